	.target	sm_103a

	.elftype	@"ET_EXEC"


//--------------------- .note.nv.tkinfo           --------------------------
	.section	.note.nv.tkinfo,"",@"SHT_NOTE"
	.sectionflags	@"SHF_NOTE_NV_TKINFO"
	.tkinfo
        /*0018*/ 	.word	0x00000002
        /*0030*/ 	.string	""
        /*0030*/ 	.string	"ptxas"
        /*0030*/ 	.string	"Cuda compilation tools, release 13.0, V13.0.88"
        /*0030*/ 	.string	"Build cuda_13.0.r13.0/compiler.36424714_0"
        /*0030*/ 	.string	"-arch sm_103a -m 64 "



//--------------------- .note.nv.cuinfo           --------------------------
	.section	.note.nv.cuinfo,"",@"SHT_NOTE"
	.sectionflags	@"SHF_NOTE_NV_CUINFO"
        /*0018*/ 	.short	0x0002
        /*001a*/ 	.short	0x0067
        /*001c*/ 	.short	0x0082
	.zero		2


//--------------------- .nv.info                  --------------------------
	.section	.nv.info,"",@"SHT_CUDA_INFO"
	.align	4


	//----- nvinfo : EIATTR_REGCOUNT
	.align		4
        /*0000*/ 	.byte	0x04, 0x2f
        /*0002*/ 	.short	(.L_12 - .L_11)
	.align		4
.L_11:
        /*0004*/ 	.word	index@(_ZN7cutlass13device_kernelIN5flash19enable_sm80_to_sm89INS1_16FlashAttnFwdSm80INS1_25CollectiveMainloopFwdSm80ILi8ELi2ELb0EN4cute5tupleIJNS5_1CILi128EEENS7_ILi64EEENS7_ILi192EEEEEELi192ENS_10bfloat16_tEfNS_4arch4Sm80ELb1ELb0ELb0ELb1ELb1ELb1ELb1ELb1EEENS1_21CollectiveEpilogueFwdINS6_IJS8_SA_S9_EEENS6_IJNS7_ILi1EEESI_SI_EEESC_SE_Li256ELb1ELb1ELb1ELb0EEENS1_36VarlenDynamicPersistentTileSchedulerILi128ELi64ELi256ELi256ELb1ELb1ELb0ELb1ELb1ELb1EEEEEEEEEvNT_6ParamsE)
        /*0008*/ 	.word	0x00000004


	//----- nvinfo : EIATTR_FRAME_SIZE
	.align		4
.L_12:
        /*000c*/ 	.byte	0x04, 0x11
        /*000e*/ 	.short	(.L_14 - .L_13)
	.align		4
.L_13:
        /*0010*/ 	.word	index@(_ZN7cutlass13device_kernelIN5flash19enable_sm80_to_sm89INS1_16FlashAttnFwdSm80INS1_25CollectiveMainloopFwdSm80ILi8ELi2ELb0EN4cute5tupleIJNS5_1CILi128EEENS7_ILi64EEENS7_ILi192EEEEEELi192ENS_10bfloat16_tEfNS_4arch4Sm80ELb1ELb0ELb0ELb1ELb1ELb1ELb1ELb1EEENS1_21CollectiveEpilogueFwdINS6_IJS8_SA_S9_EEENS6_IJNS7_ILi1EEESI_SI_EEESC_SE_Li256ELb1ELb1ELb1ELb0EEENS1_36VarlenDynamicPersistentTileSchedulerILi128ELi64ELi256ELi256ELb1ELb1ELb0ELb1ELb1ELb1EEEEEEEEEvNT_6ParamsE)
        /*0014*/ 	.word	0x00000000


	//----- nvinfo : EIATTR_REGCOUNT
	.align		4
.L_14:
        /*0018*/ 	.byte	0x04, 0x2f
        /*001a*/ 	.short	(.L_16 - .L_15)
	.align		4
.L_15:
        /*001c*/ 	.word	index@(_ZN7cutlass13device_kernelIN5flash19enable_sm80_to_sm89INS1_16FlashAttnFwdSm80INS1_25CollectiveMainloopFwdSm80ILi8ELi2ELb0EN4cute5tupleIJNS5_1CILi128EEENS7_ILi64EEENS7_ILi192EEEEEELi192ENS_10bfloat16_tEfNS_4arch4Sm80ELb1ELb0ELb0ELb1ELb1ELb0ELb1ELb1EEENS1_21CollectiveEpilogueFwdINS6_IJS8_SA_S9_EEENS6_IJNS7_ILi1EEESI_SI_EEESC_SE_Li256ELb1ELb1ELb1ELb0EEENS1_36VarlenDynamicPersistentTileSchedulerILi128ELi64ELi256ELi256ELb1ELb1ELb0ELb1ELb1ELb1EEEEEEEEEvNT_6ParamsE)
        /*0020*/ 	.word	0x00000004


	//----- nvinfo : EIATTR_FRAME_SIZE
	.align		4
.L_16:
        /*0024*/ 	.byte	0x04, 0x11
        /*0026*/ 	.short	(.L_18 - .L_17)
	.align		4
.L_17:
        /*0028*/ 	.word	index@(_ZN7cutlass13device_kernelIN5flash19enable_sm80_to_sm89INS1_16FlashAttnFwdSm80INS1_25CollectiveMainloopFwdSm80ILi8ELi2ELb0EN4cute5tupleIJNS5_1CILi128EEENS7_ILi64EEENS7_ILi192EEEEEELi192ENS_10bfloat16_tEfNS_4arch4Sm80ELb1ELb0ELb0ELb1ELb1ELb0ELb1ELb1EEENS1_21CollectiveEpilogueFwdINS6_IJS8_SA_S9_EEENS6_IJNS7_ILi1EEESI_SI_EEESC_SE_Li256ELb1ELb1ELb1ELb0EEENS1_36VarlenDynamicPersistentTileSchedulerILi128ELi64ELi256ELi256ELb1ELb1ELb0ELb1ELb1ELb1EEEEEEEEEvNT_6ParamsE)
        /*002c*/ 	.word	0x00000000


	//----- nvinfo : EIATTR_REGCOUNT
	.align		4
.L_18:
        /*0030*/ 	.byte	0x04, 0x2f
        /*0032*/ 	.short	(.L_20 - .L_19)
	.align		4
.L_19:
        /*0034*/ 	.word	index@(_ZN7cutlass13device_kernelIN5flash19enable_sm80_to_sm89INS1_16FlashAttnFwdSm80INS1_25CollectiveMainloopFwdSm80ILi8ELi2ELb0EN4cute5tupleIJNS5_1CILi128EEENS7_ILi64EEENS7_ILi192EEEEEELi192ENS_10bfloat16_tEfNS_4arch4Sm80ELb1ELb0ELb0ELb0ELb1ELb0ELb1ELb1EEENS1_21CollectiveEpilogueFwdINS6_IJS8_SA_S9_EEENS6_IJNS7_ILi1EEESI_SI_EEESC_SE_Li256ELb0ELb1ELb1ELb0EEENS1_30DynamicPersistentTileSchedulerILi256ELi256ELb1ELb1ELb0EEEEEEEEEvNT_6ParamsE)
        /*0038*/ 	.word	0x00000004


	//----- nvinfo : EIATTR_FRAME_SIZE
	.align		4
.L_20:
        /*003c*/ 	.byte	0x04, 0x11
        /*003e*/ 	.short	(.L_22 - .L_21)
	.align		4
.L_21:
        /*0040*/ 	.word	index@(_ZN7cutlass13device_kernelIN5flash19enable_sm80_to_sm89INS1_16FlashAttnFwdSm80INS1_25CollectiveMainloopFwdSm80ILi8ELi2ELb0EN4cute5tupleIJNS5_1CILi128EEENS7_ILi64EEENS7_ILi192EEEEEELi192ENS_10bfloat16_tEfNS_4arch4Sm80ELb1ELb0ELb0ELb0ELb1ELb0ELb1ELb1EEENS1_21CollectiveEpilogueFwdINS6_IJS8_SA_S9_EEENS6_IJNS7_ILi1EEESI_SI_EEESC_SE_Li256ELb0ELb1ELb1ELb0EEENS1_30DynamicPersistentTileSchedulerILi256ELi256ELb1ELb1ELb0EEEEEEEEEvNT_6ParamsE)
        /*0044*/ 	.word	0x00000000


	//----- nvinfo : EIATTR_REGCOUNT
	.align		4
.L_22:
        /*0048*/ 	.byte	0x04, 0x2f
        /*004a*/ 	.short	(.L_24 - .L_23)
	.align		4
.L_23:
        /*004c*/ 	.word	index@(_ZN7cutlass13device_kernelIN5flash19enable_sm80_to_sm89INS1_16FlashAttnFwdSm80INS1_25CollectiveMainloopFwdSm80ILi8ELi2ELb0EN4cute5tupleIJNS5_1CILi128EEENS7_ILi64EEENS7_ILi192EEEEEELi192ENS_10bfloat16_tEfNS_4arch4Sm80ELb0ELb1ELb0ELb1ELb1ELb1ELb1ELb1EEENS1_21CollectiveEpilogueFwdINS6_IJS8_SA_S9_EEENS6_IJNS7_ILi1EEESI_SI_EEESC_SE_Li256ELb1ELb1ELb1ELb0EEENS1_36VarlenDynamicPersistentTileSchedulerILi128ELi64ELi256ELi256ELb1ELb1ELb0ELb1ELb0ELb1EEEEEEEEEvNT_6ParamsE)
        /*0050*/ 	.word	0x00000004


	//----- nvinfo : EIATTR_FRAME_SIZE
	.align		4
.L_24:
        /*0054*/ 	.byte	0x04, 0x11
        /*0056*/ 	.short	(.L_26 - .L_25)
	.align		4
.L_25:
        /*0058*/ 	.word	index@(_ZN7cutlass13device_kernelIN5flash19enable_sm80_to_sm89INS1_16FlashAttnFwdSm80INS1_25CollectiveMainloopFwdSm80ILi8ELi2ELb0EN4cute5tupleIJNS5_1CILi128EEENS7_ILi64EEENS7_ILi192EEEEEELi192ENS_10bfloat16_tEfNS_4arch4Sm80ELb0ELb1ELb0ELb1ELb1ELb1ELb1ELb1EEENS1_21CollectiveEpilogueFwdINS6_IJS8_SA_S9_EEENS6_IJNS7_ILi1EEESI_SI_EEESC_SE_Li256ELb1ELb1ELb1ELb0EEENS1_36VarlenDynamicPersistentTileSchedulerILi128ELi64ELi256ELi256ELb1ELb1ELb0ELb1ELb0ELb1EEEEEEEEEvNT_6ParamsE)
        /*005c*/ 	.word	0x00000000


	//----- nvinfo : EIATTR_REGCOUNT
	.align		4
.L_26:
        /*0060*/ 	.byte	0x04, 0x2f
        /*0062*/ 	.short	(.L_28 - .L_27)
	.align		4
.L_27:
        /*0064*/ 	.word	index@(_ZN7cutlass13device_kernelIN5flash19enable_sm80_to_sm89INS1_16FlashAttnFwdSm80INS1_25CollectiveMainloopFwdSm80ILi8ELi2ELb0EN4cute5tupleIJNS5_1CILi128EEENS7_ILi64EEENS7_ILi192EEEEEELi192ENS_10bfloat16_tEfNS_4arch4Sm80ELb0ELb1ELb0ELb1ELb1ELb0ELb1ELb1EEENS1_21CollectiveEpilogueFwdINS6_IJS8_SA_S9_EEENS6_IJNS7_ILi1EEESI_SI_EEESC_SE_Li256ELb1ELb1ELb1ELb0EEENS1_36VarlenDynamicPersistentTileSchedulerILi128ELi64ELi256ELi256ELb1ELb1ELb0ELb1ELb0ELb1EEEEEEEEEvNT_6ParamsE)
        /*0068*/ 	.word	0x00000004


	//----- nvinfo : EIATTR_FRAME_SIZE
	.align		4
.L_28:
        /*006c*/ 	.byte	0x04, 0x11
        /*006e*/ 	.short	(.L_30 - .L_29)
	.align		4
.L_29:
        /*0070*/ 	.word	index@(_ZN7cutlass13device_kernelIN5flash19enable_sm80_to_sm89INS1_16FlashAttnFwdSm80INS1_25CollectiveMainloopFwdSm80ILi8ELi2ELb0EN4cute5tupleIJNS5_1CILi128EEENS7_ILi64EEENS7_ILi192EEEEEELi192ENS_10bfloat16_tEfNS_4arch4Sm80ELb0ELb1ELb0ELb1ELb1ELb0ELb1ELb1EEENS1_21CollectiveEpilogueFwdINS6_IJS8_SA_S9_EEENS6_IJNS7_ILi1EEESI_SI_EEESC_SE_Li256ELb1ELb1ELb1ELb0EEENS1_36VarlenDynamicPersistentTileSchedulerILi128ELi64ELi256ELi256ELb1ELb1ELb0ELb1ELb0ELb1EEEEEEEEEvNT_6ParamsE)
        /*0074*/ 	.word	0x00000000


	//----- nvinfo : EIATTR_REGCOUNT
	.align		4
.L_30:
        /*0078*/ 	.byte	0x04, 0x2f
        /*007a*/ 	.short	(.L_32 - .L_31)
	.align		4
.L_31:
        /*007c*/ 	.word	index@(_ZN7cutlass13device_kernelIN5flash19enable_sm80_to_sm89INS1_16FlashAttnFwdSm80INS1_25CollectiveMainloopFwdSm80ILi8ELi2ELb0EN4cute5tupleIJNS5_1CILi128EEENS7_ILi64EEENS7_ILi192EEEEEELi192ENS_10bfloat16_tEfNS_4arch4Sm80ELb0ELb1ELb0ELb0ELb1ELb0ELb1ELb1EEENS1_21CollectiveEpilogueFwdINS6_IJS8_SA_S9_EEENS6_IJNS7_ILi1EEESI_SI_EEESC_SE_Li256ELb0ELb1ELb1ELb0EEENS1_19SingleTileSchedulerILb0ELb1ELb1ELi128EEEEEEEEEvNT_6ParamsE)
        /*0080*/ 	.word	0x00000004


	//----- nvinfo : EIATTR_FRAME_SIZE
	.align		4
.L_32:
        /*0084*/ 	.byte	0x04, 0x11
        /*0086*/ 	.short	(.L_34 - .L_33)
	.align		4
.L_33:
        /*0088*/ 	.word	index@(_ZN7cutlass13device_kernelIN5flash19enable_sm80_to_sm89INS1_16FlashAttnFwdSm80INS1_25CollectiveMainloopFwdSm80ILi8ELi2ELb0EN4cute5tupleIJNS5_1CILi128EEENS7_ILi64EEENS7_ILi192EEEEEELi192ENS_10bfloat16_tEfNS_4arch4Sm80ELb0ELb1ELb0ELb0ELb1ELb0ELb1ELb1EEENS1_21CollectiveEpilogueFwdINS6_IJS8_SA_S9_EEENS6_IJNS7_ILi1EEESI_SI_EEESC_SE_Li256ELb0ELb1ELb1ELb0EEENS1_19SingleTileSchedulerILb0ELb1ELb1ELi128EEEEEEEEEvNT_6ParamsE)
        /*008c*/ 	.word	0x00000000


	//----- nvinfo : EIATTR_REGCOUNT
	.align		4
.L_34:
        /*0090*/ 	.byte	0x04, 0x2f
        /*0092*/ 	.short	(.L_36 - .L_35)
	.align		4
.L_35:
        /*0094*/ 	.word	index@(_ZN7cutlass13device_kernelIN5flash19enable_sm80_to_sm89INS1_16FlashAttnFwdSm80INS1_25CollectiveMainloopFwdSm80ILi8ELi2ELb0EN4cute5tupleIJNS5_1CILi128EEENS7_ILi64EEENS7_ILi192EEEEEELi192ENS_10bfloat16_tEfNS_4arch4Sm80ELb0ELb0ELb0ELb1ELb1ELb1ELb1ELb1EEENS1_21CollectiveEpilogueFwdINS6_IJS8_SA_S9_EEENS6_IJNS7_ILi1EEESI_SI_EEESC_SE_Li256ELb1ELb1ELb1ELb0EEENS1_36VarlenDynamicPersistentTileSchedulerILi128ELi64ELi256ELi256ELb1ELb1ELb0ELb0ELb1ELb1EEEEEEEEEvNT_6ParamsE)
        /*0098*/ 	.word	0x00000004


	//----- nvinfo : EIATTR_FRAME_SIZE
	.align		4
.L_36:
        /*009c*/ 	.byte	0x04, 0x11
        /*009e*/ 	.short	(.L_38 - .L_37)
	.align		4
.L_37:
        /*00a0*/ 	.word	index@(_ZN7cutlass13device_kernelIN5flash19enable_sm80_to_sm89INS1_16FlashAttnFwdSm80INS1_25CollectiveMainloopFwdSm80ILi8ELi2ELb0EN4cute5tupleIJNS5_1CILi128EEENS7_ILi64EEENS7_ILi192EEEEEELi192ENS_10bfloat16_tEfNS_4arch4Sm80ELb0ELb0ELb0ELb1ELb1ELb1ELb1ELb1EEENS1_21CollectiveEpilogueFwdINS6_IJS8_SA_S9_EEENS6_IJNS7_ILi1EEESI_SI_EEESC_SE_Li256ELb1ELb1ELb1ELb0EEENS1_36VarlenDynamicPersistentTileSchedulerILi128ELi64ELi256ELi256ELb1ELb1ELb0ELb0ELb1ELb1EEEEEEEEEvNT_6ParamsE)
        /*00a4*/ 	.word	0x00000000


	//----- nvinfo : EIATTR_REGCOUNT
	.align		4
.L_38:
        /*00a8*/ 	.byte	0x04, 0x2f
        /*00aa*/ 	.short	(.L_40 - .L_39)
	.align		4
.L_39:
        /*00ac*/ 	.word	index@(_ZN7cutlass13device_kernelIN5flash19enable_sm80_to_sm89INS1_16FlashAttnFwdSm80INS1_25CollectiveMainloopFwdSm80ILi8ELi2ELb0EN4cute5tupleIJNS5_1CILi128EEENS7_ILi64EEENS7_ILi192EEEEEELi192ENS_10bfloat16_tEfNS_4arch4Sm80ELb0ELb0ELb0ELb1ELb1ELb0ELb1ELb1EEENS1_21CollectiveEpilogueFwdINS6_IJS8_SA_S9_EEENS6_IJNS7_ILi1EEESI_SI_EEESC_SE_Li256ELb1ELb1ELb1ELb0EEENS1_36VarlenDynamicPersistentTileSchedulerILi128ELi64ELi256ELi256ELb1ELb1ELb0ELb0ELb1ELb1EEEEEEEEEvNT_6ParamsE)
        /*00b0*/ 	.word	0x00000004


	//----- nvinfo : EIATTR_FRAME_SIZE
	.align		4
.L_40:
        /*00b4*/ 	.byte	0x04, 0x11
        /*00b6*/ 	.short	(.L_42 - .L_41)
	.align		4
.L_41:
        /*00b8*/ 	.word	index@(_ZN7cutlass13device_kernelIN5flash19enable_sm80_to_sm89INS1_16FlashAttnFwdSm80INS1_25CollectiveMainloopFwdSm80ILi8ELi2ELb0EN4cute5tupleIJNS5_1CILi128EEENS7_ILi64EEENS7_ILi192EEEEEELi192ENS_10bfloat16_tEfNS_4arch4Sm80ELb0ELb0ELb0ELb1ELb1ELb0ELb1ELb1EEENS1_21CollectiveEpilogueFwdINS6_IJS8_SA_S9_EEENS6_IJNS7_ILi1EEESI_SI_EEESC_SE_Li256ELb1ELb1ELb1ELb0EEENS1_36VarlenDynamicPersistentTileSchedulerILi128ELi64ELi256ELi256ELb1ELb1ELb0ELb0ELb1ELb1EEEEEEEEEvNT_6ParamsE)
        /*00bc*/ 	.word	0x00000000


	//----- nvinfo : EIATTR_REGCOUNT
	.align		4
.L_42:
        /*00c0*/ 	.byte	0x04, 0x2f
        /*00c2*/ 	.short	(.L_44 - .L_43)
	.align		4
.L_43:
        /*00c4*/ 	.word	index@(_ZN7cutlass13device_kernelIN5flash19enable_sm80_to_sm89INS1_16FlashAttnFwdSm80INS1_25CollectiveMainloopFwdSm80ILi8ELi2ELb0EN4cute5tupleIJNS5_1CILi128EEENS7_ILi64EEENS7_ILi192EEEEEELi192ENS_10bfloat16_tEfNS_4arch4Sm80ELb0ELb0ELb0ELb0ELb1ELb0ELb1ELb1EEENS1_21CollectiveEpilogueFwdINS6_IJS8_SA_S9_EEENS6_IJNS7_ILi1EEESI_SI_EEESC_SE_Li256ELb0ELb1ELb1ELb0EEENS1_19SingleTileSchedulerILb0ELb1ELb1ELi128EEEEEEEEEvNT_6ParamsE)
        /*00c8*/ 	.word	0x00000004


	//----- nvinfo : EIATTR_FRAME_SIZE
	.align		4
.L_44:
        /*00cc*/ 	.byte	0x04, 0x11
        /*00ce*/ 	.short	(.L_46 - .L_45)
	.align		4
.L_45:
        /*00d0*/ 	.word	index@(_ZN7cutlass13device_kernelIN5flash19enable_sm80_to_sm89INS1_16FlashAttnFwdSm80INS1_25CollectiveMainloopFwdSm80ILi8ELi2ELb0EN4cute5tupleIJNS5_1CILi128EEENS7_ILi64EEENS7_ILi192EEEEEELi192ENS_10bfloat16_tEfNS_4arch4Sm80ELb0ELb0ELb0ELb0ELb1ELb0ELb1ELb1EEENS1_21CollectiveEpilogueFwdINS6_IJS8_SA_S9_EEENS6_IJNS7_ILi1EEESI_SI_EEESC_SE_Li256ELb0ELb1ELb1ELb0EEENS1_19SingleTileSchedulerILb0ELb1ELb1ELi128EEEEEEEEEvNT_6ParamsE)
        /*00d4*/ 	.word	0x00000000


	//----- nvinfo : EIATTR_REGCOUNT
	.align		4
.L_46:
        /*00d8*/ 	.byte	0x04, 0x2f
        /*00da*/ 	.short	(.L_48 - .L_47)
	.align		4
.L_47:
        /*00dc*/ 	.word	index@(_ZN7cutlass13device_kernelIN5flash19enable_sm80_to_sm89INS1_16FlashAttnFwdSm80INS1_25CollectiveMainloopFwdSm80ILi8ELi1ELb0EN4cute5tupleIJNS5_1CILi128EEENS7_ILi64EEENS7_ILi192EEEEEELi192ENS_10bfloat16_tEfNS_4arch4Sm80ELb1ELb0ELb0ELb1ELb1ELb1ELb1ELb1EEENS1_21CollectiveEpilogueFwdINS6_IJS8_SA_S9_EEENS6_IJNS7_ILi1EEESI_SI_EEESC_SE_Li256ELb1ELb1ELb1ELb0EEENS1_36VarlenDynamicPersistentTileSchedulerILi128ELi64ELi256ELi256ELb1ELb1ELb0ELb1ELb1ELb1EEEEEEEEEvNT_6ParamsE)
        /*00e0*/ 	.word	0x00000004


	//----- nvinfo : EIATTR_FRAME_SIZE
	.align		4
.L_48:
        /*00e4*/ 	.byte	0x04, 0x11
        /*00e6*/ 	.short	(.L_50 - .L_49)
	.align		4
.L_49:
        /*00e8*/ 	.word	index@(_ZN7cutlass13device_kernelIN5flash19enable_sm80_to_sm89INS1_16FlashAttnFwdSm80INS1_25CollectiveMainloopFwdSm80ILi8ELi1ELb0EN4cute5tupleIJNS5_1CILi128EEENS7_ILi64EEENS7_ILi192EEEEEELi192ENS_10bfloat16_tEfNS_4arch4Sm80ELb1ELb0ELb0ELb1ELb1ELb1ELb1ELb1EEENS1_21CollectiveEpilogueFwdINS6_IJS8_SA_S9_EEENS6_IJNS7_ILi1EEESI_SI_EEESC_SE_Li256ELb1ELb1ELb1ELb0EEENS1_36VarlenDynamicPersistentTileSchedulerILi128ELi64ELi256ELi256ELb1ELb1ELb0ELb1ELb1ELb1EEEEEEEEEvNT_6ParamsE)
        /*00ec*/ 	.word	0x00000000


	//----- nvinfo : EIATTR_REGCOUNT
	.align		4
.L_50:
        /*00f0*/ 	.byte	0x04, 0x2f
        /*00f2*/ 	.short	(.L_52 - .L_51)
	.align		4
.L_51:
        /*00f4*/ 	.word	index@(_ZN7cutlass13device_kernelIN5flash19enable_sm80_to_sm89INS1_16FlashAttnFwdSm80INS1_25CollectiveMainloopFwdSm80ILi8ELi1ELb0EN4cute5tupleIJNS5_1CILi128EEENS7_ILi64EEENS7_ILi192EEEEEELi192ENS_10bfloat16_tEfNS_4arch4Sm80ELb1ELb0ELb0ELb1ELb1ELb0ELb1ELb1EEENS1_21CollectiveEpilogueFwdINS6_IJS8_SA_S9_EEENS6_IJNS7_ILi1EEESI_SI_EEESC_SE_Li256ELb1ELb1ELb1ELb0EEENS1_36VarlenDynamicPersistentTileSchedulerILi128ELi64ELi256ELi256ELb1ELb1ELb0ELb1ELb1ELb1EEEEEEEEEvNT_6ParamsE)
        /*00f8*/ 	.word	0x00000004


	//----- nvinfo : EIATTR_FRAME_SIZE
	.align		4
.L_52:
        /*00fc*/ 	.byte	0x04, 0x11
        /*00fe*/ 	.short	(.L_54 - .L_53)
	.align		4
.L_53:
        /*0100*/ 	.word	index@(_ZN7cutlass13device_kernelIN5flash19enable_sm80_to_sm89INS1_16FlashAttnFwdSm80INS1_25CollectiveMainloopFwdSm80ILi8ELi1ELb0EN4cute5tupleIJNS5_1CILi128EEENS7_ILi64EEENS7_ILi192EEEEEELi192ENS_10bfloat16_tEfNS_4arch4Sm80ELb1ELb0ELb0ELb1ELb1ELb0ELb1ELb1EEENS1_21CollectiveEpilogueFwdINS6_IJS8_SA_S9_EEENS6_IJNS7_ILi1EEESI_SI_EEESC_SE_Li256ELb1ELb1ELb1ELb0EEENS1_36VarlenDynamicPersistentTileSchedulerILi128ELi64ELi256ELi256ELb1ELb1ELb0ELb1ELb1ELb1EEEEEEEEEvNT_6ParamsE)
        /*0104*/ 	.word	0x00000000


	//----- nvinfo : EIATTR_REGCOUNT
	.align		4
.L_54:
        /*0108*/ 	.byte	0x04, 0x2f
        /*010a*/ 	.short	(.L_56 - .L_55)
	.align		4
.L_55:
        /*010c*/ 	.word	index@(_ZN7cutlass13device_kernelIN5flash19enable_sm80_to_sm89INS1_16FlashAttnFwdSm80INS1_25CollectiveMainloopFwdSm80ILi8ELi1ELb0EN4cute5tupleIJNS5_1CILi128EEENS7_ILi64EEENS7_ILi192EEEEEELi192ENS_10bfloat16_tEfNS_4arch4Sm80ELb1ELb0ELb0ELb0ELb1ELb0ELb1ELb1EEENS1_21CollectiveEpilogueFwdINS6_IJS8_SA_S9_EEENS6_IJNS7_ILi1EEESI_SI_EEESC_SE_Li256ELb0ELb1ELb1ELb0EEENS1_30DynamicPersistentTileSchedulerILi256ELi256ELb1ELb1ELb0EEEEEEEEEvNT_6ParamsE)
        /*0110*/ 	.word	0x00000004


	//----- nvinfo : EIATTR_FRAME_SIZE
	.align		4
.L_56:
        /*0114*/ 	.byte	0x04, 0x11
        /*0116*/ 	.short	(.L_58 - .L_57)
	.align		4
.L_57:
        /*0118*/ 	.word	index@(_ZN7cutlass13device_kernelIN5flash19enable_sm80_to_sm89INS1_16FlashAttnFwdSm80INS1_25CollectiveMainloopFwdSm80ILi8ELi1ELb0EN4cute5tupleIJNS5_1CILi128EEENS7_ILi64EEENS7_ILi192EEEEEELi192ENS_10bfloat16_tEfNS_4arch4Sm80ELb1ELb0ELb0ELb0ELb1ELb0ELb1ELb1EEENS1_21CollectiveEpilogueFwdINS6_IJS8_SA_S9_EEENS6_IJNS7_ILi1EEESI_SI_EEESC_SE_Li256ELb0ELb1ELb1ELb0EEENS1_30DynamicPersistentTileSchedulerILi256ELi256ELb1ELb1ELb0EEEEEEEEEvNT_6ParamsE)
        /*011c*/ 	.word	0x00000000


	//----- nvinfo : EIATTR_REGCOUNT
	.align		4
.L_58:
        /*0120*/ 	.byte	0x04, 0x2f
        /*0122*/ 	.short	(.L_60 - .L_59)
	.align		4
.L_59:
        /*0124*/ 	.word	index@(_ZN7cutlass13device_kernelIN5flash19enable_sm80_to_sm89INS1_16FlashAttnFwdSm80INS1_25CollectiveMainloopFwdSm80ILi8ELi1ELb0EN4cute5tupleIJNS5_1CILi128EEENS7_ILi64EEENS7_ILi192EEEEEELi192ENS_10bfloat16_tEfNS_4arch4Sm80ELb0ELb1ELb0ELb1ELb1ELb1ELb1ELb1EEENS1_21CollectiveEpilogueFwdINS6_IJS8_SA_S9_EEENS6_IJNS7_ILi1EEESI_SI_EEESC_SE_Li256ELb1ELb1ELb1ELb0EEENS1_36VarlenDynamicPersistentTileSchedulerILi128ELi64ELi256ELi256ELb1ELb1ELb0ELb1ELb0ELb1EEEEEEEEEvNT_6ParamsE)
        /*0128*/ 	.word	0x00000004


	//----- nvinfo : EIATTR_FRAME_SIZE
	.align		4
.L_60:
        /*012c*/ 	.byte	0x04, 0x11
        /*012e*/ 	.short	(.L_62 - .L_61)
	.align		4
.L_61:
        /*0130*/ 	.word	index@(_ZN7cutlass13device_kernelIN5flash19enable_sm80_to_sm89INS1_16FlashAttnFwdSm80INS1_25CollectiveMainloopFwdSm80ILi8ELi1ELb0EN4cute5tupleIJNS5_1CILi128EEENS7_ILi64EEENS7_ILi192EEEEEELi192ENS_10bfloat16_tEfNS_4arch4Sm80ELb0ELb1ELb0ELb1ELb1ELb1ELb1ELb1EEENS1_21CollectiveEpilogueFwdINS6_IJS8_SA_S9_EEENS6_IJNS7_ILi1EEESI_SI_EEESC_SE_Li256ELb1ELb1ELb1ELb0EEENS1_36VarlenDynamicPersistentTileSchedulerILi128ELi64ELi256ELi256ELb1ELb1ELb0ELb1ELb0ELb1EEEEEEEEEvNT_6ParamsE)
        /*0134*/ 	.word	0x00000000


	//----- nvinfo : EIATTR_REGCOUNT
	.align		4
.L_62:
        /*0138*/ 	.byte	0x04, 0x2f
        /*013a*/ 	.short	(.L_64 - .L_63)
	.align		4
.L_63:
        /*013c*/ 	.word	index@(_ZN7cutlass13device_kernelIN5flash19enable_sm80_to_sm89INS1_16FlashAttnFwdSm80INS1_25CollectiveMainloopFwdSm80ILi8ELi1ELb0EN4cute5tupleIJNS5_1CILi128EEENS7_ILi64EEENS7_ILi192EEEEEELi192ENS_10bfloat16_tEfNS_4arch4Sm80ELb0ELb1ELb0ELb1ELb1ELb0ELb1ELb1EEENS1_21CollectiveEpilogueFwdINS6_IJS8_SA_S9_EEENS6_IJNS7_ILi1EEESI_SI_EEESC_SE_Li256ELb1ELb1ELb1ELb0EEENS1_36VarlenDynamicPersistentTileSchedulerILi128ELi64ELi256ELi256ELb1ELb1ELb0ELb1ELb0ELb1EEEEEEEEEvNT_6ParamsE)
        /*0140*/ 	.word	0x00000004


	//----- nvinfo : EIATTR_FRAME_SIZE
	.align		4
.L_64:
        /*0144*/ 	.byte	0x04, 0x11
        /*0146*/ 	.short	(.L_66 - .L_65)
	.align		4
.L_65:
        /*0148*/ 	.word	index@(_ZN7cutlass13device_kernelIN5flash19enable_sm80_to_sm89INS1_16FlashAttnFwdSm80INS1_25CollectiveMainloopFwdSm80ILi8ELi1ELb0EN4cute5tupleIJNS5_1CILi128EEENS7_ILi64EEENS7_ILi192EEEEEELi192ENS_10bfloat16_tEfNS_4arch4Sm80ELb0ELb1ELb0ELb1ELb1ELb0ELb1ELb1EEENS1_21CollectiveEpilogueFwdINS6_IJS8_SA_S9_EEENS6_IJNS7_ILi1EEESI_SI_EEESC_SE_Li256ELb1ELb1ELb1ELb0EEENS1_36VarlenDynamicPersistentTileSchedulerILi128ELi64ELi256ELi256ELb1ELb1ELb0ELb1ELb0ELb1EEEEEEEEEvNT_6ParamsE)
        /*014c*/ 	.word	0x00000000


	//----- nvinfo : EIATTR_REGCOUNT
	.align		4
.L_66:
        /*0150*/ 	.byte	0x04, 0x2f
        /*0152*/ 	.short	(.L_68 - .L_67)
	.align		4
.L_67:
        /*0154*/ 	.word	index@(_ZN7cutlass13device_kernelIN5flash19enable_sm80_to_sm89INS1_16FlashAttnFwdSm80INS1_25CollectiveMainloopFwdSm80ILi8ELi1ELb0EN4cute5tupleIJNS5_1CILi128EEENS7_ILi64EEENS7_ILi192EEEEEELi192ENS_10bfloat16_tEfNS_4arch4Sm80ELb0ELb1ELb0ELb0ELb1ELb0ELb1ELb1EEENS1_21CollectiveEpilogueFwdINS6_IJS8_SA_S9_EEENS6_IJNS7_ILi1EEESI_SI_EEESC_SE_Li256ELb0ELb1ELb1ELb0EEENS1_19SingleTileSchedulerILb0ELb1ELb1ELi128EEEEEEEEEvNT_6ParamsE)
        /*0158*/ 	.word	0x00000004


	//----- nvinfo : EIATTR_FRAME_SIZE
	.align		4
.L_68:
        /*015c*/ 	.byte	0x04, 0x11
        /*015e*/ 	.short	(.L_70 - .L_69)
	.align		4
.L_69:
        /*0160*/ 	.word	index@(_ZN7cutlass13device_kernelIN5flash19enable_sm80_to_sm89INS1_16FlashAttnFwdSm80INS1_25CollectiveMainloopFwdSm80ILi8ELi1ELb0EN4cute5tupleIJNS5_1CILi128EEENS7_ILi64EEENS7_ILi192EEEEEELi192ENS_10bfloat16_tEfNS_4arch4Sm80ELb0ELb1ELb0ELb0ELb1ELb0ELb1ELb1EEENS1_21CollectiveEpilogueFwdINS6_IJS8_SA_S9_EEENS6_IJNS7_ILi1EEESI_SI_EEESC_SE_Li256ELb0ELb1ELb1ELb0EEENS1_19SingleTileSchedulerILb0ELb1ELb1ELi128EEEEEEEEEvNT_6ParamsE)
        /*0164*/ 	.word	0x00000000


	//----- nvinfo : EIATTR_REGCOUNT
	.align		4
.L_70:
        /*0168*/ 	.byte	0x04, 0x2f
        /*016a*/ 	.short	(.L_72 - .L_71)
	.align		4
.L_71:
        /*016c*/ 	.word	index@(_ZN7cutlass13device_kernelIN5flash19enable_sm80_to_sm89INS1_16FlashAttnFwdSm80INS1_25CollectiveMainloopFwdSm80ILi8ELi1ELb0EN4cute5tupleIJNS5_1CILi128EEENS7_ILi64EEENS7_ILi192EEEEEELi192ENS_10bfloat16_tEfNS_4arch4Sm80ELb0ELb0ELb0ELb1ELb1ELb1ELb1ELb1EEENS1_21CollectiveEpilogueFwdINS6_IJS8_SA_S9_EEENS6_IJNS7_ILi1EEESI_SI_EEESC_SE_Li256ELb1ELb1ELb1ELb0EEENS1_36VarlenDynamicPersistentTileSchedulerILi128ELi64ELi256ELi256ELb1ELb1ELb0ELb0ELb1ELb1EEEEEEEEEvNT_6ParamsE)
        /*0170*/ 	.word	0x00000004


	//----- nvinfo : EIATTR_FRAME_SIZE
	.align		4
.L_72:
        /*0174*/ 	.byte	0x04, 0x11
        /*0176*/ 	.short	(.L_74 - .L_73)
	.align		4
.L_73:
        /*0178*/ 	.word	index@(_ZN7cutlass13device_kernelIN5flash19enable_sm80_to_sm89INS1_16FlashAttnFwdSm80INS1_25CollectiveMainloopFwdSm80ILi8ELi1ELb0EN4cute5tupleIJNS5_1CILi128EEENS7_ILi64EEENS7_ILi192EEEEEELi192ENS_10bfloat16_tEfNS_4arch4Sm80ELb0ELb0ELb0ELb1ELb1ELb1ELb1ELb1EEENS1_21CollectiveEpilogueFwdINS6_IJS8_SA_S9_EEENS6_IJNS7_ILi1EEESI_SI_EEESC_SE_Li256ELb1ELb1ELb1ELb0EEENS1_36VarlenDynamicPersistentTileSchedulerILi128ELi64ELi256ELi256ELb1ELb1ELb0ELb0ELb1ELb1EEEEEEEEEvNT_6ParamsE)
        /*017c*/ 	.word	0x00000000


	//----- nvinfo : EIATTR_REGCOUNT
	.align		4
.L_74:
        /*0180*/ 	.byte	0x04, 0x2f
        /*0182*/ 	.short	(.L_76 - .L_75)
	.align		4
.L_75:
        /*0184*/ 	.word	index@(_ZN7cutlass13device_kernelIN5flash19enable_sm80_to_sm89INS1_16FlashAttnFwdSm80INS1_25CollectiveMainloopFwdSm80ILi8ELi1ELb0EN4cute5tupleIJNS5_1CILi128EEENS7_ILi64EEENS7_ILi192EEEEEELi192ENS_10bfloat16_tEfNS_4arch4Sm80ELb0ELb0ELb0ELb1ELb1ELb0ELb1ELb1EEENS1_21CollectiveEpilogueFwdINS6_IJS8_SA_S9_EEENS6_IJNS7_ILi1EEESI_SI_EEESC_SE_Li256ELb1ELb1ELb1ELb0EEENS1_36VarlenDynamicPersistentTileSchedulerILi128ELi64ELi256ELi256ELb1ELb1ELb0ELb0ELb1ELb1EEEEEEEEEvNT_6ParamsE)
        /*0188*/ 	.word	0x00000004


	//----- nvinfo : EIATTR_FRAME_SIZE
	.align		4
.L_76:
        /*018c*/ 	.byte	0x04, 0x11
        /*018e*/ 	.short	(.L_78 - .L_77)
	.align		4
.L_77:
        /*0190*/ 	.word	index@(_ZN7cutlass13device_kernelIN5flash19enable_sm80_to_sm89INS1_16FlashAttnFwdSm80INS1_25CollectiveMainloopFwdSm80ILi8ELi1ELb0EN4cute5tupleIJNS5_1CILi128EEENS7_ILi64EEENS7_ILi192EEEEEELi192ENS_10bfloat16_tEfNS_4arch4Sm80ELb0ELb0ELb0ELb1ELb1ELb0ELb1ELb1EEENS1_21CollectiveEpilogueFwdINS6_IJS8_SA_S9_EEENS6_IJNS7_ILi1EEESI_SI_EEESC_SE_Li256ELb1ELb1ELb1ELb0EEENS1_36VarlenDynamicPersistentTileSchedulerILi128ELi64ELi256ELi256ELb1ELb1ELb0ELb0ELb1ELb1EEEEEEEEEvNT_6ParamsE)
        /*0194*/ 	.word	0x00000000


	//----- nvinfo : EIATTR_REGCOUNT
	.align		4
.L_78:
        /*0198*/ 	.byte	0x04, 0x2f
        /*019a*/ 	.short	(.L_80 - .L_79)
	.align		4
.L_79:
        /*019c*/ 	.word	index@(_ZN7cutlass13device_kernelIN5flash19enable_sm80_to_sm89INS1_16FlashAttnFwdSm80INS1_25CollectiveMainloopFwdSm80ILi8ELi1ELb0EN4cute5tupleIJNS5_1CILi128EEENS7_ILi64EEENS7_ILi192EEEEEELi192ENS_10bfloat16_tEfNS_4arch4Sm80ELb0ELb0ELb0ELb0ELb1ELb0ELb1ELb1EEENS1_21CollectiveEpilogueFwdINS6_IJS8_SA_S9_EEENS6_IJNS7_ILi1EEESI_SI_EEESC_SE_Li256ELb0ELb1ELb1ELb0EEENS1_19SingleTileSchedulerILb0ELb1ELb1ELi128EEEEEEEEEvNT_6ParamsE)
        /*01a0*/ 	.word	0x00000004


	//----- nvinfo : EIATTR_FRAME_SIZE
	.align		4
.L_80:
        /*01a4*/ 	.byte	0x04, 0x11
        /*01a6*/ 	.short	(.L_82 - .L_81)
	.align		4
.L_81:
        /*01a8*/ 	.word	index@(_ZN7cutlass13device_kernelIN5flash19enable_sm80_to_sm89INS1_16FlashAttnFwdSm80INS1_25CollectiveMainloopFwdSm80ILi8ELi1ELb0EN4cute5tupleIJNS5_1CILi128EEENS7_ILi64EEENS7_ILi192EEEEEELi192ENS_10bfloat16_tEfNS_4arch4Sm80ELb0ELb0ELb0ELb0ELb1ELb0ELb1ELb1EEENS1_21CollectiveEpilogueFwdINS6_IJS8_SA_S9_EEENS6_IJNS7_ILi1EEESI_SI_EEESC_SE_Li256ELb0ELb1ELb1ELb0EEENS1_19SingleTileSchedulerILb0ELb1ELb1ELi128EEEEEEEEEvNT_6ParamsE)
        /*01ac*/ 	.word	0x00000000


	//----- nvinfo : EIATTR_REGCOUNT
	.align		4
.L_82:
        /*01b0*/ 	.byte	0x04, 0x2f
        /*01b2*/ 	.short	(.L_84 - .L_83)
	.align		4
.L_83:
        /*01b4*/ 	.word	index@(_ZN7cutlass13device_kernelIN5flash19enable_sm80_to_sm89INS1_16FlashAttnFwdSm80INS1_25CollectiveMainloopFwdSm80ILi8ELi2ELb0EN4cute5tupleIJNS5_1CILi128EEENS7_ILi64EEENS7_ILi192EEEEEELi192ENS_10bfloat16_tEfNS_4arch4Sm80ELb1ELb0ELb1ELb1ELb1ELb1ELb1ELb1EEENS1_21CollectiveEpilogueFwdINS6_IJS8_SA_S9_EEENS6_IJNS7_ILi1EEESI_SI_EEESC_SE_Li256ELb1ELb1ELb1ELb0EEENS1_36VarlenDynamicPersistentTileSchedulerILi128ELi64ELi256ELi256ELb1ELb1ELb0ELb1ELb1ELb1EEEEEEEEEvNT_6ParamsE)
        /*01b8*/ 	.word	0x00000004


	//----- nvinfo : EIATTR_FRAME_SIZE
	.align		4
.L_84:
        /*01bc*/ 	.byte	0x04, 0x11
        /*01be*/ 	.short	(.L_86 - .L_85)
	.align		4
.L_85:
        /*01c0*/ 	.word	index@(_ZN7cutlass13device_kernelIN5flash19enable_sm80_to_sm89INS1_16FlashAttnFwdSm80INS1_25CollectiveMainloopFwdSm80ILi8ELi2ELb0EN4cute5tupleIJNS5_1CILi128EEENS7_ILi64EEENS7_ILi192EEEEEELi192ENS_10bfloat16_tEfNS_4arch4Sm80ELb1ELb0ELb1ELb1ELb1ELb1ELb1ELb1EEENS1_21CollectiveEpilogueFwdINS6_IJS8_SA_S9_EEENS6_IJNS7_ILi1EEESI_SI_EEESC_SE_Li256ELb1ELb1ELb1ELb0EEENS1_36VarlenDynamicPersistentTileSchedulerILi128ELi64ELi256ELi256ELb1ELb1ELb0ELb1ELb1ELb1EEEEEEEEEvNT_6ParamsE)
        /*01c4*/ 	.word	0x00000000


	//----- nvinfo : EIATTR_REGCOUNT
	.align		4
.L_86:
        /*01c8*/ 	.byte	0x04, 0x2f
        /*01ca*/ 	.short	(.L_88 - .L_87)
	.align		4
.L_87:
        /*01cc*/ 	.word	index@(_ZN7cutlass13device_kernelIN5flash19enable_sm80_to_sm89INS1_16FlashAttnFwdSm80INS1_25CollectiveMainloopFwdSm80ILi8ELi2ELb0EN4cute5tupleIJNS5_1CILi128EEENS7_ILi64EEENS7_ILi192EEEEEELi192ENS_10bfloat16_tEfNS_4arch4Sm80ELb1ELb0ELb1ELb1ELb1ELb0ELb1ELb1EEENS1_21CollectiveEpilogueFwdINS6_IJS8_SA_S9_EEENS6_IJNS7_ILi1EEESI_SI_EEESC_SE_Li256ELb1ELb1ELb1ELb0EEENS1_36VarlenDynamicPersistentTileSchedulerILi128ELi64ELi256ELi256ELb1ELb1ELb0ELb1ELb1ELb1EEEEEEEEEvNT_6ParamsE)
        /*01d0*/ 	.word	0x00000004


	//----- nvinfo : EIATTR_FRAME_SIZE
	.align		4
.L_88:
        /*01d4*/ 	.byte	0x04, 0x11
        /*01d6*/ 	.short	(.L_90 - .L_89)
	.align		4
.L_89:
        /*01d8*/ 	.word	index@(_ZN7cutlass13device_kernelIN5flash19enable_sm80_to_sm89INS1_16FlashAttnFwdSm80INS1_25CollectiveMainloopFwdSm80ILi8ELi2ELb0EN4cute5tupleIJNS5_1CILi128EEENS7_ILi64EEENS7_ILi192EEEEEELi192ENS_10bfloat16_tEfNS_4arch4Sm80ELb1ELb0ELb1ELb1ELb1ELb0ELb1ELb1EEENS1_21CollectiveEpilogueFwdINS6_IJS8_SA_S9_EEENS6_IJNS7_ILi1EEESI_SI_EEESC_SE_Li256ELb1ELb1ELb1ELb0EEENS1_36VarlenDynamicPersistentTileSchedulerILi128ELi64ELi256ELi256ELb1ELb1ELb0ELb1ELb1ELb1EEEEEEEEEvNT_6ParamsE)
        /*01dc*/ 	.word	0x00000000


	//----- nvinfo : EIATTR_REGCOUNT
	.align		4
.L_90:
        /*01e0*/ 	.byte	0x04, 0x2f
        /*01e2*/ 	.short	(.L_92 - .L_91)
	.align		4
.L_91:
        /*01e4*/ 	.word	index@(_ZN7cutlass13device_kernelIN5flash19enable_sm80_to_sm89INS1_16FlashAttnFwdSm80INS1_25CollectiveMainloopFwdSm80ILi8ELi2ELb0EN4cute5tupleIJNS5_1CILi128EEENS7_ILi64EEENS7_ILi192EEEEEELi192ENS_10bfloat16_tEfNS_4arch4Sm80ELb1ELb0ELb1ELb0ELb1ELb0ELb1ELb1EEENS1_21CollectiveEpilogueFwdINS6_IJS8_SA_S9_EEENS6_IJNS7_ILi1EEESI_SI_EEESC_SE_Li256ELb0ELb1ELb1ELb0EEENS1_30DynamicPersistentTileSchedulerILi256ELi256ELb1ELb1ELb0EEEEEEEEEvNT_6ParamsE)
        /*01e8*/ 	.word	0x00000004


	//----- nvinfo : EIATTR_FRAME_SIZE
	.align		4
.L_92:
        /*01ec*/ 	.byte	0x04, 0x11
        /*01ee*/ 	.short	(.L_94 - .L_93)
	.align		4
.L_93:
        /*01f0*/ 	.word	index@(_ZN7cutlass13device_kernelIN5flash19enable_sm80_to_sm89INS1_16FlashAttnFwdSm80INS1_25CollectiveMainloopFwdSm80ILi8ELi2ELb0EN4cute5tupleIJNS5_1CILi128EEENS7_ILi64EEENS7_ILi192EEEEEELi192ENS_10bfloat16_tEfNS_4arch4Sm80ELb1ELb0ELb1ELb0ELb1ELb0ELb1ELb1EEENS1_21CollectiveEpilogueFwdINS6_IJS8_SA_S9_EEENS6_IJNS7_ILi1EEESI_SI_EEESC_SE_Li256ELb0ELb1ELb1ELb0EEENS1_30DynamicPersistentTileSchedulerILi256ELi256ELb1ELb1ELb0EEEEEEEEEvNT_6ParamsE)
        /*01f4*/ 	.word	0x00000000


	//----- nvinfo : EIATTR_REGCOUNT
	.align		4
.L_94:
        /*01f8*/ 	.byte	0x04, 0x2f
        /*01fa*/ 	.short	(.L_96 - .L_95)
	.align		4
.L_95:
        /*01fc*/ 	.word	index@(_ZN7cutlass13device_kernelIN5flash19enable_sm80_to_sm89INS1_16FlashAttnFwdSm80INS1_25CollectiveMainloopFwdSm80ILi8ELi2ELb0EN4cute5tupleIJNS5_1CILi128EEENS7_ILi64EEENS7_ILi192EEEEEELi192ENS_10bfloat16_tEfNS_4arch4Sm80ELb0ELb1ELb1ELb1ELb1ELb1ELb1ELb1EEENS1_21CollectiveEpilogueFwdINS6_IJS8_SA_S9_EEENS6_IJNS7_ILi1EEESI_SI_EEESC_SE_Li256ELb1ELb1ELb1ELb0EEENS1_36VarlenDynamicPersistentTileSchedulerILi128ELi64ELi256ELi256ELb1ELb1ELb0ELb1ELb0ELb1EEEEEEEEEvNT_6ParamsE)
        /*0200*/ 	.word	0x00000004


	//----- nvinfo : EIATTR_FRAME_SIZE
	.align		4
.L_96:
        /*0204*/ 	.byte	0x04, 0x11
        /*0206*/ 	.short	(.L_98 - .L_97)
	.align		4
.L_97:
        /*0208*/ 	.word	index@(_ZN7cutlass13device_kernelIN5flash19enable_sm80_to_sm89INS1_16FlashAttnFwdSm80INS1_25CollectiveMainloopFwdSm80ILi8ELi2ELb0EN4cute5tupleIJNS5_1CILi128EEENS7_ILi64EEENS7_ILi192EEEEEELi192ENS_10bfloat16_tEfNS_4arch4Sm80ELb0ELb1ELb1ELb1ELb1ELb1ELb1ELb1EEENS1_21CollectiveEpilogueFwdINS6_IJS8_SA_S9_EEENS6_IJNS7_ILi1EEESI_SI_EEESC_SE_Li256ELb1ELb1ELb1ELb0EEENS1_36VarlenDynamicPersistentTileSchedulerILi128ELi64ELi256ELi256ELb1ELb1ELb0ELb1ELb0ELb1EEEEEEEEEvNT_6ParamsE)
        /*020c*/ 	.word	0x00000000


	//----- nvinfo : EIATTR_REGCOUNT
	.align		4
.L_98:
        /*0210*/ 	.byte	0x04, 0x2f
        /*0212*/ 	.short	(.L_100 - .L_99)
	.align		4
.L_99:
        /*0214*/ 	.word	index@(_ZN7cutlass13device_kernelIN5flash19enable_sm80_to_sm89INS1_16FlashAttnFwdSm80INS1_25CollectiveMainloopFwdSm80ILi8ELi2ELb0EN4cute5tupleIJNS5_1CILi128EEENS7_ILi64EEENS7_ILi192EEEEEELi192ENS_10bfloat16_tEfNS_4arch4Sm80ELb0ELb1ELb1ELb1ELb1ELb0ELb1ELb1EEENS1_21CollectiveEpilogueFwdINS6_IJS8_SA_S9_EEENS6_IJNS7_ILi1EEESI_SI_EEESC_SE_Li256ELb1ELb1ELb1ELb0EEENS1_36VarlenDynamicPersistentTileSchedulerILi128ELi64ELi256ELi256ELb1ELb1ELb0ELb1ELb0ELb1EEEEEEEEEvNT_6ParamsE)
        /*0218*/ 	.word	0x00000004


	//----- nvinfo : EIATTR_FRAME_SIZE
	.align		4
.L_100:
        /*021c*/ 	.byte	0x04, 0x11
        /*021e*/ 	.short	(.L_102 - .L_101)
	.align		4
.L_101:
        /*0220*/ 	.word	index@(_ZN7cutlass13device_kernelIN5flash19enable_sm80_to_sm89INS1_16FlashAttnFwdSm80INS1_25CollectiveMainloopFwdSm80ILi8ELi2ELb0EN4cute5tupleIJNS5_1CILi128EEENS7_ILi64EEENS7_ILi192EEEEEELi192ENS_10bfloat16_tEfNS_4arch4Sm80ELb0ELb1ELb1ELb1ELb1ELb0ELb1ELb1EEENS1_21CollectiveEpilogueFwdINS6_IJS8_SA_S9_EEENS6_IJNS7_ILi1EEESI_SI_EEESC_SE_Li256ELb1ELb1ELb1ELb0EEENS1_36VarlenDynamicPersistentTileSchedulerILi128ELi64ELi256ELi256ELb1ELb1ELb0ELb1ELb0ELb1EEEEEEEEEvNT_6ParamsE)
        /*0224*/ 	.word	0x00000000


	//----- nvinfo : EIATTR_REGCOUNT
	.align		4
.L_102:
        /*0228*/ 	.byte	0x04, 0x2f
        /*022a*/ 	.short	(.L_104 - .L_103)
	.align		4
.L_103:
        /*022c*/ 	.word	index@(_ZN7cutlass13device_kernelIN5flash19enable_sm80_to_sm89INS1_16FlashAttnFwdSm80INS1_25CollectiveMainloopFwdSm80ILi8ELi2ELb0EN4cute5tupleIJNS5_1CILi128EEENS7_ILi64EEENS7_ILi192EEEEEELi192ENS_10bfloat16_tEfNS_4arch4Sm80ELb0ELb1ELb1ELb0ELb1ELb0ELb1ELb1EEENS1_21CollectiveEpilogueFwdINS6_IJS8_SA_S9_EEENS6_IJNS7_ILi1EEESI_SI_EEESC_SE_Li256ELb0ELb1ELb1ELb0EEENS1_19SingleTileSchedulerILb0ELb1ELb1ELi128EEEEEEEEEvNT_6ParamsE)
        /*0230*/ 	.word	0x00000004


	//----- nvinfo : EIATTR_FRAME_SIZE
	.align		4
.L_104:
        /*0234*/ 	.byte	0x04, 0x11
        /*0236*/ 	.short	(.L_106 - .L_105)
	.align		4
.L_105:
        /*0238*/ 	.word	index@(_ZN7cutlass13device_kernelIN5flash19enable_sm80_to_sm89INS1_16FlashAttnFwdSm80INS1_25CollectiveMainloopFwdSm80ILi8ELi2ELb0EN4cute5tupleIJNS5_1CILi128EEENS7_ILi64EEENS7_ILi192EEEEEELi192ENS_10bfloat16_tEfNS_4arch4Sm80ELb0ELb1ELb1ELb0ELb1ELb0ELb1ELb1EEENS1_21CollectiveEpilogueFwdINS6_IJS8_SA_S9_EEENS6_IJNS7_ILi1EEESI_SI_EEESC_SE_Li256ELb0ELb1ELb1ELb0EEENS1_19SingleTileSchedulerILb0ELb1ELb1ELi128EEEEEEEEEvNT_6ParamsE)
        /*023c*/ 	.word	0x00000000


	//----- nvinfo : EIATTR_REGCOUNT
	.align		4
.L_106:
        /*0240*/ 	.byte	0x04, 0x2f
        /*0242*/ 	.short	(.L_108 - .L_107)
	.align		4
.L_107:
        /*0244*/ 	.word	index@(_ZN7cutlass13device_kernelIN5flash19enable_sm80_to_sm89INS1_16FlashAttnFwdSm80INS1_25CollectiveMainloopFwdSm80ILi8ELi2ELb0EN4cute5tupleIJNS5_1CILi128EEENS7_ILi64EEENS7_ILi192EEEEEELi192ENS_10bfloat16_tEfNS_4arch4Sm80ELb0ELb0ELb1ELb1ELb1ELb1ELb1ELb1EEENS1_21CollectiveEpilogueFwdINS6_IJS8_SA_S9_EEENS6_IJNS7_ILi1EEESI_SI_EEESC_SE_Li256ELb1ELb1ELb1ELb0EEENS1_36VarlenDynamicPersistentTileSchedulerILi128ELi64ELi256ELi256ELb1ELb1ELb0ELb0ELb1ELb1EEEEEEEEEvNT_6ParamsE)
        /*0248*/ 	.word	0x00000004


	//----- nvinfo : EIATTR_FRAME_SIZE
	.align		4
.L_108:
        /*024c*/ 	.byte	0x04, 0x11
        /*024e*/ 	.short	(.L_110 - .L_109)
	.align		4
.L_109:
        /*0250*/ 	.word	index@(_ZN7cutlass13device_kernelIN5flash19enable_sm80_to_sm89INS1_16FlashAttnFwdSm80INS1_25CollectiveMainloopFwdSm80ILi8ELi2ELb0EN4cute5tupleIJNS5_1CILi128EEENS7_ILi64EEENS7_ILi192EEEEEELi192ENS_10bfloat16_tEfNS_4arch4Sm80ELb0ELb0ELb1ELb1ELb1ELb1ELb1ELb1EEENS1_21CollectiveEpilogueFwdINS6_IJS8_SA_S9_EEENS6_IJNS7_ILi1EEESI_SI_EEESC_SE_Li256ELb1ELb1ELb1ELb0EEENS1_36VarlenDynamicPersistentTileSchedulerILi128ELi64ELi256ELi256ELb1ELb1ELb0ELb0ELb1ELb1EEEEEEEEEvNT_6ParamsE)
        /*0254*/ 	.word	0x00000000


	//----- nvinfo : EIATTR_REGCOUNT
	.align		4
.L_110:
        /*0258*/ 	.byte	0x04, 0x2f
        /*025a*/ 	.short	(.L_112 - .L_111)
	.align		4
.L_111:
        /*025c*/ 	.word	index@(_ZN7cutlass13device_kernelIN5flash19enable_sm80_to_sm89INS1_16FlashAttnFwdSm80INS1_25CollectiveMainloopFwdSm80ILi8ELi2ELb0EN4cute5tupleIJNS5_1CILi128EEENS7_ILi64EEENS7_ILi192EEEEEELi192ENS_10bfloat16_tEfNS_4arch4Sm80ELb0ELb0ELb1ELb1ELb1ELb0ELb1ELb1EEENS1_21CollectiveEpilogueFwdINS6_IJS8_SA_S9_EEENS6_IJNS7_ILi1EEESI_SI_EEESC_SE_Li256ELb1ELb1ELb1ELb0EEENS1_36VarlenDynamicPersistentTileSchedulerILi128ELi64ELi256ELi256ELb1ELb1ELb0ELb0ELb1ELb1EEEEEEEEEvNT_6ParamsE)
        /*0260*/ 	.word	0x00000004


	//----- nvinfo : EIATTR_FRAME_SIZE
	.align		4
.L_112:
        /*0264*/ 	.byte	0x04, 0x11
        /*0266*/ 	.short	(.L_114 - .L_113)
	.align		4
.L_113:
        /*0268*/ 	.word	index@(_ZN7cutlass13device_kernelIN5flash19enable_sm80_to_sm89INS1_16FlashAttnFwdSm80INS1_25CollectiveMainloopFwdSm80ILi8ELi2ELb0EN4cute5tupleIJNS5_1CILi128EEENS7_ILi64EEENS7_ILi192EEEEEELi192ENS_10bfloat16_tEfNS_4arch4Sm80ELb0ELb0ELb1ELb1ELb1ELb0ELb1ELb1EEENS1_21CollectiveEpilogueFwdINS6_IJS8_SA_S9_EEENS6_IJNS7_ILi1EEESI_SI_EEESC_SE_Li256ELb1ELb1ELb1ELb0EEENS1_36VarlenDynamicPersistentTileSchedulerILi128ELi64ELi256ELi256ELb1ELb1ELb0ELb0ELb1ELb1EEEEEEEEEvNT_6ParamsE)
        /*026c*/ 	.word	0x00000000


	//----- nvinfo : EIATTR_REGCOUNT
	.align		4
.L_114:
        /*0270*/ 	.byte	0x04, 0x2f
        /*0272*/ 	.short	(.L_116 - .L_115)
	.align		4
.L_115:
        /*0274*/ 	.word	index@(_ZN7cutlass13device_kernelIN5flash19enable_sm80_to_sm89INS1_16FlashAttnFwdSm80INS1_25CollectiveMainloopFwdSm80ILi8ELi2ELb0EN4cute5tupleIJNS5_1CILi128EEENS7_ILi64EEENS7_ILi192EEEEEELi192ENS_10bfloat16_tEfNS_4arch4Sm80ELb0ELb0ELb1ELb0ELb1ELb0ELb1ELb1EEENS1_21CollectiveEpilogueFwdINS6_IJS8_SA_S9_EEENS6_IJNS7_ILi1EEESI_SI_EEESC_SE_Li256ELb0ELb1ELb1ELb0EEENS1_19SingleTileSchedulerILb0ELb1ELb1ELi128EEEEEEEEEvNT_6ParamsE)
        /*0278*/ 	.word	0x00000004


	//----- nvinfo : EIATTR_FRAME_SIZE
	.align		4
.L_116:
        /*027c*/ 	.byte	0x04, 0x11
        /*027e*/ 	.short	(.L_118 - .L_117)
	.align		4
.L_117:
        /*0280*/ 	.word	index@(_ZN7cutlass13device_kernelIN5flash19enable_sm80_to_sm89INS1_16FlashAttnFwdSm80INS1_25CollectiveMainloopFwdSm80ILi8ELi2ELb0EN4cute5tupleIJNS5_1CILi128EEENS7_ILi64EEENS7_ILi192EEEEEELi192ENS_10bfloat16_tEfNS_4arch4Sm80ELb0ELb0ELb1ELb0ELb1ELb0ELb1ELb1EEENS1_21CollectiveEpilogueFwdINS6_IJS8_SA_S9_EEENS6_IJNS7_ILi1EEESI_SI_EEESC_SE_Li256ELb0ELb1ELb1ELb0EEENS1_19SingleTileSchedulerILb0ELb1ELb1ELi128EEEEEEEEEvNT_6ParamsE)
        /*0284*/ 	.word	0x00000000


	//----- nvinfo : EIATTR_REGCOUNT
	.align		4
.L_118:
        /*0288*/ 	.byte	0x04, 0x2f
        /*028a*/ 	.short	(.L_120 - .L_119)
	.align		4
.L_119:
        /*028c*/ 	.word	index@(_ZN7cutlass13device_kernelIN5flash19enable_sm80_to_sm89INS1_16FlashAttnFwdSm80INS1_25CollectiveMainloopFwdSm80ILi8ELi1ELb0EN4cute5tupleIJNS5_1CILi128EEENS7_ILi64EEENS7_ILi192EEEEEELi192ENS_10bfloat16_tEfNS_4arch4Sm80ELb1ELb0ELb1ELb1ELb1ELb1ELb1ELb1EEENS1_21CollectiveEpilogueFwdINS6_IJS8_SA_S9_EEENS6_IJNS7_ILi1EEESI_SI_EEESC_SE_Li256ELb1ELb1ELb1ELb0EEENS1_36VarlenDynamicPersistentTileSchedulerILi128ELi64ELi256ELi256ELb1ELb1ELb0ELb1ELb1ELb1EEEEEEEEEvNT_6ParamsE)
        /*0290*/ 	.word	0x00000004


	//----- nvinfo : EIATTR_FRAME_SIZE
	.align		4
.L_120:
        /*0294*/ 	.byte	0x04, 0x11
        /*0296*/ 	.short	(.L_122 - .L_121)
	.align		4
.L_121:
        /*0298*/ 	.word	index@(_ZN7cutlass13device_kernelIN5flash19enable_sm80_to_sm89INS1_16FlashAttnFwdSm80INS1_25CollectiveMainloopFwdSm80ILi8ELi1ELb0EN4cute5tupleIJNS5_1CILi128EEENS7_ILi64EEENS7_ILi192EEEEEELi192ENS_10bfloat16_tEfNS_4arch4Sm80ELb1ELb0ELb1ELb1ELb1ELb1ELb1ELb1EEENS1_21CollectiveEpilogueFwdINS6_IJS8_SA_S9_EEENS6_IJNS7_ILi1EEESI_SI_EEESC_SE_Li256ELb1ELb1ELb1ELb0EEENS1_36VarlenDynamicPersistentTileSchedulerILi128ELi64ELi256ELi256ELb1ELb1ELb0ELb1ELb1ELb1EEEEEEEEEvNT_6ParamsE)
        /*029c*/ 	.word	0x00000000


	//----- nvinfo : EIATTR_REGCOUNT
	.align		4
.L_122:
        /*02a0*/ 	.byte	0x04, 0x2f
        /*02a2*/ 	.short	(.L_124 - .L_123)
	.align		4
.L_123:
        /*02a4*/ 	.word	index@(_ZN7cutlass13device_kernelIN5flash19enable_sm80_to_sm89INS1_16FlashAttnFwdSm80INS1_25CollectiveMainloopFwdSm80ILi8ELi1ELb0EN4cute5tupleIJNS5_1CILi128EEENS7_ILi64EEENS7_ILi192EEEEEELi192ENS_10bfloat16_tEfNS_4arch4Sm80ELb1ELb0ELb1ELb1ELb1ELb0ELb1ELb1EEENS1_21CollectiveEpilogueFwdINS6_IJS8_SA_S9_EEENS6_IJNS7_ILi1EEESI_SI_EEESC_SE_Li256ELb1ELb1ELb1ELb0EEENS1_36VarlenDynamicPersistentTileSchedulerILi128ELi64ELi256ELi256ELb1ELb1ELb0ELb1ELb1ELb1EEEEEEEEEvNT_6ParamsE)
        /*02a8*/ 	.word	0x00000004


	//----- nvinfo : EIATTR_FRAME_SIZE
	.align		4
.L_124:
        /*02ac*/ 	.byte	0x04, 0x11
        /*02ae*/ 	.short	(.L_126 - .L_125)
	.align		4
.L_125:
        /*02b0*/ 	.word	index@(_ZN7cutlass13device_kernelIN5flash19enable_sm80_to_sm89INS1_16FlashAttnFwdSm80INS1_25CollectiveMainloopFwdSm80ILi8ELi1ELb0EN4cute5tupleIJNS5_1CILi128EEENS7_ILi64EEENS7_ILi192EEEEEELi192ENS_10bfloat16_tEfNS_4arch4Sm80ELb1ELb0ELb1ELb1ELb1ELb0ELb1ELb1EEENS1_21CollectiveEpilogueFwdINS6_IJS8_SA_S9_EEENS6_IJNS7_ILi1EEESI_SI_EEESC_SE_Li256ELb1ELb1ELb1ELb0EEENS1_36VarlenDynamicPersistentTileSchedulerILi128ELi64ELi256ELi256ELb1ELb1ELb0ELb1ELb1ELb1EEEEEEEEEvNT_6ParamsE)
        /*02b4*/ 	.word	0x00000000


	//----- nvinfo : EIATTR_REGCOUNT
	.align		4
.L_126:
        /*02b8*/ 	.byte	0x04, 0x2f
        /*02ba*/ 	.short	(.L_128 - .L_127)
	.align		4
.L_127:
        /*02bc*/ 	.word	index@(_ZN7cutlass13device_kernelIN5flash19enable_sm80_to_sm89INS1_16FlashAttnFwdSm80INS1_25CollectiveMainloopFwdSm80ILi8ELi1ELb0EN4cute5tupleIJNS5_1CILi128EEENS7_ILi64EEENS7_ILi192EEEEEELi192ENS_10bfloat16_tEfNS_4arch4Sm80ELb1ELb0ELb1ELb0ELb1ELb0ELb1ELb1EEENS1_21CollectiveEpilogueFwdINS6_IJS8_SA_S9_EEENS6_IJNS7_ILi1EEESI_SI_EEESC_SE_Li256ELb0ELb1ELb1ELb0EEENS1_30DynamicPersistentTileSchedulerILi256ELi256ELb1ELb1ELb0EEEEEEEEEvNT_6ParamsE)
        /*02c0*/ 	.word	0x00000004


	//----- nvinfo : EIATTR_FRAME_SIZE
	.align		4
.L_128:
        /*02c4*/ 	.byte	0x04, 0x11
        /*02c6*/ 	.short	(.L_130 - .L_129)
	.align		4
.L_129:
        /*02c8*/ 	.word	index@(_ZN7cutlass13device_kernelIN5flash19enable_sm80_to_sm89INS1_16FlashAttnFwdSm80INS1_25CollectiveMainloopFwdSm80ILi8ELi1ELb0EN4cute5tupleIJNS5_1CILi128EEENS7_ILi64EEENS7_ILi192EEEEEELi192ENS_10bfloat16_tEfNS_4arch4Sm80ELb1ELb0ELb1ELb0ELb1ELb0ELb1ELb1EEENS1_21CollectiveEpilogueFwdINS6_IJS8_SA_S9_EEENS6_IJNS7_ILi1EEESI_SI_EEESC_SE_Li256ELb0ELb1ELb1ELb0EEENS1_30DynamicPersistentTileSchedulerILi256ELi256ELb1ELb1ELb0EEEEEEEEEvNT_6ParamsE)
        /*02cc*/ 	.word	0x00000000


	//----- nvinfo : EIATTR_REGCOUNT
	.align		4
.L_130:
        /*02d0*/ 	.byte	0x04, 0x2f
        /*02d2*/ 	.short	(.L_132 - .L_131)
	.align		4
.L_131:
        /*02d4*/ 	.word	index@(_ZN7cutlass13device_kernelIN5flash19enable_sm80_to_sm89INS1_16FlashAttnFwdSm80INS1_25CollectiveMainloopFwdSm80ILi8ELi1ELb0EN4cute5tupleIJNS5_1CILi128EEENS7_ILi64EEENS7_ILi192EEEEEELi192ENS_10bfloat16_tEfNS_4arch4Sm80ELb0ELb1ELb1ELb1ELb1ELb1ELb1ELb1EEENS1_21CollectiveEpilogueFwdINS6_IJS8_SA_S9_EEENS6_IJNS7_ILi1EEESI_SI_EEESC_SE_Li256ELb1ELb1ELb1ELb0EEENS1_36VarlenDynamicPersistentTileSchedulerILi128ELi64ELi256ELi256ELb1ELb1ELb0ELb1ELb0ELb1EEEEEEEEEvNT_6ParamsE)
        /*02d8*/ 	.word	0x00000004


	//----- nvinfo : EIATTR_FRAME_SIZE
	.align		4
.L_132:
        /*02dc*/ 	.byte	0x04, 0x11
        /*02de*/ 	.short	(.L_134 - .L_133)
	.align		4
.L_133:
        /*02e0*/ 	.word	index@(_ZN7cutlass13device_kernelIN5flash19enable_sm80_to_sm89INS1_16FlashAttnFwdSm80INS1_25CollectiveMainloopFwdSm80ILi8ELi1ELb0EN4cute5tupleIJNS5_1CILi128EEENS7_ILi64EEENS7_ILi192EEEEEELi192ENS_10bfloat16_tEfNS_4arch4Sm80ELb0ELb1ELb1ELb1ELb1ELb1ELb1ELb1EEENS1_21CollectiveEpilogueFwdINS6_IJS8_SA_S9_EEENS6_IJNS7_ILi1EEESI_SI_EEESC_SE_Li256ELb1ELb1ELb1ELb0EEENS1_36VarlenDynamicPersistentTileSchedulerILi128ELi64ELi256ELi256ELb1ELb1ELb0ELb1ELb0ELb1EEEEEEEEEvNT_6ParamsE)
        /*02e4*/ 	.word	0x00000000


	//----- nvinfo : EIATTR_REGCOUNT
	.align		4
.L_134:
        /*02e8*/ 	.byte	0x04, 0x2f
        /*02ea*/ 	.short	(.L_136 - .L_135)
	.align		4
.L_135:
        /*02ec*/ 	.word	index@(_ZN7cutlass13device_kernelIN5flash19enable_sm80_to_sm89INS1_16FlashAttnFwdSm80INS1_25CollectiveMainloopFwdSm80ILi8ELi1ELb0EN4cute5tupleIJNS5_1CILi128EEENS7_ILi64EEENS7_ILi192EEEEEELi192ENS_10bfloat16_tEfNS_4arch4Sm80ELb0ELb1ELb1ELb1ELb1ELb0ELb1ELb1EEENS1_21CollectiveEpilogueFwdINS6_IJS8_SA_S9_EEENS6_IJNS7_ILi1EEESI_SI_EEESC_SE_Li256ELb1ELb1ELb1ELb0EEENS1_36VarlenDynamicPersistentTileSchedulerILi128ELi64ELi256ELi256ELb1ELb1ELb0ELb1ELb0ELb1EEEEEEEEEvNT_6ParamsE)
        /*02f0*/ 	.word	0x00000004


	//----- nvinfo : EIATTR_FRAME_SIZE
	.align		4
.L_136:
        /*02f4*/ 	.byte	0x04, 0x11
        /*02f6*/ 	.short	(.L_138 - .L_137)
	.align		4
.L_137:
        /*02f8*/ 	.word	index@(_ZN7cutlass13device_kernelIN5flash19enable_sm80_to_sm89INS1_16FlashAttnFwdSm80INS1_25CollectiveMainloopFwdSm80ILi8ELi1ELb0EN4cute5tupleIJNS5_1CILi128EEENS7_ILi64EEENS7_ILi192EEEEEELi192ENS_10bfloat16_tEfNS_4arch4Sm80ELb0ELb1ELb1ELb1ELb1ELb0ELb1ELb1EEENS1_21CollectiveEpilogueFwdINS6_IJS8_SA_S9_EEENS6_IJNS7_ILi1EEESI_SI_EEESC_SE_Li256ELb1ELb1ELb1ELb0EEENS1_36VarlenDynamicPersistentTileSchedulerILi128ELi64ELi256ELi256ELb1ELb1ELb0ELb1ELb0ELb1EEEEEEEEEvNT_6ParamsE)
        /*02fc*/ 	.word	0x00000000


	//----- nvinfo : EIATTR_REGCOUNT
	.align		4
.L_138:
        /*0300*/ 	.byte	0x04, 0x2f
        /*0302*/ 	.short	(.L_140 - .L_139)
	.align		4
.L_139:
        /*0304*/ 	.word	index@(_ZN7cutlass13device_kernelIN5flash19enable_sm80_to_sm89INS1_16FlashAttnFwdSm80INS1_25CollectiveMainloopFwdSm80ILi8ELi1ELb0EN4cute5tupleIJNS5_1CILi128EEENS7_ILi64EEENS7_ILi192EEEEEELi192ENS_10bfloat16_tEfNS_4arch4Sm80ELb0ELb1ELb1ELb0ELb1ELb0ELb1ELb1EEENS1_21CollectiveEpilogueFwdINS6_IJS8_SA_S9_EEENS6_IJNS7_ILi1EEESI_SI_EEESC_SE_Li256ELb0ELb1ELb1ELb0EEENS1_19SingleTileSchedulerILb0ELb1ELb1ELi128EEEEEEEEEvNT_6ParamsE)
        /*0308*/ 	.word	0x00000004


	//----- nvinfo : EIATTR_FRAME_SIZE
	.align		4
.L_140:
        /*030c*/ 	.byte	0x04, 0x11
        /*030e*/ 	.short	(.L_142 - .L_141)
	.align		4
.L_141:
        /*0310*/ 	.word	index@(_ZN7cutlass13device_kernelIN5flash19enable_sm80_to_sm89INS1_16FlashAttnFwdSm80INS1_25CollectiveMainloopFwdSm80ILi8ELi1ELb0EN4cute5tupleIJNS5_1CILi128EEENS7_ILi64EEENS7_ILi192EEEEEELi192ENS_10bfloat16_tEfNS_4arch4Sm80ELb0ELb1ELb1ELb0ELb1ELb0ELb1ELb1EEENS1_21CollectiveEpilogueFwdINS6_IJS8_SA_S9_EEENS6_IJNS7_ILi1EEESI_SI_EEESC_SE_Li256ELb0ELb1ELb1ELb0EEENS1_19SingleTileSchedulerILb0ELb1ELb1ELi128EEEEEEEEEvNT_6ParamsE)
        /*0314*/ 	.word	0x00000000


	//----- nvinfo : EIATTR_REGCOUNT
	.align		4
.L_142:
        /*0318*/ 	.byte	0x04, 0x2f
        /*031a*/ 	.short	(.L_144 - .L_143)
	.align		4
.L_143:
        /*031c*/ 	.word	index@(_ZN7cutlass13device_kernelIN5flash19enable_sm80_to_sm89INS1_16FlashAttnFwdSm80INS1_25CollectiveMainloopFwdSm80ILi8ELi1ELb0EN4cute5tupleIJNS5_1CILi128EEENS7_ILi64EEENS7_ILi192EEEEEELi192ENS_10bfloat16_tEfNS_4arch4Sm80ELb0ELb0ELb1ELb1ELb1ELb1ELb1ELb1EEENS1_21CollectiveEpilogueFwdINS6_IJS8_SA_S9_EEENS6_IJNS7_ILi1EEESI_SI_EEESC_SE_Li256ELb1ELb1ELb1ELb0EEENS1_36VarlenDynamicPersistentTileSchedulerILi128ELi64ELi256ELi256ELb1ELb1ELb0ELb0ELb1ELb1EEEEEEEEEvNT_6ParamsE)
        /*0320*/ 	.word	0x00000004


	//----- nvinfo : EIATTR_FRAME_SIZE
	.align		4
.L_144:
        /*0324*/ 	.byte	0x04, 0x11
        /*0326*/ 	.short	(.L_146 - .L_145)
	.align		4
.L_145:
        /*0328*/ 	.word	index@(_ZN7cutlass13device_kernelIN5flash19enable_sm80_to_sm89INS1_16FlashAttnFwdSm80INS1_25CollectiveMainloopFwdSm80ILi8ELi1ELb0EN4cute5tupleIJNS5_1CILi128EEENS7_ILi64EEENS7_ILi192EEEEEELi192ENS_10bfloat16_tEfNS_4arch4Sm80ELb0ELb0ELb1ELb1ELb1ELb1ELb1ELb1EEENS1_21CollectiveEpilogueFwdINS6_IJS8_SA_S9_EEENS6_IJNS7_ILi1EEESI_SI_EEESC_SE_Li256ELb1ELb1ELb1ELb0EEENS1_36VarlenDynamicPersistentTileSchedulerILi128ELi64ELi256ELi256ELb1ELb1ELb0ELb0ELb1ELb1EEEEEEEEEvNT_6ParamsE)
        /*032c*/ 	.word	0x00000000


	//----- nvinfo : EIATTR_REGCOUNT
	.align		4
.L_146:
        /*0330*/ 	.byte	0x04, 0x2f
        /*0332*/ 	.short	(.L_148 - .L_147)
	.align		4
.L_147:
        /*0334*/ 	.word	index@(_ZN7cutlass13device_kernelIN5flash19enable_sm80_to_sm89INS1_16FlashAttnFwdSm80INS1_25CollectiveMainloopFwdSm80ILi8ELi1ELb0EN4cute5tupleIJNS5_1CILi128EEENS7_ILi64EEENS7_ILi192EEEEEELi192ENS_10bfloat16_tEfNS_4arch4Sm80ELb0ELb0ELb1ELb1ELb1ELb0ELb1ELb1EEENS1_21CollectiveEpilogueFwdINS6_IJS8_SA_S9_EEENS6_IJNS7_ILi1EEESI_SI_EEESC_SE_Li256ELb1ELb1ELb1ELb0EEENS1_36VarlenDynamicPersistentTileSchedulerILi128ELi64ELi256ELi256ELb1ELb1ELb0ELb0ELb1ELb1EEEEEEEEEvNT_6ParamsE)
        /*0338*/ 	.word	0x00000004


	//----- nvinfo : EIATTR_FRAME_SIZE
	.align		4
.L_148:
        /*033c*/ 	.byte	0x04, 0x11
        /*033e*/ 	.short	(.L_150 - .L_149)
	.align		4
.L_149:
        /*0340*/ 	.word	index@(_ZN7cutlass13device_kernelIN5flash19enable_sm80_to_sm89INS1_16FlashAttnFwdSm80INS1_25CollectiveMainloopFwdSm80ILi8ELi1ELb0EN4cute5tupleIJNS5_1CILi128EEENS7_ILi64EEENS7_ILi192EEEEEELi192ENS_10bfloat16_tEfNS_4arch4Sm80ELb0ELb0ELb1ELb1ELb1ELb0ELb1ELb1EEENS1_21CollectiveEpilogueFwdINS6_IJS8_SA_S9_EEENS6_IJNS7_ILi1EEESI_SI_EEESC_SE_Li256ELb1ELb1ELb1ELb0EEENS1_36VarlenDynamicPersistentTileSchedulerILi128ELi64ELi256ELi256ELb1ELb1ELb0ELb0ELb1ELb1EEEEEEEEEvNT_6ParamsE)
        /*0344*/ 	.word	0x00000000


	//----- nvinfo : EIATTR_REGCOUNT
	.align		4
.L_150:
        /*0348*/ 	.byte	0x04, 0x2f
        /*034a*/ 	.short	(.L_152 - .L_151)
	.align		4
.L_151:
        /*034c*/ 	.word	index@(_ZN7cutlass13device_kernelIN5flash19enable_sm80_to_sm89INS1_16FlashAttnFwdSm80INS1_25CollectiveMainloopFwdSm80ILi8ELi1ELb0EN4cute5tupleIJNS5_1CILi128EEENS7_ILi64EEENS7_ILi192EEEEEELi192ENS_10bfloat16_tEfNS_4arch4Sm80ELb0ELb0ELb1ELb0ELb1ELb0ELb1ELb1EEENS1_21CollectiveEpilogueFwdINS6_IJS8_SA_S9_EEENS6_IJNS7_ILi1EEESI_SI_EEESC_SE_Li256ELb0ELb1ELb1ELb0EEENS1_19SingleTileSchedulerILb0ELb1ELb1ELi128EEEEEEEEEvNT_6ParamsE)
        /*0350*/ 	.word	0x00000004


	//----- nvinfo : EIATTR_FRAME_SIZE
	.align		4
.L_152:
        /*0354*/ 	.byte	0x04, 0x11
        /*0356*/ 	.short	(.L_154 - .L_153)
	.align		4
.L_153:
        /*0358*/ 	.word	index@(_ZN7cutlass13device_kernelIN5flash19enable_sm80_to_sm89INS1_16FlashAttnFwdSm80INS1_25CollectiveMainloopFwdSm80ILi8ELi1ELb0EN4cute5tupleIJNS5_1CILi128EEENS7_ILi64EEENS7_ILi192EEEEEELi192ENS_10bfloat16_tEfNS_4arch4Sm80ELb0ELb0ELb1ELb0ELb1ELb0ELb1ELb1EEENS1_21CollectiveEpilogueFwdINS6_IJS8_SA_S9_EEENS6_IJNS7_ILi1EEESI_SI_EEESC_SE_Li256ELb0ELb1ELb1ELb0EEENS1_19SingleTileSchedulerILb0ELb1ELb1ELi128EEEEEEEEEvNT_6ParamsE)
        /*035c*/ 	.word	0x00000000


	//----- nvinfo : EIATTR_MIN_STACK_SIZE
	.align		4
.L_154:
        /*0360*/ 	.byte	0x04, 0x12
        /*0362*/ 	.short	(.L_156 - .L_155)
	.align		4
.L_155:
        /*0364*/ 	.word	index@(_ZN7cutlass13device_kernelIN5flash19enable_sm80_to_sm89INS1_16FlashAttnFwdSm80INS1_25CollectiveMainloopFwdSm80ILi8ELi1ELb0EN4cute5tupleIJNS5_1CILi128EEENS7_ILi64EEENS7_ILi192EEEEEELi192ENS_10bfloat16_tEfNS_4arch4Sm80ELb0ELb0ELb1ELb0ELb1ELb0ELb1ELb1EEENS1_21CollectiveEpilogueFwdINS6_IJS8_SA_S9_EEENS6_IJNS7_ILi1EEESI_SI_EEESC_SE_Li256ELb0ELb1ELb1ELb0EEENS1_19SingleTileSchedulerILb0ELb1ELb1ELi128EEEEEEEEEvNT_6ParamsE)
        /*0368*/ 	.word	0x00000000


	//----- nvinfo : EIATTR_MIN_STACK_SIZE
	.align		4
.L_156:
        /*036c*/ 	.byte	0x04, 0x12
        /*036e*/ 	.short	(.L_158 - .L_157)
	.align		4
.L_157:
        /*0370*/ 	.word	index@(_ZN7cutlass13device_kernelIN5flash19enable_sm80_to_sm89INS1_16FlashAttnFwdSm80INS1_25CollectiveMainloopFwdSm80ILi8ELi1ELb0EN4cute5tupleIJNS5_1CILi128EEENS7_ILi64EEENS7_ILi192EEEEEELi192ENS_10bfloat16_tEfNS_4arch4Sm80ELb0ELb0ELb1ELb1ELb1ELb0ELb1ELb1EEENS1_21CollectiveEpilogueFwdINS6_IJS8_SA_S9_EEENS6_IJNS7_ILi1EEESI_SI_EEESC_SE_Li256ELb1ELb1ELb1ELb0EEENS1_36VarlenDynamicPersistentTileSchedulerILi128ELi64ELi256ELi256ELb1ELb1ELb0ELb0ELb1ELb1EEEEEEEEEvNT_6ParamsE)
        /*0374*/ 	.word	0x00000000


	//----- nvinfo : EIATTR_MIN_STACK_SIZE
	.align		4
.L_158:
        /*0378*/ 	.byte	0x04, 0x12
        /*037a*/ 	.short	(.L_160 - .L_159)
	.align		4
.L_159:
        /*037c*/ 	.word	index@(_ZN7cutlass13device_kernelIN5flash19enable_sm80_to_sm89INS1_16FlashAttnFwdSm80INS1_25CollectiveMainloopFwdSm80ILi8ELi1ELb0EN4cute5tupleIJNS5_1CILi128EEENS7_ILi64EEENS7_ILi192EEEEEELi192ENS_10bfloat16_tEfNS_4arch4Sm80ELb0ELb0ELb1ELb1ELb1ELb1ELb1ELb1EEENS1_21CollectiveEpilogueFwdINS6_IJS8_SA_S9_EEENS6_IJNS7_ILi1EEESI_SI_EEESC_SE_Li256ELb1ELb1ELb1ELb0EEENS1_36VarlenDynamicPersistentTileSchedulerILi128ELi64ELi256ELi256ELb1ELb1ELb0ELb0ELb1ELb1EEEEEEEEEvNT_6ParamsE)
        /*0380*/ 	.word	0x00000000


	//----- nvinfo : EIATTR_MIN_STACK_SIZE
	.align		4
.L_160:
        /*0384*/ 	.byte	0x04, 0x12
        /*0386*/ 	.short	(.L_162 - .L_161)
	.align		4
.L_161:
        /*0388*/ 	.word	index@(_ZN7cutlass13device_kernelIN5flash19enable_sm80_to_sm89INS1_16FlashAttnFwdSm80INS1_25CollectiveMainloopFwdSm80ILi8ELi1ELb0EN4cute5tupleIJNS5_1CILi128EEENS7_ILi64EEENS7_ILi192EEEEEELi192ENS_10bfloat16_tEfNS_4arch4Sm80ELb0ELb1ELb1ELb0ELb1ELb0ELb1ELb1EEENS1_21CollectiveEpilogueFwdINS6_IJS8_SA_S9_EEENS6_IJNS7_ILi1EEESI_SI_EEESC_SE_Li256ELb0ELb1ELb1ELb0EEENS1_19SingleTileSchedulerILb0ELb1ELb1ELi128EEEEEEEEEvNT_6ParamsE)
        /*038c*/ 	.word	0x00000000


	//----- nvinfo : EIATTR_MIN_STACK_SIZE
	.align		4
.L_162:
        /*0390*/ 	.byte	0x04, 0x12
        /*0392*/ 	.short	(.L_164 - .L_163)
	.align		4
.L_163:
        /*0394*/ 	.word	index@(_ZN7cutlass13device_kernelIN5flash19enable_sm80_to_sm89INS1_16FlashAttnFwdSm80INS1_25CollectiveMainloopFwdSm80ILi8ELi1ELb0EN4cute5tupleIJNS5_1CILi128EEENS7_ILi64EEENS7_ILi192EEEEEELi192ENS_10bfloat16_tEfNS_4arch4Sm80ELb0ELb1ELb1ELb1ELb1ELb0ELb1ELb1EEENS1_21CollectiveEpilogueFwdINS6_IJS8_SA_S9_EEENS6_IJNS7_ILi1EEESI_SI_EEESC_SE_Li256ELb1ELb1ELb1ELb0EEENS1_36VarlenDynamicPersistentTileSchedulerILi128ELi64ELi256ELi256ELb1ELb1ELb0ELb1ELb0ELb1EEEEEEEEEvNT_6ParamsE)
        /*0398*/ 	.word	0x00000000


	//----- nvinfo : EIATTR_MIN_STACK_SIZE
	.align		4
.L_164:
        /*039c*/ 	.byte	0x04, 0x12
        /*039e*/ 	.short	(.L_166 - .L_165)
	.align		4
.L_165:
        /*03a0*/ 	.word	index@(_ZN7cutlass13device_kernelIN5flash19enable_sm80_to_sm89INS1_16FlashAttnFwdSm80INS1_25CollectiveMainloopFwdSm80ILi8ELi1ELb0EN4cute5tupleIJNS5_1CILi128EEENS7_ILi64EEENS7_ILi192EEEEEELi192ENS_10bfloat16_tEfNS_4arch4Sm80ELb0ELb1ELb1ELb1ELb1ELb1ELb1ELb1EEENS1_21CollectiveEpilogueFwdINS6_IJS8_SA_S9_EEENS6_IJNS7_ILi1EEESI_SI_EEESC_SE_Li256ELb1ELb1ELb1ELb0EEENS1_36VarlenDynamicPersistentTileSchedulerILi128ELi64ELi256ELi256ELb1ELb1ELb0ELb1ELb0ELb1EEEEEEEEEvNT_6ParamsE)
        /*03a4*/ 	.word	0x00000000


	//----- nvinfo : EIATTR_MIN_STACK_SIZE
	.align		4
.L_166:
        /*03a8*/ 	.byte	0x04, 0x12
        /*03aa*/ 	.short	(.L_168 - .L_167)
	.align		4
.L_167:
        /*03ac*/ 	.word	index@(_ZN7cutlass13device_kernelIN5flash19enable_sm80_to_sm89INS1_16FlashAttnFwdSm80INS1_25CollectiveMainloopFwdSm80ILi8ELi1ELb0EN4cute5tupleIJNS5_1CILi128EEENS7_ILi64EEENS7_ILi192EEEEEELi192ENS_10bfloat16_tEfNS_4arch4Sm80ELb1ELb0ELb1ELb0ELb1ELb0ELb1ELb1EEENS1_21CollectiveEpilogueFwdINS6_IJS8_SA_S9_EEENS6_IJNS7_ILi1EEESI_SI_EEESC_SE_Li256ELb0ELb1ELb1ELb0EEENS1_30DynamicPersistentTileSchedulerILi256ELi256ELb1ELb1ELb0EEEEEEEEEvNT_6ParamsE)
        /*03b0*/ 	.word	0x00000000


	//----- nvinfo : EIATTR_MIN_STACK_SIZE
	.align		4
.L_168:
        /*03b4*/ 	.byte	0x04, 0x12
        /*03b6*/ 	.short	(.L_170 - .L_169)
	.align		4
.L_169:
        /*03b8*/ 	.word	index@(_ZN7cutlass13device_kernelIN5flash19enable_sm80_to_sm89INS1_16FlashAttnFwdSm80INS1_25CollectiveMainloopFwdSm80ILi8ELi1ELb0EN4cute5tupleIJNS5_1CILi128EEENS7_ILi64EEENS7_ILi192EEEEEELi192ENS_10bfloat16_tEfNS_4arch4Sm80ELb1ELb0ELb1ELb1ELb1ELb0ELb1ELb1EEENS1_21CollectiveEpilogueFwdINS6_IJS8_SA_S9_EEENS6_IJNS7_ILi1EEESI_SI_EEESC_SE_Li256ELb1ELb1ELb1ELb0EEENS1_36VarlenDynamicPersistentTileSchedulerILi128ELi64ELi256ELi256ELb1ELb1ELb0ELb1ELb1ELb1EEEEEEEEEvNT_6ParamsE)
        /*03bc*/ 	.word	0x00000000


	//----- nvinfo : EIATTR_MIN_STACK_SIZE
	.align		4
.L_170:
        /*03c0*/ 	.byte	0x04, 0x12
        /*03c2*/ 	.short	(.L_172 - .L_171)
	.align		4
.L_171:
        /*03c4*/ 	.word	index@(_ZN7cutlass13device_kernelIN5flash19enable_sm80_to_sm89INS1_16FlashAttnFwdSm80INS1_25CollectiveMainloopFwdSm80ILi8ELi1ELb0EN4cute5tupleIJNS5_1CILi128EEENS7_ILi64EEENS7_ILi192EEEEEELi192ENS_10bfloat16_tEfNS_4arch4Sm80ELb1ELb0ELb1ELb1ELb1ELb1ELb1ELb1EEENS1_21CollectiveEpilogueFwdINS6_IJS8_SA_S9_EEENS6_IJNS7_ILi1EEESI_SI_EEESC_SE_Li256ELb1ELb1ELb1ELb0EEENS1_36VarlenDynamicPersistentTileSchedulerILi128ELi64ELi256ELi256ELb1ELb1ELb0ELb1ELb1ELb1EEEEEEEEEvNT_6ParamsE)
        /*03c8*/ 	.word	0x00000000


	//----- nvinfo : EIATTR_MIN_STACK_SIZE
	.align		4
.L_172:
        /*03cc*/ 	.byte	0x04, 0x12
        /*03ce*/ 	.short	(.L_174 - .L_173)
	.align		4
.L_173:
        /*03d0*/ 	.word	index@(_ZN7cutlass13device_kernelIN5flash19enable_sm80_to_sm89INS1_16FlashAttnFwdSm80INS1_25CollectiveMainloopFwdSm80ILi8ELi2ELb0EN4cute5tupleIJNS5_1CILi128EEENS7_ILi64EEENS7_ILi192EEEEEELi192ENS_10bfloat16_tEfNS_4arch4Sm80ELb0ELb0ELb1ELb0ELb1ELb0ELb1ELb1EEENS1_21CollectiveEpilogueFwdINS6_IJS8_SA_S9_EEENS6_IJNS7_ILi1EEESI_SI_EEESC_SE_Li256ELb0ELb1ELb1ELb0EEENS1_19SingleTileSchedulerILb0ELb1ELb1ELi128EEEEEEEEEvNT_6ParamsE)
        /*03d4*/ 	.word	0x00000000


	//----- nvinfo : EIATTR_MIN_STACK_SIZE
	.align		4
.L_174:
        /*03d8*/ 	.byte	0x04, 0x12
        /*03da*/ 	.short	(.L_176 - .L_175)
	.align		4
.L_175:
        /*03dc*/ 	.word	index@(_ZN7cutlass13device_kernelIN5flash19enable_sm80_to_sm89INS1_16FlashAttnFwdSm80INS1_25CollectiveMainloopFwdSm80ILi8ELi2ELb0EN4cute5tupleIJNS5_1CILi128EEENS7_ILi64EEENS7_ILi192EEEEEELi192ENS_10bfloat16_tEfNS_4arch4Sm80ELb0ELb0ELb1ELb1ELb1ELb0ELb1ELb1EEENS1_21CollectiveEpilogueFwdINS6_IJS8_SA_S9_EEENS6_IJNS7_ILi1EEESI_SI_EEESC_SE_Li256ELb1ELb1ELb1ELb0EEENS1_36VarlenDynamicPersistentTileSchedulerILi128ELi64ELi256ELi256ELb1ELb1ELb0ELb0ELb1ELb1EEEEEEEEEvNT_6ParamsE)
        /*03e0*/ 	.word	0x00000000


	//----- nvinfo : EIATTR_MIN_STACK_SIZE
	.align		4
.L_176:
        /*03e4*/ 	.byte	0x04, 0x12
        /*03e6*/ 	.short	(.L_178 - .L_177)
	.align		4
.L_177:
        /*03e8*/ 	.word	index@(_ZN7cutlass13device_kernelIN5flash19enable_sm80_to_sm89INS1_16FlashAttnFwdSm80INS1_25CollectiveMainloopFwdSm80ILi8ELi2ELb0EN4cute5tupleIJNS5_1CILi128EEENS7_ILi64EEENS7_ILi192EEEEEELi192ENS_10bfloat16_tEfNS_4arch4Sm80ELb0ELb0ELb1ELb1ELb1ELb1ELb1ELb1EEENS1_21CollectiveEpilogueFwdINS6_IJS8_SA_S9_EEENS6_IJNS7_ILi1EEESI_SI_EEESC_SE_Li256ELb1ELb1ELb1ELb0EEENS1_36VarlenDynamicPersistentTileSchedulerILi128ELi64ELi256ELi256ELb1ELb1ELb0ELb0ELb1ELb1EEEEEEEEEvNT_6ParamsE)
        /*03ec*/ 	.word	0x00000000


	//----- nvinfo : EIATTR_MIN_STACK_SIZE
	.align		4
.L_178:
        /*03f0*/ 	.byte	0x04, 0x12
        /*03f2*/ 	.short	(.L_180 - .L_179)
	.align		4
.L_179:
        /*03f4*/ 	.word	index@(_ZN7cutlass13device_kernelIN5flash19enable_sm80_to_sm89INS1_16FlashAttnFwdSm80INS1_25CollectiveMainloopFwdSm80ILi8ELi2ELb0EN4cute5tupleIJNS5_1CILi128EEENS7_ILi64EEENS7_ILi192EEEEEELi192ENS_10bfloat16_tEfNS_4arch4Sm80ELb0ELb1ELb1ELb0ELb1ELb0ELb1ELb1EEENS1_21CollectiveEpilogueFwdINS6_IJS8_SA_S9_EEENS6_IJNS7_ILi1EEESI_SI_EEESC_SE_Li256ELb0ELb1ELb1ELb0EEENS1_19SingleTileSchedulerILb0ELb1ELb1ELi128EEEEEEEEEvNT_6ParamsE)
        /*03f8*/ 	.word	0x00000000


	//----- nvinfo : EIATTR_MIN_STACK_SIZE
	.align		4
.L_180:
        /*03fc*/ 	.byte	0x04, 0x12
        /*03fe*/ 	.short	(.L_182 - .L_181)
	.align		4
.L_181:
        /*0400*/ 	.word	index@(_ZN7cutlass13device_kernelIN5flash19enable_sm80_to_sm89INS1_16FlashAttnFwdSm80INS1_25CollectiveMainloopFwdSm80ILi8ELi2ELb0EN4cute5tupleIJNS5_1CILi128EEENS7_ILi64EEENS7_ILi192EEEEEELi192ENS_10bfloat16_tEfNS_4arch4Sm80ELb0ELb1ELb1ELb1ELb1ELb0ELb1ELb1EEENS1_21CollectiveEpilogueFwdINS6_IJS8_SA_S9_EEENS6_IJNS7_ILi1EEESI_SI_EEESC_SE_Li256ELb1ELb1ELb1ELb0EEENS1_36VarlenDynamicPersistentTileSchedulerILi128ELi64ELi256ELi256ELb1ELb1ELb0ELb1ELb0ELb1EEEEEEEEEvNT_6ParamsE)
        /*0404*/ 	.word	0x00000000


	//----- nvinfo : EIATTR_MIN_STACK_SIZE
	.align		4
.L_182:
        /*0408*/ 	.byte	0x04, 0x12
        /*040a*/ 	.short	(.L_184 - .L_183)
	.align		4
.L_183:
        /*040c*/ 	.word	index@(_ZN7cutlass13device_kernelIN5flash19enable_sm80_to_sm89INS1_16FlashAttnFwdSm80INS1_25CollectiveMainloopFwdSm80ILi8ELi2ELb0EN4cute5tupleIJNS5_1CILi128EEENS7_ILi64EEENS7_ILi192EEEEEELi192ENS_10bfloat16_tEfNS_4arch4Sm80ELb0ELb1ELb1ELb1ELb1ELb1ELb1ELb1EEENS1_21CollectiveEpilogueFwdINS6_IJS8_SA_S9_EEENS6_IJNS7_ILi1EEESI_SI_EEESC_SE_Li256ELb1ELb1ELb1ELb0EEENS1_36VarlenDynamicPersistentTileSchedulerILi128ELi64ELi256ELi256ELb1ELb1ELb0ELb1ELb0ELb1EEEEEEEEEvNT_6ParamsE)
        /*0410*/ 	.word	0x00000000


	//----- nvinfo : EIATTR_MIN_STACK_SIZE
	.align		4
.L_184:
        /*0414*/ 	.byte	0x04, 0x12
        /*0416*/ 	.short	(.L_186 - .L_185)
	.align		4
.L_185:
        /*0418*/ 	.word	index@(_ZN7cutlass13device_kernelIN5flash19enable_sm80_to_sm89INS1_16FlashAttnFwdSm80INS1_25CollectiveMainloopFwdSm80ILi8ELi2ELb0EN4cute5tupleIJNS5_1CILi128EEENS7_ILi64EEENS7_ILi192EEEEEELi192ENS_10bfloat16_tEfNS_4arch4Sm80ELb1ELb0ELb1ELb0ELb1ELb0ELb1ELb1EEENS1_21CollectiveEpilogueFwdINS6_IJS8_SA_S9_EEENS6_IJNS7_ILi1EEESI_SI_EEESC_SE_Li256ELb0ELb1ELb1ELb0EEENS1_30DynamicPersistentTileSchedulerILi256ELi256ELb1ELb1ELb0EEEEEEEEEvNT_6ParamsE)
        /*041c*/ 	.word	0x00000000


	//----- nvinfo : EIATTR_MIN_STACK_SIZE
	.align		4
.L_186:
        /*0420*/ 	.byte	0x04, 0x12
        /*0422*/ 	.short	(.L_188 - .L_187)
	.align		4
.L_187:
        /*0424*/ 	.word	index@(_ZN7cutlass13device_kernelIN5flash19enable_sm80_to_sm89INS1_16FlashAttnFwdSm80INS1_25CollectiveMainloopFwdSm80ILi8ELi2ELb0EN4cute5tupleIJNS5_1CILi128EEENS7_ILi64EEENS7_ILi192EEEEEELi192ENS_10bfloat16_tEfNS_4arch4Sm80ELb1ELb0ELb1ELb1ELb1ELb0ELb1ELb1EEENS1_21CollectiveEpilogueFwdINS6_IJS8_SA_S9_EEENS6_IJNS7_ILi1EEESI_SI_EEESC_SE_Li256ELb1ELb1ELb1ELb0EEENS1_36VarlenDynamicPersistentTileSchedulerILi128ELi64ELi256ELi256ELb1ELb1ELb0ELb1ELb1ELb1EEEEEEEEEvNT_6ParamsE)
        /*0428*/ 	.word	0x00000000


	//----- nvinfo : EIATTR_MIN_STACK_SIZE
	.align		4
.L_188:
        /*042c*/ 	.byte	0x04, 0x12
        /*042e*/ 	.short	(.L_190 - .L_189)
	.align		4
.L_189:
        /*0430*/ 	.word	index@(_ZN7cutlass13device_kernelIN5flash19enable_sm80_to_sm89INS1_16FlashAttnFwdSm80INS1_25CollectiveMainloopFwdSm80ILi8ELi2ELb0EN4cute5tupleIJNS5_1CILi128EEENS7_ILi64EEENS7_ILi192EEEEEELi192ENS_10bfloat16_tEfNS_4arch4Sm80ELb1ELb0ELb1ELb1ELb1ELb1ELb1ELb1EEENS1_21CollectiveEpilogueFwdINS6_IJS8_SA_S9_EEENS6_IJNS7_ILi1EEESI_SI_EEESC_SE_Li256ELb1ELb1ELb1ELb0EEENS1_36VarlenDynamicPersistentTileSchedulerILi128ELi64ELi256ELi256ELb1ELb1ELb0ELb1ELb1ELb1EEEEEEEEEvNT_6ParamsE)
        /*0434*/ 	.word	0x00000000


	//----- nvinfo : EIATTR_MIN_STACK_SIZE
	.align		4
.L_190:
        /*0438*/ 	.byte	0x04, 0x12
        /*043a*/ 	.short	(.L_192 - .L_191)
	.align		4
.L_191:
        /*043c*/ 	.word	index@(_ZN7cutlass13device_kernelIN5flash19enable_sm80_to_sm89INS1_16FlashAttnFwdSm80INS1_25CollectiveMainloopFwdSm80ILi8ELi1ELb0EN4cute5tupleIJNS5_1CILi128EEENS7_ILi64EEENS7_ILi192EEEEEELi192ENS_10bfloat16_tEfNS_4arch4Sm80ELb0ELb0ELb0ELb0ELb1ELb0ELb1ELb1EEENS1_21CollectiveEpilogueFwdINS6_IJS8_SA_S9_EEENS6_IJNS7_ILi1EEESI_SI_EEESC_SE_Li256ELb0ELb1ELb1ELb0EEENS1_19SingleTileSchedulerILb0ELb1ELb1ELi128EEEEEEEEEvNT_6ParamsE)
        /*0440*/ 	.word	0x00000000


	//----- nvinfo : EIATTR_MIN_STACK_SIZE
	.align		4
.L_192:
        /*0444*/ 	.byte	0x04, 0x12
        /*0446*/ 	.short	(.L_194 - .L_193)
	.align		4
.L_193:
        /*0448*/ 	.word	index@(_ZN7cutlass13device_kernelIN5flash19enable_sm80_to_sm89INS1_16FlashAttnFwdSm80INS1_25CollectiveMainloopFwdSm80ILi8ELi1ELb0EN4cute5tupleIJNS5_1CILi128EEENS7_ILi64EEENS7_ILi192EEEEEELi192ENS_10bfloat16_tEfNS_4arch4Sm80ELb0ELb0ELb0ELb1ELb1ELb0ELb1ELb1EEENS1_21CollectiveEpilogueFwdINS6_IJS8_SA_S9_EEENS6_IJNS7_ILi1EEESI_SI_EEESC_SE_Li256ELb1ELb1ELb1ELb0EEENS1_36VarlenDynamicPersistentTileSchedulerILi128ELi64ELi256ELi256ELb1ELb1ELb0ELb0ELb1ELb1EEEEEEEEEvNT_6ParamsE)
        /*044c*/ 	.word	0x00000000


	//----- nvinfo : EIATTR_MIN_STACK_SIZE
	.align		4
.L_194:
        /*0450*/ 	.byte	0x04, 0x12
        /*0452*/ 	.short	(.L_196 - .L_195)
	.align		4
.L_195:
        /*0454*/ 	.word	index@(_ZN7cutlass13device_kernelIN5flash19enable_sm80_to_sm89INS1_16FlashAttnFwdSm80INS1_25CollectiveMainloopFwdSm80ILi8ELi1ELb0EN4cute5tupleIJNS5_1CILi128EEENS7_ILi64EEENS7_ILi192EEEEEELi192ENS_10bfloat16_tEfNS_4arch4Sm80ELb0ELb0ELb0ELb1ELb1ELb1ELb1ELb1EEENS1_21CollectiveEpilogueFwdINS6_IJS8_SA_S9_EEENS6_IJNS7_ILi1EEESI_SI_EEESC_SE_Li256ELb1ELb1ELb1ELb0EEENS1_36VarlenDynamicPersistentTileSchedulerILi128ELi64ELi256ELi256ELb1ELb1ELb0ELb0ELb1ELb1EEEEEEEEEvNT_6ParamsE)
        /*0458*/ 	.word	0x00000000


	//----- nvinfo : EIATTR_MIN_STACK_SIZE
	.align		4
.L_196:
        /*045c*/ 	.byte	0x04, 0x12
        /*045e*/ 	.short	(.L_198 - .L_197)
	.align		4
.L_197:
        /*0460*/ 	.word	index@(_ZN7cutlass13device_kernelIN5flash19enable_sm80_to_sm89INS1_16FlashAttnFwdSm80INS1_25CollectiveMainloopFwdSm80ILi8ELi1ELb0EN4cute5tupleIJNS5_1CILi128EEENS7_ILi64EEENS7_ILi192EEEEEELi192ENS_10bfloat16_tEfNS_4arch4Sm80ELb0ELb1ELb0ELb0ELb1ELb0ELb1ELb1EEENS1_21CollectiveEpilogueFwdINS6_IJS8_SA_S9_EEENS6_IJNS7_ILi1EEESI_SI_EEESC_SE_Li256ELb0ELb1ELb1ELb0EEENS1_19SingleTileSchedulerILb0ELb1ELb1ELi128EEEEEEEEEvNT_6ParamsE)
        /*0464*/ 	.word	0x00000000


	//----- nvinfo : EIATTR_MIN_STACK_SIZE
	.align		4
.L_198:
        /*0468*/ 	.byte	0x04, 0x12
        /*046a*/ 	.short	(.L_200 - .L_199)
	.align		4
.L_199:
        /*046c*/ 	.word	index@(_ZN7cutlass13device_kernelIN5flash19enable_sm80_to_sm89INS1_16FlashAttnFwdSm80INS1_25CollectiveMainloopFwdSm80ILi8ELi1ELb0EN4cute5tupleIJNS5_1CILi128EEENS7_ILi64EEENS7_ILi192EEEEEELi192ENS_10bfloat16_tEfNS_4arch4Sm80ELb0ELb1ELb0ELb1ELb1ELb0ELb1ELb1EEENS1_21CollectiveEpilogueFwdINS6_IJS8_SA_S9_EEENS6_IJNS7_ILi1EEESI_SI_EEESC_SE_Li256ELb1ELb1ELb1ELb0EEENS1_36VarlenDynamicPersistentTileSchedulerILi128ELi64ELi256ELi256ELb1ELb1ELb0ELb1ELb0ELb1EEEEEEEEEvNT_6ParamsE)
        /*0470*/ 	.word	0x00000000


	//----- nvinfo : EIATTR_MIN_STACK_SIZE
	.align		4
.L_200:
        /*0474*/ 	.byte	0x04, 0x12
        /*0476*/ 	.short	(.L_202 - .L_201)
	.align		4
.L_201:
        /*0478*/ 	.word	index@(_ZN7cutlass13device_kernelIN5flash19enable_sm80_to_sm89INS1_16FlashAttnFwdSm80INS1_25CollectiveMainloopFwdSm80ILi8ELi1ELb0EN4cute5tupleIJNS5_1CILi128EEENS7_ILi64EEENS7_ILi192EEEEEELi192ENS_10bfloat16_tEfNS_4arch4Sm80ELb0ELb1ELb0ELb1ELb1ELb1ELb1ELb1EEENS1_21CollectiveEpilogueFwdINS6_IJS8_SA_S9_EEENS6_IJNS7_ILi1EEESI_SI_EEESC_SE_Li256ELb1ELb1ELb1ELb0EEENS1_36VarlenDynamicPersistentTileSchedulerILi128ELi64ELi256ELi256ELb1ELb1ELb0ELb1ELb0ELb1EEEEEEEEEvNT_6ParamsE)
        /*047c*/ 	.word	0x00000000


	//----- nvinfo : EIATTR_MIN_STACK_SIZE
	.align		4
.L_202:
        /*0480*/ 	.byte	0x04, 0x12
        /*0482*/ 	.short	(.L_204 - .L_203)
	.align		4
.L_203:
        /*0484*/ 	.word	index@(_ZN7cutlass13device_kernelIN5flash19enable_sm80_to_sm89INS1_16FlashAttnFwdSm80INS1_25CollectiveMainloopFwdSm80ILi8ELi1ELb0EN4cute5tupleIJNS5_1CILi128EEENS7_ILi64EEENS7_ILi192EEEEEELi192ENS_10bfloat16_tEfNS_4arch4Sm80ELb1ELb0ELb0ELb0ELb1ELb0ELb1ELb1EEENS1_21CollectiveEpilogueFwdINS6_IJS8_SA_S9_EEENS6_IJNS7_ILi1EEESI_SI_EEESC_SE_Li256ELb0ELb1ELb1ELb0EEENS1_30DynamicPersistentTileSchedulerILi256ELi256ELb1ELb1ELb0EEEEEEEEEvNT_6ParamsE)
        /*0488*/ 	.word	0x00000000


	//----- nvinfo : EIATTR_MIN_STACK_SIZE
	.align		4
.L_204:
        /*048c*/ 	.byte	0x04, 0x12
        /*048e*/ 	.short	(.L_206 - .L_205)
	.align		4
.L_205:
        /*0490*/ 	.word	index@(_ZN7cutlass13device_kernelIN5flash19enable_sm80_to_sm89INS1_16FlashAttnFwdSm80INS1_25CollectiveMainloopFwdSm80ILi8ELi1ELb0EN4cute5tupleIJNS5_1CILi128EEENS7_ILi64EEENS7_ILi192EEEEEELi192ENS_10bfloat16_tEfNS_4arch4Sm80ELb1ELb0ELb0ELb1ELb1ELb0ELb1ELb1EEENS1_21CollectiveEpilogueFwdINS6_IJS8_SA_S9_EEENS6_IJNS7_ILi1EEESI_SI_EEESC_SE_Li256ELb1ELb1ELb1ELb0EEENS1_36VarlenDynamicPersistentTileSchedulerILi128ELi64ELi256ELi256ELb1ELb1ELb0ELb1ELb1ELb1EEEEEEEEEvNT_6ParamsE)
        /*0494*/ 	.word	0x00000000


	//----- nvinfo : EIATTR_MIN_STACK_SIZE
	.align		4
.L_206:
        /*0498*/ 	.byte	0x04, 0x12
        /*049a*/ 	.short	(.L_208 - .L_207)
	.align		4
.L_207:
        /*049c*/ 	.word	index@(_ZN7cutlass13device_kernelIN5flash19enable_sm80_to_sm89INS1_16FlashAttnFwdSm80INS1_25CollectiveMainloopFwdSm80ILi8ELi1ELb0EN4cute5tupleIJNS5_1CILi128EEENS7_ILi64EEENS7_ILi192EEEEEELi192ENS_10bfloat16_tEfNS_4arch4Sm80ELb1ELb0ELb0ELb1ELb1ELb1ELb1ELb1EEENS1_21CollectiveEpilogueFwdINS6_IJS8_SA_S9_EEENS6_IJNS7_ILi1EEESI_SI_EEESC_SE_Li256ELb1ELb1ELb1ELb0EEENS1_36VarlenDynamicPersistentTileSchedulerILi128ELi64ELi256ELi256ELb1ELb1ELb0ELb1ELb1ELb1EEEEEEEEEvNT_6ParamsE)
        /*04a0*/ 	.word	0x00000000


	//----- nvinfo : EIATTR_MIN_STACK_SIZE
	.align		4
.L_208:
        /*04a4*/ 	.byte	0x04, 0x12
        /*04a6*/ 	.short	(.L_210 - .L_209)
	.align		4
.L_209:
        /*04a8*/ 	.word	index@(_ZN7cutlass13device_kernelIN5flash19enable_sm80_to_sm89INS1_16FlashAttnFwdSm80INS1_25CollectiveMainloopFwdSm80ILi8ELi2ELb0EN4cute5tupleIJNS5_1CILi128EEENS7_ILi64EEENS7_ILi192EEEEEELi192ENS_10bfloat16_tEfNS_4arch4Sm80ELb0ELb0ELb0ELb0ELb1ELb0ELb1ELb1EEENS1_21CollectiveEpilogueFwdINS6_IJS8_SA_S9_EEENS6_IJNS7_ILi1EEESI_SI_EEESC_SE_Li256ELb0ELb1ELb1ELb0EEENS1_19SingleTileSchedulerILb0ELb1ELb1ELi128EEEEEEEEEvNT_6ParamsE)
        /*04ac*/ 	.word	0x00000000


	//----- nvinfo : EIATTR_MIN_STACK_SIZE
	.align		4
.L_210:
        /*04b0*/ 	.byte	0x04, 0x12
        /*04b2*/ 	.short	(.L_212 - .L_211)
	.align		4
.L_211:
        /*04b4*/ 	.word	index@(_ZN7cutlass13device_kernelIN5flash19enable_sm80_to_sm89INS1_16FlashAttnFwdSm80INS1_25CollectiveMainloopFwdSm80ILi8ELi2ELb0EN4cute5tupleIJNS5_1CILi128EEENS7_ILi64EEENS7_ILi192EEEEEELi192ENS_10bfloat16_tEfNS_4arch4Sm80ELb0ELb0ELb0ELb1ELb1ELb0ELb1ELb1EEENS1_21CollectiveEpilogueFwdINS6_IJS8_SA_S9_EEENS6_IJNS7_ILi1EEESI_SI_EEESC_SE_Li256ELb1ELb1ELb1ELb0EEENS1_36VarlenDynamicPersistentTileSchedulerILi128ELi64ELi256ELi256ELb1ELb1ELb0ELb0ELb1ELb1EEEEEEEEEvNT_6ParamsE)
        /*04b8*/ 	.word	0x00000000


	//----- nvinfo : EIATTR_MIN_STACK_SIZE
	.align		4
.L_212:
        /*04bc*/ 	.byte	0x04, 0x12
        /*04be*/ 	.short	(.L_214 - .L_213)
	.align		4
.L_213:
        /*04c0*/ 	.word	index@(_ZN7cutlass13device_kernelIN5flash19enable_sm80_to_sm89INS1_16FlashAttnFwdSm80INS1_25CollectiveMainloopFwdSm80ILi8ELi2ELb0EN4cute5tupleIJNS5_1CILi128EEENS7_ILi64EEENS7_ILi192EEEEEELi192ENS_10bfloat16_tEfNS_4arch4Sm80ELb0ELb0ELb0ELb1ELb1ELb1ELb1ELb1EEENS1_21CollectiveEpilogueFwdINS6_IJS8_SA_S9_EEENS6_IJNS7_ILi1EEESI_SI_EEESC_SE_Li256ELb1ELb1ELb1ELb0EEENS1_36VarlenDynamicPersistentTileSchedulerILi128ELi64ELi256ELi256ELb1ELb1ELb0ELb0ELb1ELb1EEEEEEEEEvNT_6ParamsE)
        /*04c4*/ 	.word	0x00000000


	//----- nvinfo : EIATTR_MIN_STACK_SIZE
	.align		4
.L_214:
        /*04c8*/ 	.byte	0x04, 0x12
        /*04ca*/ 	.short	(.L_216 - .L_215)
	.align		4
.L_215:
        /*04cc*/ 	.word	index@(_ZN7cutlass13device_kernelIN5flash19enable_sm80_to_sm89INS1_16FlashAttnFwdSm80INS1_25CollectiveMainloopFwdSm80ILi8ELi2ELb0EN4cute5tupleIJNS5_1CILi128EEENS7_ILi64EEENS7_ILi192EEEEEELi192ENS_10bfloat16_tEfNS_4arch4Sm80ELb0ELb1ELb0ELb0ELb1ELb0ELb1ELb1EEENS1_21CollectiveEpilogueFwdINS6_IJS8_SA_S9_EEENS6_IJNS7_ILi1EEESI_SI_EEESC_SE_Li256ELb0ELb1ELb1ELb0EEENS1_19SingleTileSchedulerILb0ELb1ELb1ELi128EEEEEEEEEvNT_6ParamsE)
        /*04d0*/ 	.word	0x00000000


	//----- nvinfo : EIATTR_MIN_STACK_SIZE
	.align		4
.L_216:
        /*04d4*/ 	.byte	0x04, 0x12
        /*04d6*/ 	.short	(.L_218 - .L_217)
	.align		4
.L_217:
        /*04d8*/ 	.word	index@(_ZN7cutlass13device_kernelIN5flash19enable_sm80_to_sm89INS1_16FlashAttnFwdSm80INS1_25CollectiveMainloopFwdSm80ILi8ELi2ELb0EN4cute5tupleIJNS5_1CILi128EEENS7_ILi64EEENS7_ILi192EEEEEELi192ENS_10bfloat16_tEfNS_4arch4Sm80ELb0ELb1ELb0ELb1ELb1ELb0ELb1ELb1EEENS1_21CollectiveEpilogueFwdINS6_IJS8_SA_S9_EEENS6_IJNS7_ILi1EEESI_SI_EEESC_SE_Li256ELb1ELb1ELb1ELb0EEENS1_36VarlenDynamicPersistentTileSchedulerILi128ELi64ELi256ELi256ELb1ELb1ELb0ELb1ELb0ELb1EEEEEEEEEvNT_6ParamsE)
        /*04dc*/ 	.word	0x00000000


	//----- nvinfo : EIATTR_MIN_STACK_SIZE
	.align		4
.L_218:
        /*04e0*/ 	.byte	0x04, 0x12
        /*04e2*/ 	.short	(.L_220 - .L_219)
	.align		4
.L_219:
        /*04e4*/ 	.word	index@(_ZN7cutlass13device_kernelIN5flash19enable_sm80_to_sm89INS1_16FlashAttnFwdSm80INS1_25CollectiveMainloopFwdSm80ILi8ELi2ELb0EN4cute5tupleIJNS5_1CILi128EEENS7_ILi64EEENS7_ILi192EEEEEELi192ENS_10bfloat16_tEfNS_4arch4Sm80ELb0ELb1ELb0ELb1ELb1ELb1ELb1ELb1EEENS1_21CollectiveEpilogueFwdINS6_IJS8_SA_S9_EEENS6_IJNS7_ILi1EEESI_SI_EEESC_SE_Li256ELb1ELb1ELb1ELb0EEENS1_36VarlenDynamicPersistentTileSchedulerILi128ELi64ELi256ELi256ELb1ELb1ELb0ELb1ELb0ELb1EEEEEEEEEvNT_6ParamsE)
        /*04e8*/ 	.word	0x00000000


	//----- nvinfo : EIATTR_MIN_STACK_SIZE
	.align		4
.L_220:
        /*04ec*/ 	.byte	0x04, 0x12
        /*04ee*/ 	.short	(.L_222 - .L_221)
	.align		4
.L_221:
        /*04f0*/ 	.word	index@(_ZN7cutlass13device_kernelIN5flash19enable_sm80_to_sm89INS1_16FlashAttnFwdSm80INS1_25CollectiveMainloopFwdSm80ILi8ELi2ELb0EN4cute5tupleIJNS5_1CILi128EEENS7_ILi64EEENS7_ILi192EEEEEELi192ENS_10bfloat16_tEfNS_4arch4Sm80ELb1ELb0ELb0ELb0ELb1ELb0ELb1ELb1EEENS1_21CollectiveEpilogueFwdINS6_IJS8_SA_S9_EEENS6_IJNS7_ILi1EEESI_SI_EEESC_SE_Li256ELb0ELb1ELb1ELb0EEENS1_30DynamicPersistentTileSchedulerILi256ELi256ELb1ELb1ELb0EEEEEEEEEvNT_6ParamsE)
        /*04f4*/ 	.word	0x00000000


	//----- nvinfo : EIATTR_MIN_STACK_SIZE
	.align		4
.L_222:
        /*04f8*/ 	.byte	0x04, 0x12
        /*04fa*/ 	.short	(.L_224 - .L_223)
	.align		4
.L_223:
        /*04fc*/ 	.word	index@(_ZN7cutlass13device_kernelIN5flash19enable_sm80_to_sm89INS1_16FlashAttnFwdSm80INS1_25CollectiveMainloopFwdSm80ILi8ELi2ELb0EN4cute5tupleIJNS5_1CILi128EEENS7_ILi64EEENS7_ILi192EEEEEELi192ENS_10bfloat16_tEfNS_4arch4Sm80ELb1ELb0ELb0ELb1ELb1ELb0ELb1ELb1EEENS1_21CollectiveEpilogueFwdINS6_IJS8_SA_S9_EEENS6_IJNS7_ILi1EEESI_SI_EEESC_SE_Li256ELb1ELb1ELb1ELb0EEENS1_36VarlenDynamicPersistentTileSchedulerILi128ELi64ELi256ELi256ELb1ELb1ELb0ELb1ELb1ELb1EEEEEEEEEvNT_6ParamsE)
        /*0500*/ 	.word	0x00000000


	//----- nvinfo : EIATTR_MIN_STACK_SIZE
	.align		4
.L_224:
        /*0504*/ 	.byte	0x04, 0x12
        /*0506*/ 	.short	(.L_226 - .L_225)
	.align		4
.L_225:
        /*0508*/ 	.word	index@(_ZN7cutlass13device_kernelIN5flash19enable_sm80_to_sm89INS1_16FlashAttnFwdSm80INS1_25CollectiveMainloopFwdSm80ILi8ELi2ELb0EN4cute5tupleIJNS5_1CILi128EEENS7_ILi64EEENS7_ILi192EEEEEELi192ENS_10bfloat16_tEfNS_4arch4Sm80ELb1ELb0ELb0ELb1ELb1ELb1ELb1ELb1EEENS1_21CollectiveEpilogueFwdINS6_IJS8_SA_S9_EEENS6_IJNS7_ILi1EEESI_SI_EEESC_SE_Li256ELb1ELb1ELb1ELb0EEENS1_36VarlenDynamicPersistentTileSchedulerILi128ELi64ELi256ELi256ELb1ELb1ELb0ELb1ELb1ELb1EEEEEEEEEvNT_6ParamsE)
        /*050c*/ 	.word	0x00000000
.L_226:


//--------------------- .nv.compat                --------------------------
	.section	.nv.compat,"",@"SHT_CUDA_COMPAT_INFO"
	.align	4
        /*0000*/ 	.byte	0x02, 0x09, 0x01, 0x00, 0x02, 0x02, 0x01, 0x00, 0x02, 0x05, 0x05, 0x00, 0x03, 0x07, 0x01, 0x01
        /*0010*/ 	.byte	0x02, 0x03, 0x00, 0x00, 0x02, 0x06, 0x01, 0x00, 0x04, 0x0b, 0x08, 0x00, 0x00, 0x00, 0x00, 0x00
        /*0020*/ 	.byte	0x00, 0x00, 0x00, 0x00


//--------------------- .nv.info._ZN7cutlass13device_kernelIN5flash19enable_sm80_to_sm89INS1_16FlashAttnFwdSm80INS1_25CollectiveMainloopFwdSm80ILi8ELi1ELb0EN4cute5tupleIJNS5_1CILi128EEENS7_ILi64EEENS7_ILi192EEEEEELi192ENS_10bfloat16_tEfNS_4arch4Sm80ELb0ELb0ELb1ELb0ELb1ELb0ELb1ELb1EEENS1_21CollectiveEpilogueFwdINS6_IJS8_SA_S9_EEENS6_IJNS7_ILi1EEESI_SI_EEESC_SE_Li256ELb0ELb1ELb1ELb0EEENS1_19SingleTileSchedulerILb0ELb1ELb1ELi128EEEEEEEEEvNT_6ParamsE --------------------------
	.section	.nv.info._ZN7cutlass13device_kernelIN5flash19enable_sm80_to_sm89INS1_16FlashAttnFwdSm80INS1_25CollectiveMainloopFwdSm80ILi8ELi1ELb0EN4cute5tupleIJNS5_1CILi128EEENS7_ILi64EEENS7_ILi192EEEEEELi192ENS_10bfloat16_tEfNS_4arch4Sm80ELb0ELb0ELb1ELb0ELb1ELb0ELb1ELb1EEENS1_21CollectiveEpilogueFwdINS6_IJS8_SA_S9_EEENS6_IJNS7_ILi1EEESI_SI_EEESC_SE_Li256ELb0ELb1ELb1ELb0EEENS1_19SingleTileSchedulerILb0ELb1ELb1ELi128EEEEEEEEEvNT_6ParamsE,"",@"SHT_CUDA_INFO"
	.sectionflags	@""
	.align	4


	//----- nvinfo : EIATTR_CUDA_API_VERSION
	.align		4
        /*0000*/ 	.byte	0x04, 0x37
        /*0002*/ 	.short	(.L_228 - .L_227)
.L_227:
        /*0004*/ 	.word	0x00000082


	//----- nvinfo : EIATTR_KPARAM_INFO
	.align		4
.L_228:
        /*0008*/ 	.byte	0x04, 0x17
        /*000a*/ 	.short	(.L_230 - .L_229)
.L_229:
        /*000c*/ 	.word	0x00000000
        /*0010*/ 	.short	0x0000
        /*0012*/ 	.short	0x0000
        /*0014*/ 	.byte	0x00, 0xf0, 0x61, 0x10


	//----- nvinfo : EIATTR_SPARSE_MMA_MASK
	.align		4
.L_230:
        /*0018*/ 	.byte	0x03, 0x50
        /*001a*/ 	.short	0x0000


	//----- nvinfo : EIATTR_MAXREG_COUNT
	.align		4
        /*001c*/ 	.byte	0x03, 0x1b
        /*001e*/ 	.short	0x00ff


	//----- nvinfo : EIATTR_MERCURY_ISA_VERSION
	.align		4
        /*0020*/ 	.byte	0x03, 0x5f
        /*0022*/ 	.short	0x0101


	//----- nvinfo : EIATTR_VRC_CTA_INIT_COUNT
	.align		4
        /*0024*/ 	.byte	0x02, 0x4a
	.zero		1
	.zero		1


	//----- nvinfo : EIATTR_EXIT_INSTR_OFFSETS
	.align		4
        /*0028*/ 	.byte	0x04, 0x1c
        /*002a*/ 	.short	(.L_232 - .L_231)


	//   ....[0]....
.L_231:
        /*002c*/ 	.word	0x00000010


	//----- nvinfo : EIATTR_MAX_THREADS
	.align		4
.L_232:
        /*0030*/ 	.byte	0x04, 0x05
        /*0032*/ 	.short	(.L_234 - .L_233)
.L_233:
        /*0034*/ 	.word	0x00000100
        /*0038*/ 	.word	0x00000001
        /*003c*/ 	.word	0x00000001


	//----- nvinfo : EIATTR_CBANK_PARAM_SIZE
	.align		4
.L_234:
        /*0040*/ 	.byte	0x03, 0x19
        /*0042*/ 	.short	0x0418


	//----- nvinfo : EIATTR_PARAM_CBANK
	.align		4
        /*0044*/ 	.byte	0x04, 0x0a
        /*0046*/ 	.short	(.L_236 - .L_235)
	.align		4
.L_235:
        /*0048*/ 	.word	index@(.nv.constant0._ZN7cutlass13device_kernelIN5flash19enable_sm80_to_sm89INS1_16FlashAttnFwdSm80INS1_25CollectiveMainloopFwdSm80ILi8ELi1ELb0EN4cute5tupleIJNS5_1CILi128EEENS7_ILi64EEENS7_ILi192EEEEEELi192ENS_10bfloat16_tEfNS_4arch4Sm80ELb0ELb0ELb1ELb0ELb1ELb0ELb1ELb1EEENS1_21CollectiveEpilogueFwdINS6_IJS8_SA_S9_EEENS6_IJNS7_ILi1EEESI_SI_EEESC_SE_Li256ELb0ELb1ELb1ELb0EEENS1_19SingleTileSchedulerILb0ELb1ELb1ELi128EEEEEEEEEvNT_6ParamsE)
        /*004c*/ 	.short	0x0380
        /*004e*/ 	.short	0x0418


	//----- nvinfo : EIATTR_SW_WAR
	.align		4
.L_236:
        /*0050*/ 	.byte	0x04, 0x36
        /*0052*/ 	.short	(.L_238 - .L_237)
.L_237:
        /*0054*/ 	.word	0x00000008
.L_238:


//--------------------- .nv.info._ZN7cutlass13device_kernelIN5flash19enable_sm80_to_sm89INS1_16FlashAttnFwdSm80INS1_25CollectiveMainloopFwdSm80ILi8ELi1ELb0EN4cute5tupleIJNS5_1CILi128EEENS7_ILi64EEENS7_ILi192EEEEEELi192ENS_10bfloat16_tEfNS_4arch4Sm80ELb0ELb0ELb1ELb1ELb1ELb0ELb1ELb1EEENS1_21CollectiveEpilogueFwdINS6_IJS8_SA_S9_EEENS6_IJNS7_ILi1EEESI_SI_EEESC_SE_Li256ELb1ELb1ELb1ELb0EEENS1_36VarlenDynamicPersistentTileSchedulerILi128ELi64ELi256ELi256ELb1ELb1ELb0ELb0ELb1ELb1EEEEEEEEEvNT_6ParamsE --------------------------
	.section	.nv.info._ZN7cutlass13device_kernelIN5flash19enable_sm80_to_sm89INS1_16FlashAttnFwdSm80INS1_25CollectiveMainloopFwdSm80ILi8ELi1ELb0EN4cute5tupleIJNS5_1CILi128EEENS7_ILi64EEENS7_ILi192EEEEEELi192ENS_10bfloat16_tEfNS_4arch4Sm80ELb0ELb0ELb1ELb1ELb1ELb0ELb1ELb1EEENS1_21CollectiveEpilogueFwdINS6_IJS8_SA_S9_EEENS6_IJNS7_ILi1EEESI_SI_EEESC_SE_Li256ELb1ELb1ELb1ELb0EEENS1_36VarlenDynamicPersistentTileSchedulerILi128ELi64ELi256ELi256ELb1ELb1ELb0ELb0ELb1ELb1EEEEEEEEEvNT_6ParamsE,"",@"SHT_CUDA_INFO"
	.sectionflags	@""
	.align	4


	//----- nvinfo : EIATTR_CUDA_API_VERSION
	.align		4
        /*0000*/ 	.byte	0x04, 0x37
        /*0002*/ 	.short	(.L_240 - .L_239)
.L_239:
        /*0004*/ 	.word	0x00000082


	//----- nvinfo : EIATTR_KPARAM_INFO
	.align		4
.L_240:
        /*0008*/ 	.byte	0x04, 0x17
        /*000a*/ 	.short	(.L_242 - .L_241)
.L_241:
        /*000c*/ 	.word	0x00000000
        /*0010*/ 	.short	0x0000
        /*0012*/ 	.short	0x0000
        /*0014*/ 	.byte	0x00, 0xf0, 0xe1, 0x10


	//----- nvinfo : EIATTR_SPARSE_MMA_MASK
	.align		4
.L_242:
        /*0018*/ 	.byte	0x03, 0x50
        /*001a*/ 	.short	0x0000


	//----- nvinfo : EIATTR_MAXREG_COUNT
	.align		4
        /*001c*/ 	.byte	0x03, 0x1b
        /*001e*/ 	.short	0x00ff


	//----- nvinfo : EIATTR_MERCURY_ISA_VERSION
	.align		4
        /*0020*/ 	.byte	0x03, 0x5f
        /*0022*/ 	.short	0x0101


	//----- nvinfo : EIATTR_VRC_CTA_INIT_COUNT
	.align		4
        /*0024*/ 	.byte	0x02, 0x4a
	.zero		1
	.zero		1


	//----- nvinfo : EIATTR_EXIT_INSTR_OFFSETS
	.align		4
        /*0028*/ 	.byte	0x04, 0x1c
        /*002a*/ 	.short	(.L_244 - .L_243)


	//   ....[0]....
.L_243:
        /*002c*/ 	.word	0x00000010


	//----- nvinfo : EIATTR_MAX_THREADS
	.align		4
.L_244:
        /*0030*/ 	.byte	0x04, 0x05
        /*0032*/ 	.short	(.L_246 - .L_245)
.L_245:
        /*0034*/ 	.word	0x00000100
        /*0038*/ 	.word	0x00000001
        /*003c*/ 	.word	0x00000001


	//----- nvinfo : EIATTR_CBANK_PARAM_SIZE
	.align		4
.L_246:
        /*0040*/ 	.byte	0x03, 0x19
        /*0042*/ 	.short	0x0438


	//----- nvinfo : EIATTR_PARAM_CBANK
	.align		4
        /*0044*/ 	.byte	0x04, 0x0a
        /*0046*/ 	.short	(.L_248 - .L_247)
	.align		4
.L_247:
        /*0048*/ 	.word	index@(.nv.constant0._ZN7cutlass13device_kernelIN5flash19enable_sm80_to_sm89INS1_16FlashAttnFwdSm80INS1_25CollectiveMainloopFwdSm80ILi8ELi1ELb0EN4cute5tupleIJNS5_1CILi128EEENS7_ILi64EEENS7_ILi192EEEEEELi192ENS_10bfloat16_tEfNS_4arch4Sm80ELb0ELb0ELb1ELb1ELb1ELb0ELb1ELb1EEENS1_21CollectiveEpilogueFwdINS6_IJS8_SA_S9_EEENS6_IJNS7_ILi1EEESI_SI_EEESC_SE_Li256ELb1ELb1ELb1ELb0EEENS1_36VarlenDynamicPersistentTileSchedulerILi128ELi64ELi256ELi256ELb1ELb1ELb0ELb0ELb1ELb1EEEEEEEEEvNT_6ParamsE)
        /*004c*/ 	.short	0x0380
        /*004e*/ 	.short	0x0438


	//----- nvinfo : EIATTR_SW_WAR
	.align		4
.L_248:
        /*0050*/ 	.byte	0x04, 0x36
        /*0052*/ 	.short	(.L_250 - .L_249)
.L_249:
        /*0054*/ 	.word	0x00000008
.L_250:


//--------------------- .nv.info._ZN7cutlass13device_kernelIN5flash19enable_sm80_to_sm89INS1_16FlashAttnFwdSm80INS1_25CollectiveMainloopFwdSm80ILi8ELi1ELb0EN4cute5tupleIJNS5_1CILi128EEENS7_ILi64EEENS7_ILi192EEEEEELi192ENS_10bfloat16_tEfNS_4arch4Sm80ELb0ELb0ELb1ELb1ELb1ELb1ELb1ELb1EEENS1_21CollectiveEpilogueFwdINS6_IJS8_SA_S9_EEENS6_IJNS7_ILi1EEESI_SI_EEESC_SE_Li256ELb1ELb1ELb1ELb0EEENS1_36VarlenDynamicPersistentTileSchedulerILi128ELi64ELi256ELi256ELb1ELb1ELb0ELb0ELb1ELb1EEEEEEEEEvNT_6ParamsE --------------------------
	.section	.nv.info._ZN7cutlass13device_kernelIN5flash19enable_sm80_to_sm89INS1_16FlashAttnFwdSm80INS1_25CollectiveMainloopFwdSm80ILi8ELi1ELb0EN4cute5tupleIJNS5_1CILi128EEENS7_ILi64EEENS7_ILi192EEEEEELi192ENS_10bfloat16_tEfNS_4arch4Sm80ELb0ELb0ELb1ELb1ELb1ELb1ELb1ELb1EEENS1_21CollectiveEpilogueFwdINS6_IJS8_SA_S9_EEENS6_IJNS7_ILi1EEESI_SI_EEESC_SE_Li256ELb1ELb1ELb1ELb0EEENS1_36VarlenDynamicPersistentTileSchedulerILi128ELi64ELi256ELi256ELb1ELb1ELb0ELb0ELb1ELb1EEEEEEEEEvNT_6ParamsE,"",@"SHT_CUDA_INFO"
	.sectionflags	@""
	.align	4


	//----- nvinfo : EIATTR_CUDA_API_VERSION
	.align		4
        /*0000*/ 	.byte	0x04, 0x37
        /*0002*/ 	.short	(.L_252 - .L_251)
.L_251:
        /*0004*/ 	.word	0x00000082


	//----- nvinfo : EIATTR_KPARAM_INFO
	.align		4
.L_252:
        /*0008*/ 	.byte	0x04, 0x17
        /*000a*/ 	.short	(.L_254 - .L_253)
.L_253:
        /*000c*/ 	.word	0x00000000
        /*0010*/ 	.short	0x0000
        /*0012*/ 	.short	0x0000
        /*0014*/ 	.byte	0x00, 0xf0, 0xe1, 0x10


	//----- nvinfo : EIATTR_SPARSE_MMA_MASK
	.align		4
.L_254:
        /*0018*/ 	.byte	0x03, 0x50
        /*001a*/ 	.short	0x0000


	//----- nvinfo : EIATTR_MAXREG_COUNT
	.align		4
        /*001c*/ 	.byte	0x03, 0x1b
        /*001e*/ 	.short	0x00ff


	//----- nvinfo : EIATTR_MERCURY_ISA_VERSION
	.align		4
        /*0020*/ 	.byte	0x03, 0x5f
        /*0022*/ 	.short	0x0101


	//----- nvinfo : EIATTR_VRC_CTA_INIT_COUNT
	.align		4
        /*0024*/ 	.byte	0x02, 0x4a
	.zero		1
	.zero		1


	//----- nvinfo : EIATTR_EXIT_INSTR_OFFSETS
	.align		4
        /*0028*/ 	.byte	0x04, 0x1c
        /*002a*/ 	.short	(.L_256 - .L_255)


	//   ....[0]....
.L_255:
        /*002c*/ 	.word	0x00000010


	//----- nvinfo : EIATTR_MAX_THREADS
	.align		4
.L_256:
        /*0030*/ 	.byte	0x04, 0x05
        /*0032*/ 	.short	(.L_258 - .L_257)
.L_257:
        /*0034*/ 	.word	0x00000100
        /*0038*/ 	.word	0x00000001
        /*003c*/ 	.word	0x00000001


	//----- nvinfo : EIATTR_CBANK_PARAM_SIZE
	.align		4
.L_258:
        /*0040*/ 	.byte	0x03, 0x19
        /*0042*/ 	.short	0x0438


	//----- nvinfo : EIATTR_PARAM_CBANK
	.align		4
        /*0044*/ 	.byte	0x04, 0x0a
        /*0046*/ 	.short	(.L_260 - .L_259)
	.align		4
.L_259:
        /*0048*/ 	.word	index@(.nv.constant0._ZN7cutlass13device_kernelIN5flash19enable_sm80_to_sm89INS1_16FlashAttnFwdSm80INS1_25CollectiveMainloopFwdSm80ILi8ELi1ELb0EN4cute5tupleIJNS5_1CILi128EEENS7_ILi64EEENS7_ILi192EEEEEELi192ENS_10bfloat16_tEfNS_4arch4Sm80ELb0ELb0ELb1ELb1ELb1ELb1ELb1ELb1EEENS1_21CollectiveEpilogueFwdINS6_IJS8_SA_S9_EEENS6_IJNS7_ILi1EEESI_SI_EEESC_SE_Li256ELb1ELb1ELb1ELb0EEENS1_36VarlenDynamicPersistentTileSchedulerILi128ELi64ELi256ELi256ELb1ELb1ELb0ELb0ELb1ELb1EEEEEEEEEvNT_6ParamsE)
        /*004c*/ 	.short	0x0380
        /*004e*/ 	.short	0x0438


	//----- nvinfo : EIATTR_SW_WAR
	.align		4
.L_260:
        /*0050*/ 	.byte	0x04, 0x36
        /*0052*/ 	.short	(.L_262 - .L_261)
.L_261:
        /*0054*/ 	.word	0x00000008
.L_262:


//--------------------- .nv.info._ZN7cutlass13device_kernelIN5flash19enable_sm80_to_sm89INS1_16FlashAttnFwdSm80INS1_25CollectiveMainloopFwdSm80ILi8ELi1ELb0EN4cute5tupleIJNS5_1CILi128EEENS7_ILi64EEENS7_ILi192EEEEEELi192ENS_10bfloat16_tEfNS_4arch4Sm80ELb0ELb1ELb1ELb0ELb1ELb0ELb1ELb1EEENS1_21CollectiveEpilogueFwdINS6_IJS8_SA_S9_EEENS6_IJNS7_ILi1EEESI_SI_EEESC_SE_Li256ELb0ELb1ELb1ELb0EEENS1_19SingleTileSchedulerILb0ELb1ELb1ELi128EEEEEEEEEvNT_6ParamsE --------------------------
	.section	.nv.info._ZN7cutlass13device_kernelIN5flash19enable_sm80_to_sm89INS1_16FlashAttnFwdSm80INS1_25CollectiveMainloopFwdSm80ILi8ELi1ELb0EN4cute5tupleIJNS5_1CILi128EEENS7_ILi64EEENS7_ILi192EEEEEELi192ENS_10bfloat16_tEfNS_4arch4Sm80ELb0ELb1ELb1ELb0ELb1ELb0ELb1ELb1EEENS1_21CollectiveEpilogueFwdINS6_IJS8_SA_S9_EEENS6_IJNS7_ILi1EEESI_SI_EEESC_SE_Li256ELb0ELb1ELb1ELb0EEENS1_19SingleTileSchedulerILb0ELb1ELb1ELi128EEEEEEEEEvNT_6ParamsE,"",@"SHT_CUDA_INFO"
	.sectionflags	@""
	.align	4


	//----- nvinfo : EIATTR_CUDA_API_VERSION
	.align		4
        /*0000*/ 	.byte	0x04, 0x37
        /*0002*/ 	.short	(.L_264 - .L_263)
.L_263:
        /*0004*/ 	.word	0x00000082


	//----- nvinfo : EIATTR_KPARAM_INFO
	.align		4
.L_264:
        /*0008*/ 	.byte	0x04, 0x17
        /*000a*/ 	.short	(.L_266 - .L_265)
.L_265:
        /*000c*/ 	.word	0x00000000
        /*0010*/ 	.short	0x0000
        /*0012*/ 	.short	0x0000
        /*0014*/ 	.byte	0x00, 0xf0, 0x61, 0x10


	//----- nvinfo : EIATTR_SPARSE_MMA_MASK
	.align		4
.L_266:
        /*0018*/ 	.byte	0x03, 0x50
        /*001a*/ 	.short	0x0000


	//----- nvinfo : EIATTR_MAXREG_COUNT
	.align		4
        /*001c*/ 	.byte	0x03, 0x1b
        /*001e*/ 	.short	0x00ff


	//----- nvinfo : EIATTR_MERCURY_ISA_VERSION
	.align		4
        /*0020*/ 	.byte	0x03, 0x5f
        /*0022*/ 	.short	0x0101


	//----- nvinfo : EIATTR_VRC_CTA_INIT_COUNT
	.align		4
        /*0024*/ 	.byte	0x02, 0x4a
	.zero		1
	.zero		1


	//----- nvinfo : EIATTR_EXIT_INSTR_OFFSETS
	.align		4
        /*0028*/ 	.byte	0x04, 0x1c
        /*002a*/ 	.short	(.L_268 - .L_267)


	//   ....[0]....
.L_267:
        /*002c*/ 	.word	0x00000010


	//----- nvinfo : EIATTR_MAX_THREADS
	.align		4
.L_268:
        /*0030*/ 	.byte	0x04, 0x05
        /*0032*/ 	.short	(.L_270 - .L_269)
.L_269:
        /*0034*/ 	.word	0x00000100
        /*0038*/ 	.word	0x00000001
        /*003c*/ 	.word	0x00000001


	//----- nvinfo : EIATTR_CBANK_PARAM_SIZE
	.align		4
.L_270:
        /*0040*/ 	.byte	0x03, 0x19
        /*0042*/ 	.short	0x0418


	//----- nvinfo : EIATTR_PARAM_CBANK
	.align		4
        /*0044*/ 	.byte	0x04, 0x0a
        /*0046*/ 	.short	(.L_272 - .L_271)
	.align		4
.L_271:
        /*0048*/ 	.word	index@(.nv.constant0._ZN7cutlass13device_kernelIN5flash19enable_sm80_to_sm89INS1_16FlashAttnFwdSm80INS1_25CollectiveMainloopFwdSm80ILi8ELi1ELb0EN4cute5tupleIJNS5_1CILi128EEENS7_ILi64EEENS7_ILi192EEEEEELi192ENS_10bfloat16_tEfNS_4arch4Sm80ELb0ELb1ELb1ELb0ELb1ELb0ELb1ELb1EEENS1_21CollectiveEpilogueFwdINS6_IJS8_SA_S9_EEENS6_IJNS7_ILi1EEESI_SI_EEESC_SE_Li256ELb0ELb1ELb1ELb0EEENS1_19SingleTileSchedulerILb0ELb1ELb1ELi128EEEEEEEEEvNT_6ParamsE)
        /*004c*/ 	.short	0x0380
        /*004e*/ 	.short	0x0418


	//----- nvinfo : EIATTR_SW_WAR
	.align		4
.L_272:
        /*0050*/ 	.byte	0x04, 0x36
        /*0052*/ 	.short	(.L_274 - .L_273)
.L_273:
        /*0054*/ 	.word	0x00000008
.L_274:


//--------------------- .nv.info._ZN7cutlass13device_kernelIN5flash19enable_sm80_to_sm89INS1_16FlashAttnFwdSm80INS1_25CollectiveMainloopFwdSm80ILi8ELi1ELb0EN4cute5tupleIJNS5_1CILi128EEENS7_ILi64EEENS7_ILi192EEEEEELi192ENS_10bfloat16_tEfNS_4arch4Sm80ELb0ELb1ELb1ELb1ELb1ELb0ELb1ELb1EEENS1_21CollectiveEpilogueFwdINS6_IJS8_SA_S9_EEENS6_IJNS7_ILi1EEESI_SI_EEESC_SE_Li256ELb1ELb1ELb1ELb0EEENS1_36VarlenDynamicPersistentTileSchedulerILi128ELi64ELi256ELi256ELb1ELb1ELb0ELb1ELb0ELb1EEEEEEEEEvNT_6ParamsE --------------------------
	.section	.nv.info._ZN7cutlass13device_kernelIN5flash19enable_sm80_to_sm89INS1_16FlashAttnFwdSm80INS1_25CollectiveMainloopFwdSm80ILi8ELi1ELb0EN4cute5tupleIJNS5_1CILi128EEENS7_ILi64EEENS7_ILi192EEEEEELi192ENS_10bfloat16_tEfNS_4arch4Sm80ELb0ELb1ELb1ELb1ELb1ELb0ELb1ELb1EEENS1_21CollectiveEpilogueFwdINS6_IJS8_SA_S9_EEENS6_IJNS7_ILi1EEESI_SI_EEESC_SE_Li256ELb1ELb1ELb1ELb0EEENS1_36VarlenDynamicPersistentTileSchedulerILi128ELi64ELi256ELi256ELb1ELb1ELb0ELb1ELb0ELb1EEEEEEEEEvNT_6ParamsE,"",@"SHT_CUDA_INFO"
	.sectionflags	@""
	.align	4


	//----- nvinfo : EIATTR_CUDA_API_VERSION
	.align		4
        /*0000*/ 	.byte	0x04, 0x37
        /*0002*/ 	.short	(.L_276 - .L_275)
.L_275:
        /*0004*/ 	.word	0x00000082


	//----- nvinfo : EIATTR_KPARAM_INFO
	.align		4
.L_276:
        /*0008*/ 	.byte	0x04, 0x17
        /*000a*/ 	.short	(.L_278 - .L_277)
.L_277:
        /*000c*/ 	.word	0x00000000
        /*0010*/ 	.short	0x0000
        /*0012*/ 	.short	0x0000
        /*0014*/ 	.byte	0x00, 0xf0, 0xe1, 0x10


	//----- nvinfo : EIATTR_SPARSE_MMA_MASK
	.align		4
.L_278:
        /*0018*/ 	.byte	0x03, 0x50
        /*001a*/ 	.short	0x0000


	//----- nvinfo : EIATTR_MAXREG_COUNT
	.align		4
        /*001c*/ 	.byte	0x03, 0x1b
        /*001e*/ 	.short	0x00ff


	//----- nvinfo : EIATTR_MERCURY_ISA_VERSION
	.align		4
        /*0020*/ 	.byte	0x03, 0x5f
        /*0022*/ 	.short	0x0101


	//----- nvinfo : EIATTR_VRC_CTA_INIT_COUNT
	.align		4
        /*0024*/ 	.byte	0x02, 0x4a
	.zero		1
	.zero		1


	//----- nvinfo : EIATTR_EXIT_INSTR_OFFSETS
	.align		4
        /*0028*/ 	.byte	0x04, 0x1c
        /*002a*/ 	.short	(.L_280 - .L_279)


	//   ....[0]....
.L_279:
        /*002c*/ 	.word	0x00000010


	//----- nvinfo : EIATTR_MAX_THREADS
	.align		4
.L_280:
        /*0030*/ 	.byte	0x04, 0x05
        /*0032*/ 	.short	(.L_282 - .L_281)
.L_281:
        /*0034*/ 	.word	0x00000100
        /*0038*/ 	.word	0x00000001
        /*003c*/ 	.word	0x00000001


	//----- nvinfo : EIATTR_CBANK_PARAM_SIZE
	.align		4
.L_282:
        /*0040*/ 	.byte	0x03, 0x19
        /*0042*/ 	.short	0x0438


	//----- nvinfo : EIATTR_PARAM_CBANK
	.align		4
        /*0044*/ 	.byte	0x04, 0x0a
        /*0046*/ 	.short	(.L_284 - .L_283)
	.align		4
.L_283:
        /*0048*/ 	.word	index@(.nv.constant0._ZN7cutlass13device_kernelIN5flash19enable_sm80_to_sm89INS1_16FlashAttnFwdSm80INS1_25CollectiveMainloopFwdSm80ILi8ELi1ELb0EN4cute5tupleIJNS5_1CILi128EEENS7_ILi64EEENS7_ILi192EEEEEELi192ENS_10bfloat16_tEfNS_4arch4Sm80ELb0ELb1ELb1ELb1ELb1ELb0ELb1ELb1EEENS1_21CollectiveEpilogueFwdINS6_IJS8_SA_S9_EEENS6_IJNS7_ILi1EEESI_SI_EEESC_SE_Li256ELb1ELb1ELb1ELb0EEENS1_36VarlenDynamicPersistentTileSchedulerILi128ELi64ELi256ELi256ELb1ELb1ELb0ELb1ELb0ELb1EEEEEEEEEvNT_6ParamsE)
        /*004c*/ 	.short	0x0380
        /*004e*/ 	.short	0x0438


	//----- nvinfo : EIATTR_SW_WAR
	.align		4
.L_284:
        /*0050*/ 	.byte	0x04, 0x36
        /*0052*/ 	.short	(.L_286 - .L_285)
.L_285:
        /*0054*/ 	.word	0x00000008
.L_286:


//--------------------- .nv.info._ZN7cutlass13device_kernelIN5flash19enable_sm80_to_sm89INS1_16FlashAttnFwdSm80INS1_25CollectiveMainloopFwdSm80ILi8ELi1ELb0EN4cute5tupleIJNS5_1CILi128EEENS7_ILi64EEENS7_ILi192EEEEEELi192ENS_10bfloat16_tEfNS_4arch4Sm80ELb0ELb1ELb1ELb1ELb1ELb1ELb1ELb1EEENS1_21CollectiveEpilogueFwdINS6_IJS8_SA_S9_EEENS6_IJNS7_ILi1EEESI_SI_EEESC_SE_Li256ELb1ELb1ELb1ELb0EEENS1_36VarlenDynamicPersistentTileSchedulerILi128ELi64ELi256ELi256ELb1ELb1ELb0ELb1ELb0ELb1EEEEEEEEEvNT_6ParamsE --------------------------
	.section	.nv.info._ZN7cutlass13device_kernelIN5flash19enable_sm80_to_sm89INS1_16FlashAttnFwdSm80INS1_25CollectiveMainloopFwdSm80ILi8ELi1ELb0EN4cute5tupleIJNS5_1CILi128EEENS7_ILi64EEENS7_ILi192EEEEEELi192ENS_10bfloat16_tEfNS_4arch4Sm80ELb0ELb1ELb1ELb1ELb1ELb1ELb1ELb1EEENS1_21CollectiveEpilogueFwdINS6_IJS8_SA_S9_EEENS6_IJNS7_ILi1EEESI_SI_EEESC_SE_Li256ELb1ELb1ELb1ELb0EEENS1_36VarlenDynamicPersistentTileSchedulerILi128ELi64ELi256ELi256ELb1ELb1ELb0ELb1ELb0ELb1EEEEEEEEEvNT_6ParamsE,"",@"SHT_CUDA_INFO"
	.sectionflags	@""
	.align	4


	//----- nvinfo : EIATTR_CUDA_API_VERSION
	.align		4
        /*0000*/ 	.byte	0x04, 0x37
        /*0002*/ 	.short	(.L_288 - .L_287)
.L_287:
        /*0004*/ 	.word	0x00000082


	//----- nvinfo : EIATTR_KPARAM_INFO
	.align		4
.L_288:
        /*0008*/ 	.byte	0x04, 0x17
        /*000a*/ 	.short	(.L_290 - .L_289)
.L_289:
        /*000c*/ 	.word	0x00000000
        /*0010*/ 	.short	0x0000
        /*0012*/ 	.short	0x0000
        /*0014*/ 	.byte	0x00, 0xf0, 0xe1, 0x10


	//----- nvinfo : EIATTR_SPARSE_MMA_MASK
	.align		4
.L_290:
        /*0018*/ 	.byte	0x03, 0x50
        /*001a*/ 	.short	0x0000


	//----- nvinfo : EIATTR_MAXREG_COUNT
	.align		4
        /*001c*/ 	.byte	0x03, 0x1b
        /*001e*/ 	.short	0x00ff


	//----- nvinfo : EIATTR_MERCURY_ISA_VERSION
	.align		4
        /*0020*/ 	.byte	0x03, 0x5f
        /*0022*/ 	.short	0x0101


	//----- nvinfo : EIATTR_VRC_CTA_INIT_COUNT
	.align		4
        /*0024*/ 	.byte	0x02, 0x4a
	.zero		1
	.zero		1


	//----- nvinfo : EIATTR_EXIT_INSTR_OFFSETS
	.align		4
        /*0028*/ 	.byte	0x04, 0x1c
        /*002a*/ 	.short	(.L_292 - .L_291)


	//   ....[0]....
.L_291:
        /*002c*/ 	.word	0x00000010


	//----- nvinfo : EIATTR_MAX_THREADS
	.align		4
.L_292:
        /*0030*/ 	.byte	0x04, 0x05
        /*0032*/ 	.short	(.L_294 - .L_293)
.L_293:
        /*0034*/ 	.word	0x00000100
        /*0038*/ 	.word	0x00000001
        /*003c*/ 	.word	0x00000001


	//----- nvinfo : EIATTR_CBANK_PARAM_SIZE
	.align		4
.L_294:
        /*0040*/ 	.byte	0x03, 0x19
        /*0042*/ 	.short	0x0438


	//----- nvinfo : EIATTR_PARAM_CBANK
	.align		4
        /*0044*/ 	.byte	0x04, 0x0a
        /*0046*/ 	.short	(.L_296 - .L_295)
	.align		4
.L_295:
        /*0048*/ 	.word	index@(.nv.constant0._ZN7cutlass13device_kernelIN5flash19enable_sm80_to_sm89INS1_16FlashAttnFwdSm80INS1_25CollectiveMainloopFwdSm80ILi8ELi1ELb0EN4cute5tupleIJNS5_1CILi128EEENS7_ILi64EEENS7_ILi192EEEEEELi192ENS_10bfloat16_tEfNS_4arch4Sm80ELb0ELb1ELb1ELb1ELb1ELb1ELb1ELb1EEENS1_21CollectiveEpilogueFwdINS6_IJS8_SA_S9_EEENS6_IJNS7_ILi1EEESI_SI_EEESC_SE_Li256ELb1ELb1ELb1ELb0EEENS1_36VarlenDynamicPersistentTileSchedulerILi128ELi64ELi256ELi256ELb1ELb1ELb0ELb1ELb0ELb1EEEEEEEEEvNT_6ParamsE)
        /*004c*/ 	.short	0x0380
        /*004e*/ 	.short	0x0438


	//----- nvinfo : EIATTR_SW_WAR
	.align		4
.L_296:
        /*0050*/ 	.byte	0x04, 0x36
        /*0052*/ 	.short	(.L_298 - .L_297)
.L_297:
        /*0054*/ 	.word	0x00000008
.L_298:


//--------------------- .nv.info._ZN7cutlass13device_kernelIN5flash19enable_sm80_to_sm89INS1_16FlashAttnFwdSm80INS1_25CollectiveMainloopFwdSm80ILi8ELi1ELb0EN4cute5tupleIJNS5_1CILi128EEENS7_ILi64EEENS7_ILi192EEEEEELi192ENS_10bfloat16_tEfNS_4arch4Sm80ELb1ELb0ELb1ELb0ELb1ELb0ELb1ELb1EEENS1_21CollectiveEpilogueFwdINS6_IJS8_SA_S9_EEENS6_IJNS7_ILi1EEESI_SI_EEESC_SE_Li256ELb0ELb1ELb1ELb0EEENS1_30DynamicPersistentTileSchedulerILi256ELi256ELb1ELb1ELb0EEEEEEEEEvNT_6ParamsE --------------------------
	.section	.nv.info._ZN7cutlass13device_kernelIN5flash19enable_sm80_to_sm89INS1_16FlashAttnFwdSm80INS1_25CollectiveMainloopFwdSm80ILi8ELi1ELb0EN4cute5tupleIJNS5_1CILi128EEENS7_ILi64EEENS7_ILi192EEEEEELi192ENS_10bfloat16_tEfNS_4arch4Sm80ELb1ELb0ELb1ELb0ELb1ELb0ELb1ELb1EEENS1_21CollectiveEpilogueFwdINS6_IJS8_SA_S9_EEENS6_IJNS7_ILi1EEESI_SI_EEESC_SE_Li256ELb0ELb1ELb1ELb0EEENS1_30DynamicPersistentTileSchedulerILi256ELi256ELb1ELb1ELb0EEEEEEEEEvNT_6ParamsE,"",@"SHT_CUDA_INFO"
	.sectionflags	@""
	.align	4


	//----- nvinfo : EIATTR_CUDA_API_VERSION
	.align		4
        /*0000*/ 	.byte	0x04, 0x37
        /*0002*/ 	.short	(.L_300 - .L_299)
.L_299:
        /*0004*/ 	.word	0x00000082


	//----- nvinfo : EIATTR_KPARAM_INFO
	.align		4
.L_300:
        /*0008*/ 	.byte	0x04, 0x17
        /*000a*/ 	.short	(.L_302 - .L_301)
.L_301:
        /*000c*/ 	.word	0x00000000
        /*0010*/ 	.short	0x0000
        /*0012*/ 	.short	0x0000
        /*0014*/ 	.byte	0x00, 0xf0, 0xa1, 0x10


	//----- nvinfo : EIATTR_SPARSE_MMA_MASK
	.align		4
.L_302:
        /*0018*/ 	.byte	0x03, 0x50
        /*001a*/ 	.short	0x0000


	//----- nvinfo : EIATTR_MAXREG_COUNT
	.align		4
        /*001c*/ 	.byte	0x03, 0x1b
        /*001e*/ 	.short	0x00ff


	//----- nvinfo : EIATTR_MERCURY_ISA_VERSION
	.align		4
        /*0020*/ 	.byte	0x03, 0x5f
        /*0022*/ 	.short	0x0101


	//----- nvinfo : EIATTR_VRC_CTA_INIT_COUNT
	.align		4
        /*0024*/ 	.byte	0x02, 0x4a
	.zero		1
	.zero		1


	//----- nvinfo : EIATTR_EXIT_INSTR_OFFSETS
	.align		4
        /*0028*/ 	.byte	0x04, 0x1c
        /*002a*/ 	.short	(.L_304 - .L_303)


	//   ....[0]....
.L_303:
        /*002c*/ 	.word	0x00000010


	//----- nvinfo : EIATTR_MAX_THREADS
	.align		4
.L_304:
        /*0030*/ 	.byte	0x04, 0x05
        /*0032*/ 	.short	(.L_306 - .L_305)
.L_305:
        /*0034*/ 	.word	0x00000100
        /*0038*/ 	.word	0x00000001
        /*003c*/ 	.word	0x00000001


	//----- nvinfo : EIATTR_CBANK_PARAM_SIZE
	.align		4
.L_306:
        /*0040*/ 	.byte	0x03, 0x19
        /*0042*/ 	.short	0x0428


	//----- nvinfo : EIATTR_PARAM_CBANK
	.align		4
        /*0044*/ 	.byte	0x04, 0x0a
        /*0046*/ 	.short	(.L_308 - .L_307)
	.align		4
.L_307:
        /*0048*/ 	.word	index@(.nv.constant0._ZN7cutlass13device_kernelIN5flash19enable_sm80_to_sm89INS1_16FlashAttnFwdSm80INS1_25CollectiveMainloopFwdSm80ILi8ELi1ELb0EN4cute5tupleIJNS5_1CILi128EEENS7_ILi64EEENS7_ILi192EEEEEELi192ENS_10bfloat16_tEfNS_4arch4Sm80ELb1ELb0ELb1ELb0ELb1ELb0ELb1ELb1EEENS1_21CollectiveEpilogueFwdINS6_IJS8_SA_S9_EEENS6_IJNS7_ILi1EEESI_SI_EEESC_SE_Li256ELb0ELb1ELb1ELb0EEENS1_30DynamicPersistentTileSchedulerILi256ELi256ELb1ELb1ELb0EEEEEEEEEvNT_6ParamsE)
        /*004c*/ 	.short	0x0380
        /*004e*/ 	.short	0x0428


	//----- nvinfo : EIATTR_SW_WAR
	.align		4
.L_308:
        /*0050*/ 	.byte	0x04, 0x36
        /*0052*/ 	.short	(.L_310 - .L_309)
.L_309:
        /*0054*/ 	.word	0x00000008
.L_310:


//--------------------- .nv.info._ZN7cutlass13device_kernelIN5flash19enable_sm80_to_sm89INS1_16FlashAttnFwdSm80INS1_25CollectiveMainloopFwdSm80ILi8ELi1ELb0EN4cute5tupleIJNS5_1CILi128EEENS7_ILi64EEENS7_ILi192EEEEEELi192ENS_10bfloat16_tEfNS_4arch4Sm80ELb1ELb0ELb1ELb1ELb1ELb0ELb1ELb1EEENS1_21CollectiveEpilogueFwdINS6_IJS8_SA_S9_EEENS6_IJNS7_ILi1EEESI_SI_EEESC_SE_Li256ELb1ELb1ELb1ELb0EEENS1_36VarlenDynamicPersistentTileSchedulerILi128ELi64ELi256ELi256ELb1ELb1ELb0ELb1ELb1ELb1EEEEEEEEEvNT_6ParamsE --------------------------
	.section	.nv.info._ZN7cutlass13device_kernelIN5flash19enable_sm80_to_sm89INS1_16FlashAttnFwdSm80INS1_25CollectiveMainloopFwdSm80ILi8ELi1ELb0EN4cute5tupleIJNS5_1CILi128EEENS7_ILi64EEENS7_ILi192EEEEEELi192ENS_10bfloat16_tEfNS_4arch4Sm80ELb1ELb0ELb1ELb1ELb1ELb0ELb1ELb1EEENS1_21CollectiveEpilogueFwdINS6_IJS8_SA_S9_EEENS6_IJNS7_ILi1EEESI_SI_EEESC_SE_Li256ELb1ELb1ELb1ELb0EEENS1_36VarlenDynamicPersistentTileSchedulerILi128ELi64ELi256ELi256ELb1ELb1ELb0ELb1ELb1ELb1EEEEEEEEEvNT_6ParamsE,"",@"SHT_CUDA_INFO"
	.sectionflags	@""
	.align	4


	//----- nvinfo : EIATTR_CUDA_API_VERSION
	.align		4
        /*0000*/ 	.byte	0x04, 0x37
        /*0002*/ 	.short	(.L_312 - .L_311)
.L_311:
        /*0004*/ 	.word	0x00000082


	//----- nvinfo : EIATTR_KPARAM_INFO
	.align		4
.L_312:
        /*0008*/ 	.byte	0x04, 0x17
        /*000a*/ 	.short	(.L_314 - .L_313)
.L_313:
        /*000c*/ 	.word	0x00000000
        /*0010*/ 	.short	0x0000
        /*0012*/ 	.short	0x0000
        /*0014*/ 	.byte	0x00, 0xf0, 0xe1, 0x10


	//----- nvinfo : EIATTR_SPARSE_MMA_MASK
	.align		4
.L_314:
        /*0018*/ 	.byte	0x03, 0x50
        /*001a*/ 	.short	0x0000


	//----- nvinfo : EIATTR_MAXREG_COUNT
	.align		4
        /*001c*/ 	.byte	0x03, 0x1b
        /*001e*/ 	.short	0x00ff


	//----- nvinfo : EIATTR_MERCURY_ISA_VERSION
	.align		4
        /*0020*/ 	.byte	0x03, 0x5f
        /*0022*/ 	.short	0x0101


	//----- nvinfo : EIATTR_VRC_CTA_INIT_COUNT
	.align		4
        /*0024*/ 	.byte	0x02, 0x4a
	.zero		1
	.zero		1


	//----- nvinfo : EIATTR_EXIT_INSTR_OFFSETS
	.align		4
        /*0028*/ 	.byte	0x04, 0x1c
        /*002a*/ 	.short	(.L_316 - .L_315)


	//   ....[0]....
.L_315:
        /*002c*/ 	.word	0x00000010


	//----- nvinfo : EIATTR_MAX_THREADS
	.align		4
.L_316:
        /*0030*/ 	.byte	0x04, 0x05
        /*0032*/ 	.short	(.L_318 - .L_317)
.L_317:
        /*0034*/ 	.word	0x00000100
        /*0038*/ 	.word	0x00000001
        /*003c*/ 	.word	0x00000001


	//----- nvinfo : EIATTR_CBANK_PARAM_SIZE
	.align		4
.L_318:
        /*0040*/ 	.byte	0x03, 0x19
        /*0042*/ 	.short	0x0438


	//----- nvinfo : EIATTR_PARAM_CBANK
	.align		4
        /*0044*/ 	.byte	0x04, 0x0a
        /*0046*/ 	.short	(.L_320 - .L_319)
	.align		4
.L_319:
        /*0048*/ 	.word	index@(.nv.constant0._ZN7cutlass13device_kernelIN5flash19enable_sm80_to_sm89INS1_16FlashAttnFwdSm80INS1_25CollectiveMainloopFwdSm80ILi8ELi1ELb0EN4cute5tupleIJNS5_1CILi128EEENS7_ILi64EEENS7_ILi192EEEEEELi192ENS_10bfloat16_tEfNS_4arch4Sm80ELb1ELb0ELb1ELb1ELb1ELb0ELb1ELb1EEENS1_21CollectiveEpilogueFwdINS6_IJS8_SA_S9_EEENS6_IJNS7_ILi1EEESI_SI_EEESC_SE_Li256ELb1ELb1ELb1ELb0EEENS1_36VarlenDynamicPersistentTileSchedulerILi128ELi64ELi256ELi256ELb1ELb1ELb0ELb1ELb1ELb1EEEEEEEEEvNT_6ParamsE)
        /*004c*/ 	.short	0x0380
        /*004e*/ 	.short	0x0438


	//----- nvinfo : EIATTR_SW_WAR
	.align		4
.L_320:
        /*0050*/ 	.byte	0x04, 0x36
        /*0052*/ 	.short	(.L_322 - .L_321)
.L_321:
        /*0054*/ 	.word	0x00000008
.L_322:


//--------------------- .nv.info._ZN7cutlass13device_kernelIN5flash19enable_sm80_to_sm89INS1_16FlashAttnFwdSm80INS1_25CollectiveMainloopFwdSm80ILi8ELi1ELb0EN4cute5tupleIJNS5_1CILi128EEENS7_ILi64EEENS7_ILi192EEEEEELi192ENS_10bfloat16_tEfNS_4arch4Sm80ELb1ELb0ELb1ELb1ELb1ELb1ELb1ELb1EEENS1_21CollectiveEpilogueFwdINS6_IJS8_SA_S9_EEENS6_IJNS7_ILi1EEESI_SI_EEESC_SE_Li256ELb1ELb1ELb1ELb0EEENS1_36VarlenDynamicPersistentTileSchedulerILi128ELi64ELi256ELi256ELb1ELb1ELb0ELb1ELb1ELb1EEEEEEEEEvNT_6ParamsE --------------------------
	.section	.nv.info._ZN7cutlass13device_kernelIN5flash19enable_sm80_to_sm89INS1_16FlashAttnFwdSm80INS1_25CollectiveMainloopFwdSm80ILi8ELi1ELb0EN4cute5tupleIJNS5_1CILi128EEENS7_ILi64EEENS7_ILi192EEEEEELi192ENS_10bfloat16_tEfNS_4arch4Sm80ELb1ELb0ELb1ELb1ELb1ELb1ELb1ELb1EEENS1_21CollectiveEpilogueFwdINS6_IJS8_SA_S9_EEENS6_IJNS7_ILi1EEESI_SI_EEESC_SE_Li256ELb1ELb1ELb1ELb0EEENS1_36VarlenDynamicPersistentTileSchedulerILi128ELi64ELi256ELi256ELb1ELb1ELb0ELb1ELb1ELb1EEEEEEEEEvNT_6ParamsE,"",@"SHT_CUDA_INFO"
	.sectionflags	@""
	.align	4


	//----- nvinfo : EIATTR_CUDA_API_VERSION
	.align		4
        /*0000*/ 	.byte	0x04, 0x37
        /*0002*/ 	.short	(.L_324 - .L_323)
.L_323:
        /*0004*/ 	.word	0x00000082


	//----- nvinfo : EIATTR_KPARAM_INFO
	.align		4
.L_324:
        /*0008*/ 	.byte	0x04, 0x17
        /*000a*/ 	.short	(.L_326 - .L_325)
.L_325:
        /*000c*/ 	.word	0x00000000
        /*0010*/ 	.short	0x0000
        /*0012*/ 	.short	0x0000
        /*0014*/ 	.byte	0x00, 0xf0, 0xe1, 0x10


	//----- nvinfo : EIATTR_SPARSE_MMA_MASK
	.align		4
.L_326:
        /*0018*/ 	.byte	0x03, 0x50
        /*001a*/ 	.short	0x0000


	//----- nvinfo : EIATTR_MAXREG_COUNT
	.align		4
        /*001c*/ 	.byte	0x03, 0x1b
        /*001e*/ 	.short	0x00ff


	//----- nvinfo : EIATTR_MERCURY_ISA_VERSION
	.align		4
        /*0020*/ 	.byte	0x03, 0x5f
        /*0022*/ 	.short	0x0101


	//----- nvinfo : EIATTR_VRC_CTA_INIT_COUNT
	.align		4
        /*0024*/ 	.byte	0x02, 0x4a
	.zero		1
	.zero		1


	//----- nvinfo : EIATTR_EXIT_INSTR_OFFSETS
	.align		4
        /*0028*/ 	.byte	0x04, 0x1c
        /*002a*/ 	.short	(.L_328 - .L_327)


	//   ....[0]....
.L_327:
        /*002c*/ 	.word	0x00000010


	//----- nvinfo : EIATTR_MAX_THREADS
	.align		4
.L_328:
        /*0030*/ 	.byte	0x04, 0x05
        /*0032*/ 	.short	(.L_330 - .L_329)
.L_329:
        /*0034*/ 	.word	0x00000100
        /*0038*/ 	.word	0x00000001
        /*003c*/ 	.word	0x00000001


	//----- nvinfo : EIATTR_CBANK_PARAM_SIZE
	.align		4
.L_330:
        /*0040*/ 	.byte	0x03, 0x19
        /*0042*/ 	.short	0x0438


	//----- nvinfo : EIATTR_PARAM_CBANK
	.align		4
        /*0044*/ 	.byte	0x04, 0x0a
        /*0046*/ 	.short	(.L_332 - .L_331)
	.align		4
.L_331:
        /*0048*/ 	.word	index@(.nv.constant0._ZN7cutlass13device_kernelIN5flash19enable_sm80_to_sm89INS1_16FlashAttnFwdSm80INS1_25CollectiveMainloopFwdSm80ILi8ELi1ELb0EN4cute5tupleIJNS5_1CILi128EEENS7_ILi64EEENS7_ILi192EEEEEELi192ENS_10bfloat16_tEfNS_4arch4Sm80ELb1ELb0ELb1ELb1ELb1ELb1ELb1ELb1EEENS1_21CollectiveEpilogueFwdINS6_IJS8_SA_S9_EEENS6_IJNS7_ILi1EEESI_SI_EEESC_SE_Li256ELb1ELb1ELb1ELb0EEENS1_36VarlenDynamicPersistentTileSchedulerILi128ELi64ELi256ELi256ELb1ELb1ELb0ELb1ELb1ELb1EEEEEEEEEvNT_6ParamsE)
        /*004c*/ 	.short	0x0380
        /*004e*/ 	.short	0x0438


	//----- nvinfo : EIATTR_SW_WAR
	.align		4
.L_332:
        /*0050*/ 	.byte	0x04, 0x36
        /*0052*/ 	.short	(.L_334 - .L_333)
.L_333:
        /*0054*/ 	.word	0x00000008
.L_334:


//--------------------- .nv.info._ZN7cutlass13device_kernelIN5flash19enable_sm80_to_sm89INS1_16FlashAttnFwdSm80INS1_25CollectiveMainloopFwdSm80ILi8ELi2ELb0EN4cute5tupleIJNS5_1CILi128EEENS7_ILi64EEENS7_ILi192EEEEEELi192ENS_10bfloat16_tEfNS_4arch4Sm80ELb0ELb0ELb1ELb0ELb1ELb0ELb1ELb1EEENS1_21CollectiveEpilogueFwdINS6_IJS8_SA_S9_EEENS6_IJNS7_ILi1EEESI_SI_EEESC_SE_Li256ELb0ELb1ELb1ELb0EEENS1_19SingleTileSchedulerILb0ELb1ELb1ELi128EEEEEEEEEvNT_6ParamsE --------------------------
	.section	.nv.info._ZN7cutlass13device_kernelIN5flash19enable_sm80_to_sm89INS1_16FlashAttnFwdSm80INS1_25CollectiveMainloopFwdSm80ILi8ELi2ELb0EN4cute5tupleIJNS5_1CILi128EEENS7_ILi64EEENS7_ILi192EEEEEELi192ENS_10bfloat16_tEfNS_4arch4Sm80ELb0ELb0ELb1ELb0ELb1ELb0ELb1ELb1EEENS1_21CollectiveEpilogueFwdINS6_IJS8_SA_S9_EEENS6_IJNS7_ILi1EEESI_SI_EEESC_SE_Li256ELb0ELb1ELb1ELb0EEENS1_19SingleTileSchedulerILb0ELb1ELb1ELi128EEEEEEEEEvNT_6ParamsE,"",@"SHT_CUDA_INFO"
	.sectionflags	@""
	.align	4


	//----- nvinfo : EIATTR_CUDA_API_VERSION
	.align		4
        /*0000*/ 	.byte	0x04, 0x37
        /*0002*/ 	.short	(.L_336 - .L_335)
.L_335:
        /*0004*/ 	.word	0x00000082


	//----- nvinfo : EIATTR_KPARAM_INFO
	.align		4
.L_336:
        /*0008*/ 	.byte	0x04, 0x17
        /*000a*/ 	.short	(.L_338 - .L_337)
.L_337:
        /*000c*/ 	.word	0x00000000
        /*0010*/ 	.short	0x0000
        /*0012*/ 	.short	0x0000
        /*0014*/ 	.byte	0x00, 0xf0, 0x61, 0x10


	//----- nvinfo : EIATTR_SPARSE_MMA_MASK
	.align		4
.L_338:
        /*0018*/ 	.byte	0x03, 0x50
        /*001a*/ 	.short	0x0000


	//----- nvinfo : EIATTR_MAXREG_COUNT
	.align		4
        /*001c*/ 	.byte	0x03, 0x1b
        /*001e*/ 	.short	0x00ff


	//----- nvinfo : EIATTR_MERCURY_ISA_VERSION
	.align		4
        /*0020*/ 	.byte	0x03, 0x5f
        /*0022*/ 	.short	0x0101


	//----- nvinfo : EIATTR_VRC_CTA_INIT_COUNT
	.align		4
        /*0024*/ 	.byte	0x02, 0x4a
	.zero		1
	.zero		1


	//----- nvinfo : EIATTR_EXIT_INSTR_OFFSETS
	.align		4
        /*0028*/ 	.byte	0x04, 0x1c
        /*002a*/ 	.short	(.L_340 - .L_339)


	//   ....[0]....
.L_339:
        /*002c*/ 	.word	0x00000010


	//----- nvinfo : EIATTR_MAX_THREADS
	.align		4
.L_340:
        /*0030*/ 	.byte	0x04, 0x05
        /*0032*/ 	.short	(.L_342 - .L_341)
.L_341:
        /*0034*/ 	.word	0x00000100
        /*0038*/ 	.word	0x00000001
        /*003c*/ 	.word	0x00000001


	//----- nvinfo : EIATTR_CBANK_PARAM_SIZE
	.align		4
.L_342:
        /*0040*/ 	.byte	0x03, 0x19
        /*0042*/ 	.short	0x0418


	//----- nvinfo : EIATTR_PARAM_CBANK
	.align		4
        /*0044*/ 	.byte	0x04, 0x0a
        /*0046*/ 	.short	(.L_344 - .L_343)
	.align		4
.L_343:
        /*0048*/ 	.word	index@(.nv.constant0._ZN7cutlass13device_kernelIN5flash19enable_sm80_to_sm89INS1_16FlashAttnFwdSm80INS1_25CollectiveMainloopFwdSm80ILi8ELi2ELb0EN4cute5tupleIJNS5_1CILi128EEENS7_ILi64EEENS7_ILi192EEEEEELi192ENS_10bfloat16_tEfNS_4arch4Sm80ELb0ELb0ELb1ELb0ELb1ELb0ELb1ELb1EEENS1_21CollectiveEpilogueFwdINS6_IJS8_SA_S9_EEENS6_IJNS7_ILi1EEESI_SI_EEESC_SE_Li256ELb0ELb1ELb1ELb0EEENS1_19SingleTileSchedulerILb0ELb1ELb1ELi128EEEEEEEEEvNT_6ParamsE)
        /*004c*/ 	.short	0x0380
        /*004e*/ 	.short	0x0418


	//----- nvinfo : EIATTR_SW_WAR
	.align		4
.L_344:
        /*0050*/ 	.byte	0x04, 0x36
        /*0052*/ 	.short	(.L_346 - .L_345)
.L_345:
        /*0054*/ 	.word	0x00000008
.L_346:


//--------------------- .nv.info._ZN7cutlass13device_kernelIN5flash19enable_sm80_to_sm89INS1_16FlashAttnFwdSm80INS1_25CollectiveMainloopFwdSm80ILi8ELi2ELb0EN4cute5tupleIJNS5_1CILi128EEENS7_ILi64EEENS7_ILi192EEEEEELi192ENS_10bfloat16_tEfNS_4arch4Sm80ELb0ELb0ELb1ELb1ELb1ELb0ELb1ELb1EEENS1_21CollectiveEpilogueFwdINS6_IJS8_SA_S9_EEENS6_IJNS7_ILi1EEESI_SI_EEESC_SE_Li256ELb1ELb1ELb1ELb0EEENS1_36VarlenDynamicPersistentTileSchedulerILi128ELi64ELi256ELi256ELb1ELb1ELb0ELb0ELb1ELb1EEEEEEEEEvNT_6ParamsE --------------------------
	.section	.nv.info._ZN7cutlass13device_kernelIN5flash19enable_sm80_to_sm89INS1_16FlashAttnFwdSm80INS1_25CollectiveMainloopFwdSm80ILi8ELi2ELb0EN4cute5tupleIJNS5_1CILi128EEENS7_ILi64EEENS7_ILi192EEEEEELi192ENS_10bfloat16_tEfNS_4arch4Sm80ELb0ELb0ELb1ELb1ELb1ELb0ELb1ELb1EEENS1_21CollectiveEpilogueFwdINS6_IJS8_SA_S9_EEENS6_IJNS7_ILi1EEESI_SI_EEESC_SE_Li256ELb1ELb1ELb1ELb0EEENS1_36VarlenDynamicPersistentTileSchedulerILi128ELi64ELi256ELi256ELb1ELb1ELb0ELb0ELb1ELb1EEEEEEEEEvNT_6ParamsE,"",@"SHT_CUDA_INFO"
	.sectionflags	@""
	.align	4


	//----- nvinfo : EIATTR_CUDA_API_VERSION
	.align		4
        /*0000*/ 	.byte	0x04, 0x37
        /*0002*/ 	.short	(.L_348 - .L_347)
.L_347:
        /*0004*/ 	.word	0x00000082


	//----- nvinfo : EIATTR_KPARAM_INFO
	.align		4
.L_348:
        /*0008*/ 	.byte	0x04, 0x17
        /*000a*/ 	.short	(.L_350 - .L_349)
.L_349:
        /*000c*/ 	.word	0x00000000
        /*0010*/ 	.short	0x0000
        /*0012*/ 	.short	0x0000
        /*0014*/ 	.byte	0x00, 0xf0, 0xe1, 0x10


	//----- nvinfo : EIATTR_SPARSE_MMA_MASK
	.align		4
.L_350:
        /*0018*/ 	.byte	0x03, 0x50
        /*001a*/ 	.short	0x0000


	//----- nvinfo : EIATTR_MAXREG_COUNT
	.align		4
        /*001c*/ 	.byte	0x03, 0x1b
        /*001e*/ 	.short	0x00ff


	//----- nvinfo : EIATTR_MERCURY_ISA_VERSION
	.align		4
        /*0020*/ 	.byte	0x03, 0x5f
        /*0022*/ 	.short	0x0101


	//----- nvinfo : EIATTR_VRC_CTA_INIT_COUNT
	.align		4
        /*0024*/ 	.byte	0x02, 0x4a
	.zero		1
	.zero		1


	//----- nvinfo : EIATTR_EXIT_INSTR_OFFSETS
	.align		4
        /*0028*/ 	.byte	0x04, 0x1c
        /*002a*/ 	.short	(.L_352 - .L_351)


	//   ....[0]....
.L_351:
        /*002c*/ 	.word	0x00000010


	//----- nvinfo : EIATTR_MAX_THREADS
	.align		4
.L_352:
        /*0030*/ 	.byte	0x04, 0x05
        /*0032*/ 	.short	(.L_354 - .L_353)
.L_353:
        /*0034*/ 	.word	0x00000100
        /*0038*/ 	.word	0x00000001
        /*003c*/ 	.word	0x00000001


	//----- nvinfo : EIATTR_CBANK_PARAM_SIZE
	.align		4
.L_354:
        /*0040*/ 	.byte	0x03, 0x19
        /*0042*/ 	.short	0x0438


	//----- nvinfo : EIATTR_PARAM_CBANK
	.align		4
        /*0044*/ 	.byte	0x04, 0x0a
        /*0046*/ 	.short	(.L_356 - .L_355)
	.align		4
.L_355:
        /*0048*/ 	.word	index@(.nv.constant0._ZN7cutlass13device_kernelIN5flash19enable_sm80_to_sm89INS1_16FlashAttnFwdSm80INS1_25CollectiveMainloopFwdSm80ILi8ELi2ELb0EN4cute5tupleIJNS5_1CILi128EEENS7_ILi64EEENS7_ILi192EEEEEELi192ENS_10bfloat16_tEfNS_4arch4Sm80ELb0ELb0ELb1ELb1ELb1ELb0ELb1ELb1EEENS1_21CollectiveEpilogueFwdINS6_IJS8_SA_S9_EEENS6_IJNS7_ILi1EEESI_SI_EEESC_SE_Li256ELb1ELb1ELb1ELb0EEENS1_36VarlenDynamicPersistentTileSchedulerILi128ELi64ELi256ELi256ELb1ELb1ELb0ELb0ELb1ELb1EEEEEEEEEvNT_6ParamsE)
        /*004c*/ 	.short	0x0380
        /*004e*/ 	.short	0x0438


	//----- nvinfo : EIATTR_SW_WAR
	.align		4
.L_356:
        /*0050*/ 	.byte	0x04, 0x36
        /*0052*/ 	.short	(.L_358 - .L_357)
.L_357:
        /*0054*/ 	.word	0x00000008
.L_358:


//--------------------- .nv.info._ZN7cutlass13device_kernelIN5flash19enable_sm80_to_sm89INS1_16FlashAttnFwdSm80INS1_25CollectiveMainloopFwdSm80ILi8ELi2ELb0EN4cute5tupleIJNS5_1CILi128EEENS7_ILi64EEENS7_ILi192EEEEEELi192ENS_10bfloat16_tEfNS_4arch4Sm80ELb0ELb0ELb1ELb1ELb1ELb1ELb1ELb1EEENS1_21CollectiveEpilogueFwdINS6_IJS8_SA_S9_EEENS6_IJNS7_ILi1EEESI_SI_EEESC_SE_Li256ELb1ELb1ELb1ELb0EEENS1_36VarlenDynamicPersistentTileSchedulerILi128ELi64ELi256ELi256ELb1ELb1ELb0ELb0ELb1ELb1EEEEEEEEEvNT_6ParamsE --------------------------
	.section	.nv.info._ZN7cutlass13device_kernelIN5flash19enable_sm80_to_sm89INS1_16FlashAttnFwdSm80INS1_25CollectiveMainloopFwdSm80ILi8ELi2ELb0EN4cute5tupleIJNS5_1CILi128EEENS7_ILi64EEENS7_ILi192EEEEEELi192ENS_10bfloat16_tEfNS_4arch4Sm80ELb0ELb0ELb1ELb1ELb1ELb1ELb1ELb1EEENS1_21CollectiveEpilogueFwdINS6_IJS8_SA_S9_EEENS6_IJNS7_ILi1EEESI_SI_EEESC_SE_Li256ELb1ELb1ELb1ELb0EEENS1_36VarlenDynamicPersistentTileSchedulerILi128ELi64ELi256ELi256ELb1ELb1ELb0ELb0ELb1ELb1EEEEEEEEEvNT_6ParamsE,"",@"SHT_CUDA_INFO"
	.sectionflags	@""
	.align	4


	//----- nvinfo : EIATTR_CUDA_API_VERSION
	.align		4
        /*0000*/ 	.byte	0x04, 0x37
        /*0002*/ 	.short	(.L_360 - .L_359)
.L_359:
        /*0004*/ 	.word	0x00000082


	//----- nvinfo : EIATTR_KPARAM_INFO
	.align		4
.L_360:
        /*0008*/ 	.byte	0x04, 0x17
        /*000a*/ 	.short	(.L_362 - .L_361)
.L_361:
        /*000c*/ 	.word	0x00000000
        /*0010*/ 	.short	0x0000
        /*0012*/ 	.short	0x0000
        /*0014*/ 	.byte	0x00, 0xf0, 0xe1, 0x10


	//----- nvinfo : EIATTR_SPARSE_MMA_MASK
	.align		4
.L_362:
        /*0018*/ 	.byte	0x03, 0x50
        /*001a*/ 	.short	0x0000


	//----- nvinfo : EIATTR_MAXREG_COUNT
	.align		4
        /*001c*/ 	.byte	0x03, 0x1b
        /*001e*/ 	.short	0x00ff


	//----- nvinfo : EIATTR_MERCURY_ISA_VERSION
	.align		4
        /*0020*/ 	.byte	0x03, 0x5f
        /*0022*/ 	.short	0x0101


	//----- nvinfo : EIATTR_VRC_CTA_INIT_COUNT
	.align		4
        /*0024*/ 	.byte	0x02, 0x4a
	.zero		1
	.zero		1


	//----- nvinfo : EIATTR_EXIT_INSTR_OFFSETS
	.align		4
        /*0028*/ 	.byte	0x04, 0x1c
        /*002a*/ 	.short	(.L_364 - .L_363)


	//   ....[0]....
.L_363:
        /*002c*/ 	.word	0x00000010


	//----- nvinfo : EIATTR_MAX_THREADS
	.align		4
.L_364:
        /*0030*/ 	.byte	0x04, 0x05
        /*0032*/ 	.short	(.L_366 - .L_365)
.L_365:
        /*0034*/ 	.word	0x00000100
        /*0038*/ 	.word	0x00000001
        /*003c*/ 	.word	0x00000001


	//----- nvinfo : EIATTR_CBANK_PARAM_SIZE
	.align		4
.L_366:
        /*0040*/ 	.byte	0x03, 0x19
        /*0042*/ 	.short	0x0438


	//----- nvinfo : EIATTR_PARAM_CBANK
	.align		4
        /*0044*/ 	.byte	0x04, 0x0a
        /*0046*/ 	.short	(.L_368 - .L_367)
	.align		4
.L_367:
        /*0048*/ 	.word	index@(.nv.constant0._ZN7cutlass13device_kernelIN5flash19enable_sm80_to_sm89INS1_16FlashAttnFwdSm80INS1_25CollectiveMainloopFwdSm80ILi8ELi2ELb0EN4cute5tupleIJNS5_1CILi128EEENS7_ILi64EEENS7_ILi192EEEEEELi192ENS_10bfloat16_tEfNS_4arch4Sm80ELb0ELb0ELb1ELb1ELb1ELb1ELb1ELb1EEENS1_21CollectiveEpilogueFwdINS6_IJS8_SA_S9_EEENS6_IJNS7_ILi1EEESI_SI_EEESC_SE_Li256ELb1ELb1ELb1ELb0EEENS1_36VarlenDynamicPersistentTileSchedulerILi128ELi64ELi256ELi256ELb1ELb1ELb0ELb0ELb1ELb1EEEEEEEEEvNT_6ParamsE)
        /*004c*/ 	.short	0x0380
        /*004e*/ 	.short	0x0438


	//----- nvinfo : EIATTR_SW_WAR
	.align		4
.L_368:
        /*0050*/ 	.byte	0x04, 0x36
        /*0052*/ 	.short	(.L_370 - .L_369)
.L_369:
        /*0054*/ 	.word	0x00000008
.L_370:


//--------------------- .nv.info._ZN7cutlass13device_kernelIN5flash19enable_sm80_to_sm89INS1_16FlashAttnFwdSm80INS1_25CollectiveMainloopFwdSm80ILi8ELi2ELb0EN4cute5tupleIJNS5_1CILi128EEENS7_ILi64EEENS7_ILi192EEEEEELi192ENS_10bfloat16_tEfNS_4arch4Sm80ELb0ELb1ELb1ELb0ELb1ELb0ELb1ELb1EEENS1_21CollectiveEpilogueFwdINS6_IJS8_SA_S9_EEENS6_IJNS7_ILi1EEESI_SI_EEESC_SE_Li256ELb0ELb1ELb1ELb0EEENS1_19SingleTileSchedulerILb0ELb1ELb1ELi128EEEEEEEEEvNT_6ParamsE --------------------------
	.section	.nv.info._ZN7cutlass13device_kernelIN5flash19enable_sm80_to_sm89INS1_16FlashAttnFwdSm80INS1_25CollectiveMainloopFwdSm80ILi8ELi2ELb0EN4cute5tupleIJNS5_1CILi128EEENS7_ILi64EEENS7_ILi192EEEEEELi192ENS_10bfloat16_tEfNS_4arch4Sm80ELb0ELb1ELb1ELb0ELb1ELb0ELb1ELb1EEENS1_21CollectiveEpilogueFwdINS6_IJS8_SA_S9_EEENS6_IJNS7_ILi1EEESI_SI_EEESC_SE_Li256ELb0ELb1ELb1ELb0EEENS1_19SingleTileSchedulerILb0ELb1ELb1ELi128EEEEEEEEEvNT_6ParamsE,"",@"SHT_CUDA_INFO"
	.sectionflags	@""
	.align	4


	//----- nvinfo : EIATTR_CUDA_API_VERSION
	.align		4
        /*0000*/ 	.byte	0x04, 0x37
        /*0002*/ 	.short	(.L_372 - .L_371)
.L_371:
        /*0004*/ 	.word	0x00000082


	//----- nvinfo : EIATTR_KPARAM_INFO
	.align		4
.L_372:
        /*0008*/ 	.byte	0x04, 0x17
        /*000a*/ 	.short	(.L_374 - .L_373)
.L_373:
        /*000c*/ 	.word	0x00000000
        /*0010*/ 	.short	0x0000
        /*0012*/ 	.short	0x0000
        /*0014*/ 	.byte	0x00, 0xf0, 0x61, 0x10


	//----- nvinfo : EIATTR_SPARSE_MMA_MASK
	.align		4
.L_374:
        /*0018*/ 	.byte	0x03, 0x50
        /*001a*/ 	.short	0x0000


	//----- nvinfo : EIATTR_MAXREG_COUNT
	.align		4
        /*001c*/ 	.byte	0x03, 0x1b
        /*001e*/ 	.short	0x00ff


	//----- nvinfo : EIATTR_MERCURY_ISA_VERSION
	.align		4
        /*0020*/ 	.byte	0x03, 0x5f
        /*0022*/ 	.short	0x0101


	//----- nvinfo : EIATTR_VRC_CTA_INIT_COUNT
	.align		4
        /*0024*/ 	.byte	0x02, 0x4a
	.zero		1
	.zero		1


	//----- nvinfo : EIATTR_EXIT_INSTR_OFFSETS
	.align		4
        /*0028*/ 	.byte	0x04, 0x1c
        /*002a*/ 	.short	(.L_376 - .L_375)


	//   ....[0]....
.L_375:
        /*002c*/ 	.word	0x00000010


	//----- nvinfo : EIATTR_MAX_THREADS
	.align		4
.L_376:
        /*0030*/ 	.byte	0x04, 0x05
        /*0032*/ 	.short	(.L_378 - .L_377)
.L_377:
        /*0034*/ 	.word	0x00000100
        /*0038*/ 	.word	0x00000001
        /*003c*/ 	.word	0x00000001


	//----- nvinfo : EIATTR_CBANK_PARAM_SIZE
	.align		4
.L_378:
        /*0040*/ 	.byte	0x03, 0x19
        /*0042*/ 	.short	0x0418


	//----- nvinfo : EIATTR_PARAM_CBANK
	.align		4
        /*0044*/ 	.byte	0x04, 0x0a
        /*0046*/ 	.short	(.L_380 - .L_379)
	.align		4
.L_379:
        /*0048*/ 	.word	index@(.nv.constant0._ZN7cutlass13device_kernelIN5flash19enable_sm80_to_sm89INS1_16FlashAttnFwdSm80INS1_25CollectiveMainloopFwdSm80ILi8ELi2ELb0EN4cute5tupleIJNS5_1CILi128EEENS7_ILi64EEENS7_ILi192EEEEEELi192ENS_10bfloat16_tEfNS_4arch4Sm80ELb0ELb1ELb1ELb0ELb1ELb0ELb1ELb1EEENS1_21CollectiveEpilogueFwdINS6_IJS8_SA_S9_EEENS6_IJNS7_ILi1EEESI_SI_EEESC_SE_Li256ELb0ELb1ELb1ELb0EEENS1_19SingleTileSchedulerILb0ELb1ELb1ELi128EEEEEEEEEvNT_6ParamsE)
        /*004c*/ 	.short	0x0380
        /*004e*/ 	.short	0x0418


	//----- nvinfo : EIATTR_SW_WAR
	.align		4
.L_380:
        /*0050*/ 	.byte	0x04, 0x36
        /*0052*/ 	.short	(.L_382 - .L_381)
.L_381:
        /*0054*/ 	.word	0x00000008
.L_382:


//--------------------- .nv.info._ZN7cutlass13device_kernelIN5flash19enable_sm80_to_sm89INS1_16FlashAttnFwdSm80INS1_25CollectiveMainloopFwdSm80ILi8ELi2ELb0EN4cute5tupleIJNS5_1CILi128EEENS7_ILi64EEENS7_ILi192EEEEEELi192ENS_10bfloat16_tEfNS_4arch4Sm80ELb0ELb1ELb1ELb1ELb1ELb0ELb1ELb1EEENS1_21CollectiveEpilogueFwdINS6_IJS8_SA_S9_EEENS6_IJNS7_ILi1EEESI_SI_EEESC_SE_Li256ELb1ELb1ELb1ELb0EEENS1_36VarlenDynamicPersistentTileSchedulerILi128ELi64ELi256ELi256ELb1ELb1ELb0ELb1ELb0ELb1EEEEEEEEEvNT_6ParamsE --------------------------
	.section	.nv.info._ZN7cutlass13device_kernelIN5flash19enable_sm80_to_sm89INS1_16FlashAttnFwdSm80INS1_25CollectiveMainloopFwdSm80ILi8ELi2ELb0EN4cute5tupleIJNS5_1CILi128EEENS7_ILi64EEENS7_ILi192EEEEEELi192ENS_10bfloat16_tEfNS_4arch4Sm80ELb0ELb1ELb1ELb1ELb1ELb0ELb1ELb1EEENS1_21CollectiveEpilogueFwdINS6_IJS8_SA_S9_EEENS6_IJNS7_ILi1EEESI_SI_EEESC_SE_Li256ELb1ELb1ELb1ELb0EEENS1_36VarlenDynamicPersistentTileSchedulerILi128ELi64ELi256ELi256ELb1ELb1ELb0ELb1ELb0ELb1EEEEEEEEEvNT_6ParamsE,"",@"SHT_CUDA_INFO"
	.sectionflags	@""
	.align	4


	//----- nvinfo : EIATTR_CUDA_API_VERSION
	.align		4
        /*0000*/ 	.byte	0x04, 0x37
        /*0002*/ 	.short	(.L_384 - .L_383)
.L_383:
        /*0004*/ 	.word	0x00000082


	//----- nvinfo : EIATTR_KPARAM_INFO
	.align		4
.L_384:
        /*0008*/ 	.byte	0x04, 0x17
        /*000a*/ 	.short	(.L_386 - .L_385)
.L_385:
        /*000c*/ 	.word	0x00000000
        /*0010*/ 	.short	0x0000
        /*0012*/ 	.short	0x0000
        /*0014*/ 	.byte	0x00, 0xf0, 0xe1, 0x10


	//----- nvinfo : EIATTR_SPARSE_MMA_MASK
	.align		4
.L_386:
        /*0018*/ 	.byte	0x03, 0x50
        /*001a*/ 	.short	0x0000


	//----- nvinfo : EIATTR_MAXREG_COUNT
	.align		4
        /*001c*/ 	.byte	0x03, 0x1b
        /*001e*/ 	.short	0x00ff


	//----- nvinfo : EIATTR_MERCURY_ISA_VERSION
	.align		4
        /*0020*/ 	.byte	0x03, 0x5f
        /*0022*/ 	.short	0x0101


	//----- nvinfo : EIATTR_VRC_CTA_INIT_COUNT
	.align		4
        /*0024*/ 	.byte	0x02, 0x4a
	.zero		1
	.zero		1


	//----- nvinfo : EIATTR_EXIT_INSTR_OFFSETS
	.align		4
        /*0028*/ 	.byte	0x04, 0x1c
        /*002a*/ 	.short	(.L_388 - .L_387)


	//   ....[0]....
.L_387:
        /*002c*/ 	.word	0x00000010


	//----- nvinfo : EIATTR_MAX_THREADS
	.align		4
.L_388:
        /*0030*/ 	.byte	0x04, 0x05
        /*0032*/ 	.short	(.L_390 - .L_389)
.L_389:
        /*0034*/ 	.word	0x00000100
        /*0038*/ 	.word	0x00000001
        /*003c*/ 	.word	0x00000001


	//----- nvinfo : EIATTR_CBANK_PARAM_SIZE
	.align		4
.L_390:
        /*0040*/ 	.byte	0x03, 0x19
        /*0042*/ 	.short	0x0438


	//----- nvinfo : EIATTR_PARAM_CBANK
	.align		4
        /*0044*/ 	.byte	0x04, 0x0a
        /*0046*/ 	.short	(.L_392 - .L_391)
	.align		4
.L_391:
        /*0048*/ 	.word	index@(.nv.constant0._ZN7cutlass13device_kernelIN5flash19enable_sm80_to_sm89INS1_16FlashAttnFwdSm80INS1_25CollectiveMainloopFwdSm80ILi8ELi2ELb0EN4cute5tupleIJNS5_1CILi128EEENS7_ILi64EEENS7_ILi192EEEEEELi192ENS_10bfloat16_tEfNS_4arch4Sm80ELb0ELb1ELb1ELb1ELb1ELb0ELb1ELb1EEENS1_21CollectiveEpilogueFwdINS6_IJS8_SA_S9_EEENS6_IJNS7_ILi1EEESI_SI_EEESC_SE_Li256ELb1ELb1ELb1ELb0EEENS1_36VarlenDynamicPersistentTileSchedulerILi128ELi64ELi256ELi256ELb1ELb1ELb0ELb1ELb0ELb1EEEEEEEEEvNT_6ParamsE)
        /*004c*/ 	.short	0x0380
        /*004e*/ 	.short	0x0438


	//----- nvinfo : EIATTR_SW_WAR
	.align		4
.L_392:
        /*0050*/ 	.byte	0x04, 0x36
        /*0052*/ 	.short	(.L_394 - .L_393)
.L_393:
        /*0054*/ 	.word	0x00000008
.L_394:


//--------------------- .nv.info._ZN7cutlass13device_kernelIN5flash19enable_sm80_to_sm89INS1_16FlashAttnFwdSm80INS1_25CollectiveMainloopFwdSm80ILi8ELi2ELb0EN4cute5tupleIJNS5_1CILi128EEENS7_ILi64EEENS7_ILi192EEEEEELi192ENS_10bfloat16_tEfNS_4arch4Sm80ELb0ELb1ELb1ELb1ELb1ELb1ELb1ELb1EEENS1_21CollectiveEpilogueFwdINS6_IJS8_SA_S9_EEENS6_IJNS7_ILi1EEESI_SI_EEESC_SE_Li256ELb1ELb1ELb1ELb0EEENS1_36VarlenDynamicPersistentTileSchedulerILi128ELi64ELi256ELi256ELb1ELb1ELb0ELb1ELb0ELb1EEEEEEEEEvNT_6ParamsE --------------------------
	.section	.nv.info._ZN7cutlass13device_kernelIN5flash19enable_sm80_to_sm89INS1_16FlashAttnFwdSm80INS1_25CollectiveMainloopFwdSm80ILi8ELi2ELb0EN4cute5tupleIJNS5_1CILi128EEENS7_ILi64EEENS7_ILi192EEEEEELi192ENS_10bfloat16_tEfNS_4arch4Sm80ELb0ELb1ELb1ELb1ELb1ELb1ELb1ELb1EEENS1_21CollectiveEpilogueFwdINS6_IJS8_SA_S9_EEENS6_IJNS7_ILi1EEESI_SI_EEESC_SE_Li256ELb1ELb1ELb1ELb0EEENS1_36VarlenDynamicPersistentTileSchedulerILi128ELi64ELi256ELi256ELb1ELb1ELb0ELb1ELb0ELb1EEEEEEEEEvNT_6ParamsE,"",@"SHT_CUDA_INFO"
	.sectionflags	@""
	.align	4


	//----- nvinfo : EIATTR_CUDA_API_VERSION
	.align		4
        /*0000*/ 	.byte	0x04, 0x37
        /*0002*/ 	.short	(.L_396 - .L_395)
.L_395:
        /*0004*/ 	.word	0x00000082


	//----- nvinfo : EIATTR_KPARAM_INFO
	.align		4
.L_396:
        /*0008*/ 	.byte	0x04, 0x17
        /*000a*/ 	.short	(.L_398 - .L_397)
.L_397:
        /*000c*/ 	.word	0x00000000
        /*0010*/ 	.short	0x0000
        /*0012*/ 	.short	0x0000
        /*0014*/ 	.byte	0x00, 0xf0, 0xe1, 0x10


	//----- nvinfo : EIATTR_SPARSE_MMA_MASK
	.align		4
.L_398:
        /*0018*/ 	.byte	0x03, 0x50
        /*001a*/ 	.short	0x0000


	//----- nvinfo : EIATTR_MAXREG_COUNT
	.align		4
        /*001c*/ 	.byte	0x03, 0x1b
        /*001e*/ 	.short	0x00ff


	//----- nvinfo : EIATTR_MERCURY_ISA_VERSION
	.align		4
        /*0020*/ 	.byte	0x03, 0x5f
        /*0022*/ 	.short	0x0101


	//----- nvinfo : EIATTR_VRC_CTA_INIT_COUNT
	.align		4
        /*0024*/ 	.byte	0x02, 0x4a
	.zero		1
	.zero		1


	//----- nvinfo : EIATTR_EXIT_INSTR_OFFSETS
	.align		4
        /*0028*/ 	.byte	0x04, 0x1c
        /*002a*/ 	.short	(.L_400 - .L_399)


	//   ....[0]....
.L_399:
        /*002c*/ 	.word	0x00000010


	//----- nvinfo : EIATTR_MAX_THREADS
	.align		4
.L_400:
        /*0030*/ 	.byte	0x04, 0x05
        /*0032*/ 	.short	(.L_402 - .L_401)
.L_401:
        /*0034*/ 	.word	0x00000100
        /*0038*/ 	.word	0x00000001
        /*003c*/ 	.word	0x00000001


	//----- nvinfo : EIATTR_CBANK_PARAM_SIZE
	.align		4
.L_402:
        /*0040*/ 	.byte	0x03, 0x19
        /*0042*/ 	.short	0x0438


	//----- nvinfo : EIATTR_PARAM_CBANK
	.align		4
        /*0044*/ 	.byte	0x04, 0x0a
        /*0046*/ 	.short	(.L_404 - .L_403)
	.align		4
.L_403:
        /*0048*/ 	.word	index@(.nv.constant0._ZN7cutlass13device_kernelIN5flash19enable_sm80_to_sm89INS1_16FlashAttnFwdSm80INS1_25CollectiveMainloopFwdSm80ILi8ELi2ELb0EN4cute5tupleIJNS5_1CILi128EEENS7_ILi64EEENS7_ILi192EEEEEELi192ENS_10bfloat16_tEfNS_4arch4Sm80ELb0ELb1ELb1ELb1ELb1ELb1ELb1ELb1EEENS1_21CollectiveEpilogueFwdINS6_IJS8_SA_S9_EEENS6_IJNS7_ILi1EEESI_SI_EEESC_SE_Li256ELb1ELb1ELb1ELb0EEENS1_36VarlenDynamicPersistentTileSchedulerILi128ELi64ELi256ELi256ELb1ELb1ELb0ELb1ELb0ELb1EEEEEEEEEvNT_6ParamsE)
        /*004c*/ 	.short	0x0380
        /*004e*/ 	.short	0x0438


	//----- nvinfo : EIATTR_SW_WAR
	.align		4
.L_404:
        /*0050*/ 	.byte	0x04, 0x36
        /*0052*/ 	.short	(.L_406 - .L_405)
.L_405:
        /*0054*/ 	.word	0x00000008
.L_406:


//--------------------- .nv.info._ZN7cutlass13device_kernelIN5flash19enable_sm80_to_sm89INS1_16FlashAttnFwdSm80INS1_25CollectiveMainloopFwdSm80ILi8ELi2ELb0EN4cute5tupleIJNS5_1CILi128EEENS7_ILi64EEENS7_ILi192EEEEEELi192ENS_10bfloat16_tEfNS_4arch4Sm80ELb1ELb0ELb1ELb0ELb1ELb0ELb1ELb1EEENS1_21CollectiveEpilogueFwdINS6_IJS8_SA_S9_EEENS6_IJNS7_ILi1EEESI_SI_EEESC_SE_Li256ELb0ELb1ELb1ELb0EEENS1_30DynamicPersistentTileSchedulerILi256ELi256ELb1ELb1ELb0EEEEEEEEEvNT_6ParamsE --------------------------
	.section	.nv.info._ZN7cutlass13device_kernelIN5flash19enable_sm80_to_sm89INS1_16FlashAttnFwdSm80INS1_25CollectiveMainloopFwdSm80ILi8ELi2ELb0EN4cute5tupleIJNS5_1CILi128EEENS7_ILi64EEENS7_ILi192EEEEEELi192ENS_10bfloat16_tEfNS_4arch4Sm80ELb1ELb0ELb1ELb0ELb1ELb0ELb1ELb1EEENS1_21CollectiveEpilogueFwdINS6_IJS8_SA_S9_EEENS6_IJNS7_ILi1EEESI_SI_EEESC_SE_Li256ELb0ELb1ELb1ELb0EEENS1_30DynamicPersistentTileSchedulerILi256ELi256ELb1ELb1ELb0EEEEEEEEEvNT_6ParamsE,"",@"SHT_CUDA_INFO"
	.sectionflags	@""
	.align	4


	//----- nvinfo : EIATTR_CUDA_API_VERSION
	.align		4
        /*0000*/ 	.byte	0x04, 0x37
        /*0002*/ 	.short	(.L_408 - .L_407)
.L_407:
        /*0004*/ 	.word	0x00000082


	//----- nvinfo : EIATTR_KPARAM_INFO
	.align		4
.L_408:
        /*0008*/ 	.byte	0x04, 0x17
        /*000a*/ 	.short	(.L_410 - .L_409)
.L_409:
        /*000c*/ 	.word	0x00000000
        /*0010*/ 	.short	0x0000
        /*0012*/ 	.short	0x0000
        /*0014*/ 	.byte	0x00, 0xf0, 0xa1, 0x10


	//----- nvinfo : EIATTR_SPARSE_MMA_MASK
	.align		4
.L_410:
        /*0018*/ 	.byte	0x03, 0x50
        /*001a*/ 	.short	0x0000


	//----- nvinfo : EIATTR_MAXREG_COUNT
	.align		4
        /*001c*/ 	.byte	0x03, 0x1b
        /*001e*/ 	.short	0x00ff


	//----- nvinfo : EIATTR_MERCURY_ISA_VERSION
	.align		4
        /*0020*/ 	.byte	0x03, 0x5f
        /*0022*/ 	.short	0x0101


	//----- nvinfo : EIATTR_VRC_CTA_INIT_COUNT
	.align		4
        /*0024*/ 	.byte	0x02, 0x4a
	.zero		1
	.zero		1


	//----- nvinfo : EIATTR_EXIT_INSTR_OFFSETS
	.align		4
        /*0028*/ 	.byte	0x04, 0x1c
        /*002a*/ 	.short	(.L_412 - .L_411)


	//   ....[0]....
.L_411:
        /*002c*/ 	.word	0x00000010


	//----- nvinfo : EIATTR_MAX_THREADS
	.align		4
.L_412:
        /*0030*/ 	.byte	0x04, 0x05
        /*0032*/ 	.short	(.L_414 - .L_413)
.L_413:
        /*0034*/ 	.word	0x00000100
        /*0038*/ 	.word	0x00000001
        /*003c*/ 	.word	0x00000001


	//----- nvinfo : EIATTR_CBANK_PARAM_SIZE
	.align		4
.L_414:
        /*0040*/ 	.byte	0x03, 0x19
        /*0042*/ 	.short	0x0428


	//----- nvinfo : EIATTR_PARAM_CBANK
	.align		4
        /*0044*/ 	.byte	0x04, 0x0a
        /*0046*/ 	.short	(.L_416 - .L_415)
	.align		4
.L_415:
        /*0048*/ 	.word	index@(.nv.constant0._ZN7cutlass13device_kernelIN5flash19enable_sm80_to_sm89INS1_16FlashAttnFwdSm80INS1_25CollectiveMainloopFwdSm80ILi8ELi2ELb0EN4cute5tupleIJNS5_1CILi128EEENS7_ILi64EEENS7_ILi192EEEEEELi192ENS_10bfloat16_tEfNS_4arch4Sm80ELb1ELb0ELb1ELb0ELb1ELb0ELb1ELb1EEENS1_21CollectiveEpilogueFwdINS6_IJS8_SA_S9_EEENS6_IJNS7_ILi1EEESI_SI_EEESC_SE_Li256ELb0ELb1ELb1ELb0EEENS1_30DynamicPersistentTileSchedulerILi256ELi256ELb1ELb1ELb0EEEEEEEEEvNT_6ParamsE)
        /*004c*/ 	.short	0x0380
        /*004e*/ 	.short	0x0428


	//----- nvinfo : EIATTR_SW_WAR
	.align		4
.L_416:
        /*0050*/ 	.byte	0x04, 0x36
        /*0052*/ 	.short	(.L_418 - .L_417)
.L_417:
        /*0054*/ 	.word	0x00000008
.L_418:


//--------------------- .nv.info._ZN7cutlass13device_kernelIN5flash19enable_sm80_to_sm89INS1_16FlashAttnFwdSm80INS1_25CollectiveMainloopFwdSm80ILi8ELi2ELb0EN4cute5tupleIJNS5_1CILi128EEENS7_ILi64EEENS7_ILi192EEEEEELi192ENS_10bfloat16_tEfNS_4arch4Sm80ELb1ELb0ELb1ELb1ELb1ELb0ELb1ELb1EEENS1_21CollectiveEpilogueFwdINS6_IJS8_SA_S9_EEENS6_IJNS7_ILi1EEESI_SI_EEESC_SE_Li256ELb1ELb1ELb1ELb0EEENS1_36VarlenDynamicPersistentTileSchedulerILi128ELi64ELi256ELi256ELb1ELb1ELb0ELb1ELb1ELb1EEEEEEEEEvNT_6ParamsE --------------------------
	.section	.nv.info._ZN7cutlass13device_kernelIN5flash19enable_sm80_to_sm89INS1_16FlashAttnFwdSm80INS1_25CollectiveMainloopFwdSm80ILi8ELi2ELb0EN4cute5tupleIJNS5_1CILi128EEENS7_ILi64EEENS7_ILi192EEEEEELi192ENS_10bfloat16_tEfNS_4arch4Sm80ELb1ELb0ELb1ELb1ELb1ELb0ELb1ELb1EEENS1_21CollectiveEpilogueFwdINS6_IJS8_SA_S9_EEENS6_IJNS7_ILi1EEESI_SI_EEESC_SE_Li256ELb1ELb1ELb1ELb0EEENS1_36VarlenDynamicPersistentTileSchedulerILi128ELi64ELi256ELi256ELb1ELb1ELb0ELb1ELb1ELb1EEEEEEEEEvNT_6ParamsE,"",@"SHT_CUDA_INFO"
	.sectionflags	@""
	.align	4


	//----- nvinfo : EIATTR_CUDA_API_VERSION
	.align		4
        /*0000*/ 	.byte	0x04, 0x37
        /*0002*/ 	.short	(.L_420 - .L_419)
.L_419:
        /*0004*/ 	.word	0x00000082


	//----- nvinfo : EIATTR_KPARAM_INFO
	.align		4
.L_420:
        /*0008*/ 	.byte	0x04, 0x17
        /*000a*/ 	.short	(.L_422 - .L_421)
.L_421:
        /*000c*/ 	.word	0x00000000
        /*0010*/ 	.short	0x0000
        /*0012*/ 	.short	0x0000
        /*0014*/ 	.byte	0x00, 0xf0, 0xe1, 0x10


	//----- nvinfo : EIATTR_SPARSE_MMA_MASK
	.align		4
.L_422:
        /*0018*/ 	.byte	0x03, 0x50
        /*001a*/ 	.short	0x0000


	//----- nvinfo : EIATTR_MAXREG_COUNT
	.align		4
        /*001c*/ 	.byte	0x03, 0x1b
        /*001e*/ 	.short	0x00ff


	//----- nvinfo : EIATTR_MERCURY_ISA_VERSION
	.align		4
        /*0020*/ 	.byte	0x03, 0x5f
        /*0022*/ 	.short	0x0101


	//----- nvinfo : EIATTR_VRC_CTA_INIT_COUNT
	.align		4
        /*0024*/ 	.byte	0x02, 0x4a
	.zero		1
	.zero		1


	//----- nvinfo : EIATTR_EXIT_INSTR_OFFSETS
	.align		4
        /*0028*/ 	.byte	0x04, 0x1c
        /*002a*/ 	.short	(.L_424 - .L_423)


	//   ....[0]....
.L_423:
        /*002c*/ 	.word	0x00000010


	//----- nvinfo : EIATTR_MAX_THREADS
	.align		4
.L_424:
        /*0030*/ 	.byte	0x04, 0x05
        /*0032*/ 	.short	(.L_426 - .L_425)
.L_425:
        /*0034*/ 	.word	0x00000100
        /*0038*/ 	.word	0x00000001
        /*003c*/ 	.word	0x00000001


	//----- nvinfo : EIATTR_CBANK_PARAM_SIZE
	.align		4
.L_426:
        /*0040*/ 	.byte	0x03, 0x19
        /*0042*/ 	.short	0x0438


	//----- nvinfo : EIATTR_PARAM_CBANK
	.align		4
        /*0044*/ 	.byte	0x04, 0x0a
        /*0046*/ 	.short	(.L_428 - .L_427)
	.align		4
.L_427:
        /*0048*/ 	.word	index@(.nv.constant0._ZN7cutlass13device_kernelIN5flash19enable_sm80_to_sm89INS1_16FlashAttnFwdSm80INS1_25CollectiveMainloopFwdSm80ILi8ELi2ELb0EN4cute5tupleIJNS5_1CILi128EEENS7_ILi64EEENS7_ILi192EEEEEELi192ENS_10bfloat16_tEfNS_4arch4Sm80ELb1ELb0ELb1ELb1ELb1ELb0ELb1ELb1EEENS1_21CollectiveEpilogueFwdINS6_IJS8_SA_S9_EEENS6_IJNS7_ILi1EEESI_SI_EEESC_SE_Li256ELb1ELb1ELb1ELb0EEENS1_36VarlenDynamicPersistentTileSchedulerILi128ELi64ELi256ELi256ELb1ELb1ELb0ELb1ELb1ELb1EEEEEEEEEvNT_6ParamsE)
        /*004c*/ 	.short	0x0380
        /*004e*/ 	.short	0x0438


	//----- nvinfo : EIATTR_SW_WAR
	.align		4
.L_428:
        /*0050*/ 	.byte	0x04, 0x36
        /*0052*/ 	.short	(.L_430 - .L_429)
.L_429:
        /*0054*/ 	.word	0x00000008
.L_430:


//--------------------- .nv.info._ZN7cutlass13device_kernelIN5flash19enable_sm80_to_sm89INS1_16FlashAttnFwdSm80INS1_25CollectiveMainloopFwdSm80ILi8ELi2ELb0EN4cute5tupleIJNS5_1CILi128EEENS7_ILi64EEENS7_ILi192EEEEEELi192ENS_10bfloat16_tEfNS_4arch4Sm80ELb1ELb0ELb1ELb1ELb1ELb1ELb1ELb1EEENS1_21CollectiveEpilogueFwdINS6_IJS8_SA_S9_EEENS6_IJNS7_ILi1EEESI_SI_EEESC_SE_Li256ELb1ELb1ELb1ELb0EEENS1_36VarlenDynamicPersistentTileSchedulerILi128ELi64ELi256ELi256ELb1ELb1ELb0ELb1ELb1ELb1EEEEEEEEEvNT_6ParamsE --------------------------
	.section	.nv.info._ZN7cutlass13device_kernelIN5flash19enable_sm80_to_sm89INS1_16FlashAttnFwdSm80INS1_25CollectiveMainloopFwdSm80ILi8ELi2ELb0EN4cute5tupleIJNS5_1CILi128EEENS7_ILi64EEENS7_ILi192EEEEEELi192ENS_10bfloat16_tEfNS_4arch4Sm80ELb1ELb0ELb1ELb1ELb1ELb1ELb1ELb1EEENS1_21CollectiveEpilogueFwdINS6_IJS8_SA_S9_EEENS6_IJNS7_ILi1EEESI_SI_EEESC_SE_Li256ELb1ELb1ELb1ELb0EEENS1_36VarlenDynamicPersistentTileSchedulerILi128ELi64ELi256ELi256ELb1ELb1ELb0ELb1ELb1ELb1EEEEEEEEEvNT_6ParamsE,"",@"SHT_CUDA_INFO"
	.sectionflags	@""
	.align	4


	//----- nvinfo : EIATTR_CUDA_API_VERSION
	.align		4
        /*0000*/ 	.byte	0x04, 0x37
        /*0002*/ 	.short	(.L_432 - .L_431)
.L_431:
        /*0004*/ 	.word	0x00000082


	//----- nvinfo : EIATTR_KPARAM_INFO
	.align		4
.L_432:
        /*0008*/ 	.byte	0x04, 0x17
        /*000a*/ 	.short	(.L_434 - .L_433)
.L_433:
        /*000c*/ 	.word	0x00000000
        /*0010*/ 	.short	0x0000
        /*0012*/ 	.short	0x0000
        /*0014*/ 	.byte	0x00, 0xf0, 0xe1, 0x10


	//----- nvinfo : EIATTR_SPARSE_MMA_MASK
	.align		4
.L_434:
        /*0018*/ 	.byte	0x03, 0x50
        /*001a*/ 	.short	0x0000


	//----- nvinfo : EIATTR_MAXREG_COUNT
	.align		4
        /*001c*/ 	.byte	0x03, 0x1b
        /*001e*/ 	.short	0x00ff


	//----- nvinfo : EIATTR_MERCURY_ISA_VERSION
	.align		4
        /*0020*/ 	.byte	0x03, 0x5f
        /*0022*/ 	.short	0x0101


	//----- nvinfo : EIATTR_VRC_CTA_INIT_COUNT
	.align		4
        /*0024*/ 	.byte	0x02, 0x4a
	.zero		1
	.zero		1


	//----- nvinfo : EIATTR_EXIT_INSTR_OFFSETS
	.align		4
        /*0028*/ 	.byte	0x04, 0x1c
        /*002a*/ 	.short	(.L_436 - .L_435)


	//   ....[0]....
.L_435:
        /*002c*/ 	.word	0x00000010


	//----- nvinfo : EIATTR_MAX_THREADS
	.align		4
.L_436:
        /*0030*/ 	.byte	0x04, 0x05
        /*0032*/ 	.short	(.L_438 - .L_437)
.L_437:
        /*0034*/ 	.word	0x00000100
        /*0038*/ 	.word	0x00000001
        /*003c*/ 	.word	0x00000001


	//----- nvinfo : EIATTR_CBANK_PARAM_SIZE
	.align		4
.L_438:
        /*0040*/ 	.byte	0x03, 0x19
        /*0042*/ 	.short	0x0438


	//----- nvinfo : EIATTR_PARAM_CBANK
	.align		4
        /*0044*/ 	.byte	0x04, 0x0a
        /*0046*/ 	.short	(.L_440 - .L_439)
	.align		4
.L_439:
        /*0048*/ 	.word	index@(.nv.constant0._ZN7cutlass13device_kernelIN5flash19enable_sm80_to_sm89INS1_16FlashAttnFwdSm80INS1_25CollectiveMainloopFwdSm80ILi8ELi2ELb0EN4cute5tupleIJNS5_1CILi128EEENS7_ILi64EEENS7_ILi192EEEEEELi192ENS_10bfloat16_tEfNS_4arch4Sm80ELb1ELb0ELb1ELb1ELb1ELb1ELb1ELb1EEENS1_21CollectiveEpilogueFwdINS6_IJS8_SA_S9_EEENS6_IJNS7_ILi1EEESI_SI_EEESC_SE_Li256ELb1ELb1ELb1ELb0EEENS1_36VarlenDynamicPersistentTileSchedulerILi128ELi64ELi256ELi256ELb1ELb1ELb0ELb1ELb1ELb1EEEEEEEEEvNT_6ParamsE)
        /*004c*/ 	.short	0x0380
        /*004e*/ 	.short	0x0438


	//----- nvinfo : EIATTR_SW_WAR
	.align		4
.L_440:
        /*0050*/ 	.byte	0x04, 0x36
        /*0052*/ 	.short	(.L_442 - .L_441)
.L_441:
        /*0054*/ 	.word	0x00000008
.L_442:


//--------------------- .nv.info._ZN7cutlass13device_kernelIN5flash19enable_sm80_to_sm89INS1_16FlashAttnFwdSm80INS1_25CollectiveMainloopFwdSm80ILi8ELi1ELb0EN4cute5tupleIJNS5_1CILi128EEENS7_ILi64EEENS7_ILi192EEEEEELi192ENS_10bfloat16_tEfNS_4arch4Sm80ELb0ELb0ELb0ELb0ELb1ELb0ELb1ELb1EEENS1_21CollectiveEpilogueFwdINS6_IJS8_SA_S9_EEENS6_IJNS7_ILi1EEESI_SI_EEESC_SE_Li256ELb0ELb1ELb1ELb0EEENS1_19SingleTileSchedulerILb0ELb1ELb1ELi128EEEEEEEEEvNT_6ParamsE --------------------------
	.section	.nv.info._ZN7cutlass13device_kernelIN5flash19enable_sm80_to_sm89INS1_16FlashAttnFwdSm80INS1_25CollectiveMainloopFwdSm80ILi8ELi1ELb0EN4cute5tupleIJNS5_1CILi128EEENS7_ILi64EEENS7_ILi192EEEEEELi192ENS_10bfloat16_tEfNS_4arch4Sm80ELb0ELb0ELb0ELb0ELb1ELb0ELb1ELb1EEENS1_21CollectiveEpilogueFwdINS6_IJS8_SA_S9_EEENS6_IJNS7_ILi1EEESI_SI_EEESC_SE_Li256ELb0ELb1ELb1ELb0EEENS1_19SingleTileSchedulerILb0ELb1ELb1ELi128EEEEEEEEEvNT_6ParamsE,"",@"SHT_CUDA_INFO"
	.sectionflags	@""
	.align	4


	//----- nvinfo : EIATTR_CUDA_API_VERSION
	.align		4
        /*0000*/ 	.byte	0x04, 0x37
        /*0002*/ 	.short	(.L_444 - .L_443)
.L_443:
        /*0004*/ 	.word	0x00000082


	//----- nvinfo : EIATTR_KPARAM_INFO
	.align		4
.L_444:
        /*0008*/ 	.byte	0x04, 0x17
        /*000a*/ 	.short	(.L_446 - .L_445)
.L_445:
        /*000c*/ 	.word	0x00000000
        /*0010*/ 	.short	0x0000
        /*0012*/ 	.short	0x0000
        /*0014*/ 	.byte	0x00, 0xf0, 0x61, 0x10


	//----- nvinfo : EIATTR_SPARSE_MMA_MASK
	.align		4
.L_446:
        /*0018*/ 	.byte	0x03, 0x50
        /*001a*/ 	.short	0x0000


	//----- nvinfo : EIATTR_MAXREG_COUNT
	.align		4
        /*001c*/ 	.byte	0x03, 0x1b
        /*001e*/ 	.short	0x00ff


	//----- nvinfo : EIATTR_MERCURY_ISA_VERSION
	.align		4
        /*0020*/ 	.byte	0x03, 0x5f
        /*0022*/ 	.short	0x0101


	//----- nvinfo : EIATTR_VRC_CTA_INIT_COUNT
	.align		4
        /*0024*/ 	.byte	0x02, 0x4a
	.zero		1
	.zero		1


	//----- nvinfo : EIATTR_EXIT_INSTR_OFFSETS
	.align		4
        /*0028*/ 	.byte	0x04, 0x1c
        /*002a*/ 	.short	(.L_448 - .L_447)


	//   ....[0]....
.L_447:
        /*002c*/ 	.word	0x00000010


	//----- nvinfo : EIATTR_MAX_THREADS
	.align		4
.L_448:
        /*0030*/ 	.byte	0x04, 0x05
        /*0032*/ 	.short	(.L_450 - .L_449)
.L_449:
        /*0034*/ 	.word	0x00000100
        /*0038*/ 	.word	0x00000001
        /*003c*/ 	.word	0x00000001


	//----- nvinfo : EIATTR_CBANK_PARAM_SIZE
	.align		4
.L_450:
        /*0040*/ 	.byte	0x03, 0x19
        /*0042*/ 	.short	0x0418


	//----- nvinfo : EIATTR_PARAM_CBANK
	.align		4
        /*0044*/ 	.byte	0x04, 0x0a
        /*0046*/ 	.short	(.L_452 - .L_451)
	.align		4
.L_451:
        /*0048*/ 	.word	index@(.nv.constant0._ZN7cutlass13device_kernelIN5flash19enable_sm80_to_sm89INS1_16FlashAttnFwdSm80INS1_25CollectiveMainloopFwdSm80ILi8ELi1ELb0EN4cute5tupleIJNS5_1CILi128EEENS7_ILi64EEENS7_ILi192EEEEEELi192ENS_10bfloat16_tEfNS_4arch4Sm80ELb0ELb0ELb0ELb0ELb1ELb0ELb1ELb1EEENS1_21CollectiveEpilogueFwdINS6_IJS8_SA_S9_EEENS6_IJNS7_ILi1EEESI_SI_EEESC_SE_Li256ELb0ELb1ELb1ELb0EEENS1_19SingleTileSchedulerILb0ELb1ELb1ELi128EEEEEEEEEvNT_6ParamsE)
        /*004c*/ 	.short	0x0380
        /*004e*/ 	.short	0x0418


	//----- nvinfo : EIATTR_SW_WAR
	.align		4
.L_452:
        /*0050*/ 	.byte	0x04, 0x36
        /*0052*/ 	.short	(.L_454 - .L_453)
.L_453:
        /*0054*/ 	.word	0x00000008
.L_454:


//--------------------- .nv.info._ZN7cutlass13device_kernelIN5flash19enable_sm80_to_sm89INS1_16FlashAttnFwdSm80INS1_25CollectiveMainloopFwdSm80ILi8ELi1ELb0EN4cute5tupleIJNS5_1CILi128EEENS7_ILi64EEENS7_ILi192EEEEEELi192ENS_10bfloat16_tEfNS_4arch4Sm80ELb0ELb0ELb0ELb1ELb1ELb0ELb1ELb1EEENS1_21CollectiveEpilogueFwdINS6_IJS8_SA_S9_EEENS6_IJNS7_ILi1EEESI_SI_EEESC_SE_Li256ELb1ELb1ELb1ELb0EEENS1_36VarlenDynamicPersistentTileSchedulerILi128ELi64ELi256ELi256ELb1ELb1ELb0ELb0ELb1ELb1EEEEEEEEEvNT_6ParamsE --------------------------
	.section	.nv.info._ZN7cutlass13device_kernelIN5flash19enable_sm80_to_sm89INS1_16FlashAttnFwdSm80INS1_25CollectiveMainloopFwdSm80ILi8ELi1ELb0EN4cute5tupleIJNS5_1CILi128EEENS7_ILi64EEENS7_ILi192EEEEEELi192ENS_10bfloat16_tEfNS_4arch4Sm80ELb0ELb0ELb0ELb1ELb1ELb0ELb1ELb1EEENS1_21CollectiveEpilogueFwdINS6_IJS8_SA_S9_EEENS6_IJNS7_ILi1EEESI_SI_EEESC_SE_Li256ELb1ELb1ELb1ELb0EEENS1_36VarlenDynamicPersistentTileSchedulerILi128ELi64ELi256ELi256ELb1ELb1ELb0ELb0ELb1ELb1EEEEEEEEEvNT_6ParamsE,"",@"SHT_CUDA_INFO"
	.sectionflags	@""
	.align	4


	//----- nvinfo : EIATTR_CUDA_API_VERSION
	.align		4
        /*0000*/ 	.byte	0x04, 0x37
        /*0002*/ 	.short	(.L_456 - .L_455)
.L_455:
        /*0004*/ 	.word	0x00000082


	//----- nvinfo : EIATTR_KPARAM_INFO
	.align		4
.L_456:
        /*0008*/ 	.byte	0x04, 0x17
        /*000a*/ 	.short	(.L_458 - .L_457)
.L_457:
        /*000c*/ 	.word	0x00000000
        /*0010*/ 	.short	0x0000
        /*0012*/ 	.short	0x0000
        /*0014*/ 	.byte	0x00, 0xf0, 0xe1, 0x10


	//----- nvinfo : EIATTR_SPARSE_MMA_MASK
	.align		4
.L_458:
        /*0018*/ 	.byte	0x03, 0x50
        /*001a*/ 	.short	0x0000


	//----- nvinfo : EIATTR_MAXREG_COUNT
	.align		4
        /*001c*/ 	.byte	0x03, 0x1b
        /*001e*/ 	.short	0x00ff


	//----- nvinfo : EIATTR_MERCURY_ISA_VERSION
	.align		4
        /*0020*/ 	.byte	0x03, 0x5f
        /*0022*/ 	.short	0x0101


	//----- nvinfo : EIATTR_VRC_CTA_INIT_COUNT
	.align		4
        /*0024*/ 	.byte	0x02, 0x4a
	.zero		1
	.zero		1


	//----- nvinfo : EIATTR_EXIT_INSTR_OFFSETS
	.align		4
        /*0028*/ 	.byte	0x04, 0x1c
        /*002a*/ 	.short	(.L_460 - .L_459)


	//   ....[0]....
.L_459:
        /*002c*/ 	.word	0x00000010


	//----- nvinfo : EIATTR_MAX_THREADS
	.align		4
.L_460:
        /*0030*/ 	.byte	0x04, 0x05
        /*0032*/ 	.short	(.L_462 - .L_461)
.L_461:
        /*0034*/ 	.word	0x00000100
        /*0038*/ 	.word	0x00000001
        /*003c*/ 	.word	0x00000001


	//----- nvinfo : EIATTR_CBANK_PARAM_SIZE
	.align		4
.L_462:
        /*0040*/ 	.byte	0x03, 0x19
        /*0042*/ 	.short	0x0438


	//----- nvinfo : EIATTR_PARAM_CBANK
	.align		4
        /*0044*/ 	.byte	0x04, 0x0a
        /*0046*/ 	.short	(.L_464 - .L_463)
	.align		4
.L_463:
        /*0048*/ 	.word	index@(.nv.constant0._ZN7cutlass13device_kernelIN5flash19enable_sm80_to_sm89INS1_16FlashAttnFwdSm80INS1_25CollectiveMainloopFwdSm80ILi8ELi1ELb0EN4cute5tupleIJNS5_1CILi128EEENS7_ILi64EEENS7_ILi192EEEEEELi192ENS_10bfloat16_tEfNS_4arch4Sm80ELb0ELb0ELb0ELb1ELb1ELb0ELb1ELb1EEENS1_21CollectiveEpilogueFwdINS6_IJS8_SA_S9_EEENS6_IJNS7_ILi1EEESI_SI_EEESC_SE_Li256ELb1ELb1ELb1ELb0EEENS1_36VarlenDynamicPersistentTileSchedulerILi128ELi64ELi256ELi256ELb1ELb1ELb0ELb0ELb1ELb1EEEEEEEEEvNT_6ParamsE)
        /*004c*/ 	.short	0x0380
        /*004e*/ 	.short	0x0438


	//----- nvinfo : EIATTR_SW_WAR
	.align		4
.L_464:
        /*0050*/ 	.byte	0x04, 0x36
        /*0052*/ 	.short	(.L_466 - .L_465)
.L_465:
        /*0054*/ 	.word	0x00000008
.L_466:


//--------------------- .nv.info._ZN7cutlass13device_kernelIN5flash19enable_sm80_to_sm89INS1_16FlashAttnFwdSm80INS1_25CollectiveMainloopFwdSm80ILi8ELi1ELb0EN4cute5tupleIJNS5_1CILi128EEENS7_ILi64EEENS7_ILi192EEEEEELi192ENS_10bfloat16_tEfNS_4arch4Sm80ELb0ELb0ELb0ELb1ELb1ELb1ELb1ELb1EEENS1_21CollectiveEpilogueFwdINS6_IJS8_SA_S9_EEENS6_IJNS7_ILi1EEESI_SI_EEESC_SE_Li256ELb1ELb1ELb1ELb0EEENS1_36VarlenDynamicPersistentTileSchedulerILi128ELi64ELi256ELi256ELb1ELb1ELb0ELb0ELb1ELb1EEEEEEEEEvNT_6ParamsE --------------------------
	.section	.nv.info._ZN7cutlass13device_kernelIN5flash19enable_sm80_to_sm89INS1_16FlashAttnFwdSm80INS1_25CollectiveMainloopFwdSm80ILi8ELi1ELb0EN4cute5tupleIJNS5_1CILi128EEENS7_ILi64EEENS7_ILi192EEEEEELi192ENS_10bfloat16_tEfNS_4arch4Sm80ELb0ELb0ELb0ELb1ELb1ELb1ELb1ELb1EEENS1_21CollectiveEpilogueFwdINS6_IJS8_SA_S9_EEENS6_IJNS7_ILi1EEESI_SI_EEESC_SE_Li256ELb1ELb1ELb1ELb0EEENS1_36VarlenDynamicPersistentTileSchedulerILi128ELi64ELi256ELi256ELb1ELb1ELb0ELb0ELb1ELb1EEEEEEEEEvNT_6ParamsE,"",@"SHT_CUDA_INFO"
	.sectionflags	@""
	.align	4


	//----- nvinfo : EIATTR_CUDA_API_VERSION
	.align		4
        /*0000*/ 	.byte	0x04, 0x37
        /*0002*/ 	.short	(.L_468 - .L_467)
.L_467:
        /*0004*/ 	.word	0x00000082


	//----- nvinfo : EIATTR_KPARAM_INFO
	.align		4
.L_468:
        /*0008*/ 	.byte	0x04, 0x17
        /*000a*/ 	.short	(.L_470 - .L_469)
.L_469:
        /*000c*/ 	.word	0x00000000
        /*0010*/ 	.short	0x0000
        /*0012*/ 	.short	0x0000
        /*0014*/ 	.byte	0x00, 0xf0, 0xe1, 0x10


	//----- nvinfo : EIATTR_SPARSE_MMA_MASK
	.align		4
.L_470:
        /*0018*/ 	.byte	0x03, 0x50
        /*001a*/ 	.short	0x0000


	//----- nvinfo : EIATTR_MAXREG_COUNT
	.align		4
        /*001c*/ 	.byte	0x03, 0x1b
        /*001e*/ 	.short	0x00ff


	//----- nvinfo : EIATTR_MERCURY_ISA_VERSION
	.align		4
        /*0020*/ 	.byte	0x03, 0x5f
        /*0022*/ 	.short	0x0101


	//----- nvinfo : EIATTR_VRC_CTA_INIT_COUNT
	.align		4
        /*0024*/ 	.byte	0x02, 0x4a
	.zero		1
	.zero		1


	//----- nvinfo : EIATTR_EXIT_INSTR_OFFSETS
	.align		4
        /*0028*/ 	.byte	0x04, 0x1c
        /*002a*/ 	.short	(.L_472 - .L_471)


	//   ....[0]....
.L_471:
        /*002c*/ 	.word	0x00000010


	//----- nvinfo : EIATTR_MAX_THREADS
	.align		4
.L_472:
        /*0030*/ 	.byte	0x04, 0x05
        /*0032*/ 	.short	(.L_474 - .L_473)
.L_473:
        /*0034*/ 	.word	0x00000100
        /*0038*/ 	.word	0x00000001
        /*003c*/ 	.word	0x00000001


	//----- nvinfo : EIATTR_CBANK_PARAM_SIZE
	.align		4
.L_474:
        /*0040*/ 	.byte	0x03, 0x19
        /*0042*/ 	.short	0x0438


	//----- nvinfo : EIATTR_PARAM_CBANK
	.align		4
        /*0044*/ 	.byte	0x04, 0x0a
        /*0046*/ 	.short	(.L_476 - .L_475)
	.align		4
.L_475:
        /*0048*/ 	.word	index@(.nv.constant0._ZN7cutlass13device_kernelIN5flash19enable_sm80_to_sm89INS1_16FlashAttnFwdSm80INS1_25CollectiveMainloopFwdSm80ILi8ELi1ELb0EN4cute5tupleIJNS5_1CILi128EEENS7_ILi64EEENS7_ILi192EEEEEELi192ENS_10bfloat16_tEfNS_4arch4Sm80ELb0ELb0ELb0ELb1ELb1ELb1ELb1ELb1EEENS1_21CollectiveEpilogueFwdINS6_IJS8_SA_S9_EEENS6_IJNS7_ILi1EEESI_SI_EEESC_SE_Li256ELb1ELb1ELb1ELb0EEENS1_36VarlenDynamicPersistentTileSchedulerILi128ELi64ELi256ELi256ELb1ELb1ELb0ELb0ELb1ELb1EEEEEEEEEvNT_6ParamsE)
        /*004c*/ 	.short	0x0380
        /*004e*/ 	.short	0x0438


	//----- nvinfo : EIATTR_SW_WAR
	.align		4
.L_476:
        /*0050*/ 	.byte	0x04, 0x36
        /*0052*/ 	.short	(.L_478 - .L_477)
.L_477:
        /*0054*/ 	.word	0x00000008
.L_478:


//--------------------- .nv.info._ZN7cutlass13device_kernelIN5flash19enable_sm80_to_sm89INS1_16FlashAttnFwdSm80INS1_25CollectiveMainloopFwdSm80ILi8ELi1ELb0EN4cute5tupleIJNS5_1CILi128EEENS7_ILi64EEENS7_ILi192EEEEEELi192ENS_10bfloat16_tEfNS_4arch4Sm80ELb0ELb1ELb0ELb0ELb1ELb0ELb1ELb1EEENS1_21CollectiveEpilogueFwdINS6_IJS8_SA_S9_EEENS6_IJNS7_ILi1EEESI_SI_EEESC_SE_Li256ELb0ELb1ELb1ELb0EEENS1_19SingleTileSchedulerILb0ELb1ELb1ELi128EEEEEEEEEvNT_6ParamsE --------------------------
	.section	.nv.info._ZN7cutlass13device_kernelIN5flash19enable_sm80_to_sm89INS1_16FlashAttnFwdSm80INS1_25CollectiveMainloopFwdSm80ILi8ELi1ELb0EN4cute5tupleIJNS5_1CILi128EEENS7_ILi64EEENS7_ILi192EEEEEELi192ENS_10bfloat16_tEfNS_4arch4Sm80ELb0ELb1ELb0ELb0ELb1ELb0ELb1ELb1EEENS1_21CollectiveEpilogueFwdINS6_IJS8_SA_S9_EEENS6_IJNS7_ILi1EEESI_SI_EEESC_SE_Li256ELb0ELb1ELb1ELb0EEENS1_19SingleTileSchedulerILb0ELb1ELb1ELi128EEEEEEEEEvNT_6ParamsE,"",@"SHT_CUDA_INFO"
	.sectionflags	@""
	.align	4


	//----- nvinfo : EIATTR_CUDA_API_VERSION
	.align		4
        /*0000*/ 	.byte	0x04, 0x37
        /*0002*/ 	.short	(.L_480 - .L_479)
.L_479:
        /*0004*/ 	.word	0x00000082


	//----- nvinfo : EIATTR_KPARAM_INFO
	.align		4
.L_480:
        /*0008*/ 	.byte	0x04, 0x17
        /*000a*/ 	.short	(.L_482 - .L_481)
.L_481:
        /*000c*/ 	.word	0x00000000
        /*0010*/ 	.short	0x0000
        /*0012*/ 	.short	0x0000
        /*0014*/ 	.byte	0x00, 0xf0, 0x61, 0x10


	//----- nvinfo : EIATTR_SPARSE_MMA_MASK
	.align		4
.L_482:
        /*0018*/ 	.byte	0x03, 0x50
        /*001a*/ 	.short	0x0000


	//----- nvinfo : EIATTR_MAXREG_COUNT
	.align		4
        /*001c*/ 	.byte	0x03, 0x1b
        /*001e*/ 	.short	0x00ff


	//----- nvinfo : EIATTR_MERCURY_ISA_VERSION
	.align		4
        /*0020*/ 	.byte	0x03, 0x5f
        /*0022*/ 	.short	0x0101


	//----- nvinfo : EIATTR_VRC_CTA_INIT_COUNT
	.align		4
        /*0024*/ 	.byte	0x02, 0x4a
	.zero		1
	.zero		1


	//----- nvinfo : EIATTR_EXIT_INSTR_OFFSETS
	.align		4
        /*0028*/ 	.byte	0x04, 0x1c
        /*002a*/ 	.short	(.L_484 - .L_483)


	//   ....[0]....
.L_483:
        /*002c*/ 	.word	0x00000010


	//----- nvinfo : EIATTR_MAX_THREADS
	.align		4
.L_484:
        /*0030*/ 	.byte	0x04, 0x05
        /*0032*/ 	.short	(.L_486 - .L_485)
.L_485:
        /*0034*/ 	.word	0x00000100
        /*0038*/ 	.word	0x00000001
        /*003c*/ 	.word	0x00000001


	//----- nvinfo : EIATTR_CBANK_PARAM_SIZE
	.align		4
.L_486:
        /*0040*/ 	.byte	0x03, 0x19
        /*0042*/ 	.short	0x0418


	//----- nvinfo : EIATTR_PARAM_CBANK
	.align		4
        /*0044*/ 	.byte	0x04, 0x0a
        /*0046*/ 	.short	(.L_488 - .L_487)
	.align		4
.L_487:
        /*0048*/ 	.word	index@(.nv.constant0._ZN7cutlass13device_kernelIN5flash19enable_sm80_to_sm89INS1_16FlashAttnFwdSm80INS1_25CollectiveMainloopFwdSm80ILi8ELi1ELb0EN4cute5tupleIJNS5_1CILi128EEENS7_ILi64EEENS7_ILi192EEEEEELi192ENS_10bfloat16_tEfNS_4arch4Sm80ELb0ELb1ELb0ELb0ELb1ELb0ELb1ELb1EEENS1_21CollectiveEpilogueFwdINS6_IJS8_SA_S9_EEENS6_IJNS7_ILi1EEESI_SI_EEESC_SE_Li256ELb0ELb1ELb1ELb0EEENS1_19SingleTileSchedulerILb0ELb1ELb1ELi128EEEEEEEEEvNT_6ParamsE)
        /*004c*/ 	.short	0x0380
        /*004e*/ 	.short	0x0418


	//----- nvinfo : EIATTR_SW_WAR
	.align		4
.L_488:
        /*0050*/ 	.byte	0x04, 0x36
        /*0052*/ 	.short	(.L_490 - .L_489)
.L_489:
        /*0054*/ 	.word	0x00000008
.L_490:


//--------------------- .nv.info._ZN7cutlass13device_kernelIN5flash19enable_sm80_to_sm89INS1_16FlashAttnFwdSm80INS1_25CollectiveMainloopFwdSm80ILi8ELi1ELb0EN4cute5tupleIJNS5_1CILi128EEENS7_ILi64EEENS7_ILi192EEEEEELi192ENS_10bfloat16_tEfNS_4arch4Sm80ELb0ELb1ELb0ELb1ELb1ELb0ELb1ELb1EEENS1_21CollectiveEpilogueFwdINS6_IJS8_SA_S9_EEENS6_IJNS7_ILi1EEESI_SI_EEESC_SE_Li256ELb1ELb1ELb1ELb0EEENS1_36VarlenDynamicPersistentTileSchedulerILi128ELi64ELi256ELi256ELb1ELb1ELb0ELb1ELb0ELb1EEEEEEEEEvNT_6ParamsE --------------------------
	.section	.nv.info._ZN7cutlass13device_kernelIN5flash19enable_sm80_to_sm89INS1_16FlashAttnFwdSm80INS1_25CollectiveMainloopFwdSm80ILi8ELi1ELb0EN4cute5tupleIJNS5_1CILi128EEENS7_ILi64EEENS7_ILi192EEEEEELi192ENS_10bfloat16_tEfNS_4arch4Sm80ELb0ELb1ELb0ELb1ELb1ELb0ELb1ELb1EEENS1_21CollectiveEpilogueFwdINS6_IJS8_SA_S9_EEENS6_IJNS7_ILi1EEESI_SI_EEESC_SE_Li256ELb1ELb1ELb1ELb0EEENS1_36VarlenDynamicPersistentTileSchedulerILi128ELi64ELi256ELi256ELb1ELb1ELb0ELb1ELb0ELb1EEEEEEEEEvNT_6ParamsE,"",@"SHT_CUDA_INFO"
	.sectionflags	@""
	.align	4


	//----- nvinfo : EIATTR_CUDA_API_VERSION
	.align		4
        /*0000*/ 	.byte	0x04, 0x37
        /*0002*/ 	.short	(.L_492 - .L_491)
.L_491:
        /*0004*/ 	.word	0x00000082


	//----- nvinfo : EIATTR_KPARAM_INFO
	.align		4
.L_492:
        /*0008*/ 	.byte	0x04, 0x17
        /*000a*/ 	.short	(.L_494 - .L_493)
.L_493:
        /*000c*/ 	.word	0x00000000
        /*0010*/ 	.short	0x0000
        /*0012*/ 	.short	0x0000
        /*0014*/ 	.byte	0x00, 0xf0, 0xe1, 0x10


	//----- nvinfo : EIATTR_SPARSE_MMA_MASK
	.align		4
.L_494:
        /*0018*/ 	.byte	0x03, 0x50
        /*001a*/ 	.short	0x0000


	//----- nvinfo : EIATTR_MAXREG_COUNT
	.align		4
        /*001c*/ 	.byte	0x03, 0x1b
        /*001e*/ 	.short	0x00ff


	//----- nvinfo : EIATTR_MERCURY_ISA_VERSION
	.align		4
        /*0020*/ 	.byte	0x03, 0x5f
        /*0022*/ 	.short	0x0101


	//----- nvinfo : EIATTR_VRC_CTA_INIT_COUNT
	.align		4
        /*0024*/ 	.byte	0x02, 0x4a
	.zero		1
	.zero		1


	//----- nvinfo : EIATTR_EXIT_INSTR_OFFSETS
	.align		4
        /*0028*/ 	.byte	0x04, 0x1c
        /*002a*/ 	.short	(.L_496 - .L_495)


	//   ....[0]....
.L_495:
        /*002c*/ 	.word	0x00000010


	//----- nvinfo : EIATTR_MAX_THREADS
	.align		4
.L_496:
        /*0030*/ 	.byte	0x04, 0x05
        /*0032*/ 	.short	(.L_498 - .L_497)
.L_497:
        /*0034*/ 	.word	0x00000100
        /*0038*/ 	.word	0x00000001
        /*003c*/ 	.word	0x00000001


	//----- nvinfo : EIATTR_CBANK_PARAM_SIZE
	.align		4
.L_498:
        /*0040*/ 	.byte	0x03, 0x19
        /*0042*/ 	.short	0x0438


	//----- nvinfo : EIATTR_PARAM_CBANK
	.align		4
        /*0044*/ 	.byte	0x04, 0x0a
        /*0046*/ 	.short	(.L_500 - .L_499)
	.align		4
.L_499:
        /*0048*/ 	.word	index@(.nv.constant0._ZN7cutlass13device_kernelIN5flash19enable_sm80_to_sm89INS1_16FlashAttnFwdSm80INS1_25CollectiveMainloopFwdSm80ILi8ELi1ELb0EN4cute5tupleIJNS5_1CILi128EEENS7_ILi64EEENS7_ILi192EEEEEELi192ENS_10bfloat16_tEfNS_4arch4Sm80ELb0ELb1ELb0ELb1ELb1ELb0ELb1ELb1EEENS1_21CollectiveEpilogueFwdINS6_IJS8_SA_S9_EEENS6_IJNS7_ILi1EEESI_SI_EEESC_SE_Li256ELb1ELb1ELb1ELb0EEENS1_36VarlenDynamicPersistentTileSchedulerILi128ELi64ELi256ELi256ELb1ELb1ELb0ELb1ELb0ELb1EEEEEEEEEvNT_6ParamsE)
        /*004c*/ 	.short	0x0380
        /*004e*/ 	.short	0x0438


	//----- nvinfo : EIATTR_SW_WAR
	.align		4
.L_500:
        /*0050*/ 	.byte	0x04, 0x36
        /*0052*/ 	.short	(.L_502 - .L_501)
.L_501:
        /*0054*/ 	.word	0x00000008
.L_502:


//--------------------- .nv.info._ZN7cutlass13device_kernelIN5flash19enable_sm80_to_sm89INS1_16FlashAttnFwdSm80INS1_25CollectiveMainloopFwdSm80ILi8ELi1ELb0EN4cute5tupleIJNS5_1CILi128EEENS7_ILi64EEENS7_ILi192EEEEEELi192ENS_10bfloat16_tEfNS_4arch4Sm80ELb0ELb1ELb0ELb1ELb1ELb1ELb1ELb1EEENS1_21CollectiveEpilogueFwdINS6_IJS8_SA_S9_EEENS6_IJNS7_ILi1EEESI_SI_EEESC_SE_Li256ELb1ELb1ELb1ELb0EEENS1_36VarlenDynamicPersistentTileSchedulerILi128ELi64ELi256ELi256ELb1ELb1ELb0ELb1ELb0ELb1EEEEEEEEEvNT_6ParamsE --------------------------
	.section	.nv.info._ZN7cutlass13device_kernelIN5flash19enable_sm80_to_sm89INS1_16FlashAttnFwdSm80INS1_25CollectiveMainloopFwdSm80ILi8ELi1ELb0EN4cute5tupleIJNS5_1CILi128EEENS7_ILi64EEENS7_ILi192EEEEEELi192ENS_10bfloat16_tEfNS_4arch4Sm80ELb0ELb1ELb0ELb1ELb1ELb1ELb1ELb1EEENS1_21CollectiveEpilogueFwdINS6_IJS8_SA_S9_EEENS6_IJNS7_ILi1EEESI_SI_EEESC_SE_Li256ELb1ELb1ELb1ELb0EEENS1_36VarlenDynamicPersistentTileSchedulerILi128ELi64ELi256ELi256ELb1ELb1ELb0ELb1ELb0ELb1EEEEEEEEEvNT_6ParamsE,"",@"SHT_CUDA_INFO"
	.sectionflags	@""
	.align	4


	//----- nvinfo : EIATTR_CUDA_API_VERSION
	.align		4
        /*0000*/ 	.byte	0x04, 0x37
        /*0002*/ 	.short	(.L_504 - .L_503)
.L_503:
        /*0004*/ 	.word	0x00000082


	//----- nvinfo : EIATTR_KPARAM_INFO
	.align		4
.L_504:
        /*0008*/ 	.byte	0x04, 0x17
        /*000a*/ 	.short	(.L_506 - .L_505)
.L_505:
        /*000c*/ 	.word	0x00000000
        /*0010*/ 	.short	0x0000
        /*0012*/ 	.short	0x0000
        /*0014*/ 	.byte	0x00, 0xf0, 0xe1, 0x10


	//----- nvinfo : EIATTR_SPARSE_MMA_MASK
	.align		4
.L_506:
        /*0018*/ 	.byte	0x03, 0x50
        /*001a*/ 	.short	0x0000


	//----- nvinfo : EIATTR_MAXREG_COUNT
	.align		4
        /*001c*/ 	.byte	0x03, 0x1b
        /*001e*/ 	.short	0x00ff


	//----- nvinfo : EIATTR_MERCURY_ISA_VERSION
	.align		4
        /*0020*/ 	.byte	0x03, 0x5f
        /*0022*/ 	.short	0x0101


	//----- nvinfo : EIATTR_VRC_CTA_INIT_COUNT
	.align		4
        /*0024*/ 	.byte	0x02, 0x4a
	.zero		1
	.zero		1


	//----- nvinfo : EIATTR_EXIT_INSTR_OFFSETS
	.align		4
        /*0028*/ 	.byte	0x04, 0x1c
        /*002a*/ 	.short	(.L_508 - .L_507)


	//   ....[0]....
.L_507:
        /*002c*/ 	.word	0x00000010


	//----- nvinfo : EIATTR_MAX_THREADS
	.align		4
.L_508:
        /*0030*/ 	.byte	0x04, 0x05
        /*0032*/ 	.short	(.L_510 - .L_509)
.L_509:
        /*0034*/ 	.word	0x00000100
        /*0038*/ 	.word	0x00000001
        /*003c*/ 	.word	0x00000001


	//----- nvinfo : EIATTR_CBANK_PARAM_SIZE
	.align		4
.L_510:
        /*0040*/ 	.byte	0x03, 0x19
        /*0042*/ 	.short	0x0438


	//----- nvinfo : EIATTR_PARAM_CBANK
	.align		4
        /*0044*/ 	.byte	0x04, 0x0a
        /*0046*/ 	.short	(.L_512 - .L_511)
	.align		4
.L_511:
        /*0048*/ 	.word	index@(.nv.constant0._ZN7cutlass13device_kernelIN5flash19enable_sm80_to_sm89INS1_16FlashAttnFwdSm80INS1_25CollectiveMainloopFwdSm80ILi8ELi1ELb0EN4cute5tupleIJNS5_1CILi128EEENS7_ILi64EEENS7_ILi192EEEEEELi192ENS_10bfloat16_tEfNS_4arch4Sm80ELb0ELb1ELb0ELb1ELb1ELb1ELb1ELb1EEENS1_21CollectiveEpilogueFwdINS6_IJS8_SA_S9_EEENS6_IJNS7_ILi1EEESI_SI_EEESC_SE_Li256ELb1ELb1ELb1ELb0EEENS1_36VarlenDynamicPersistentTileSchedulerILi128ELi64ELi256ELi256ELb1ELb1ELb0ELb1ELb0ELb1EEEEEEEEEvNT_6ParamsE)
        /*004c*/ 	.short	0x0380
        /*004e*/ 	.short	0x0438


	//----- nvinfo : EIATTR_SW_WAR
	.align		4
.L_512:
        /*0050*/ 	.byte	0x04, 0x36
        /*0052*/ 	.short	(.L_514 - .L_513)
.L_513:
        /*0054*/ 	.word	0x00000008
.L_514:


//--------------------- .nv.info._ZN7cutlass13device_kernelIN5flash19enable_sm80_to_sm89INS1_16FlashAttnFwdSm80INS1_25CollectiveMainloopFwdSm80ILi8ELi1ELb0EN4cute5tupleIJNS5_1CILi128EEENS7_ILi64EEENS7_ILi192EEEEEELi192ENS_10bfloat16_tEfNS_4arch4Sm80ELb1ELb0ELb0ELb0ELb1ELb0ELb1ELb1EEENS1_21CollectiveEpilogueFwdINS6_IJS8_SA_S9_EEENS6_IJNS7_ILi1EEESI_SI_EEESC_SE_Li256ELb0ELb1ELb1ELb0EEENS1_30DynamicPersistentTileSchedulerILi256ELi256ELb1ELb1ELb0EEEEEEEEEvNT_6ParamsE --------------------------
	.section	.nv.info._ZN7cutlass13device_kernelIN5flash19enable_sm80_to_sm89INS1_16FlashAttnFwdSm80INS1_25CollectiveMainloopFwdSm80ILi8ELi1ELb0EN4cute5tupleIJNS5_1CILi128EEENS7_ILi64EEENS7_ILi192EEEEEELi192ENS_10bfloat16_tEfNS_4arch4Sm80ELb1ELb0ELb0ELb0ELb1ELb0ELb1ELb1EEENS1_21CollectiveEpilogueFwdINS6_IJS8_SA_S9_EEENS6_IJNS7_ILi1EEESI_SI_EEESC_SE_Li256ELb0ELb1ELb1ELb0EEENS1_30DynamicPersistentTileSchedulerILi256ELi256ELb1ELb1ELb0EEEEEEEEEvNT_6ParamsE,"",@"SHT_CUDA_INFO"
	.sectionflags	@""
	.align	4


	//----- nvinfo : EIATTR_CUDA_API_VERSION
	.align		4
        /*0000*/ 	.byte	0x04, 0x37
        /*0002*/ 	.short	(.L_516 - .L_515)
.L_515:
        /*0004*/ 	.word	0x00000082


	//----- nvinfo : EIATTR_KPARAM_INFO
	.align		4
.L_516:
        /*0008*/ 	.byte	0x04, 0x17
        /*000a*/ 	.short	(.L_518 - .L_517)
.L_517:
        /*000c*/ 	.word	0x00000000
        /*0010*/ 	.short	0x0000
        /*0012*/ 	.short	0x0000
        /*0014*/ 	.byte	0x00, 0xf0, 0xa1, 0x10


	//----- nvinfo : EIATTR_SPARSE_MMA_MASK
	.align		4
.L_518:
        /*0018*/ 	.byte	0x03, 0x50
        /*001a*/ 	.short	0x0000


	//----- nvinfo : EIATTR_MAXREG_COUNT
	.align		4
        /*001c*/ 	.byte	0x03, 0x1b
        /*001e*/ 	.short	0x00ff


	//----- nvinfo : EIATTR_MERCURY_ISA_VERSION
	.align		4
        /*0020*/ 	.byte	0x03, 0x5f
        /*0022*/ 	.short	0x0101


	//----- nvinfo : EIATTR_VRC_CTA_INIT_COUNT
	.align		4
        /*0024*/ 	.byte	0x02, 0x4a
	.zero		1
	.zero		1


	//----- nvinfo : EIATTR_EXIT_INSTR_OFFSETS
	.align		4
        /*0028*/ 	.byte	0x04, 0x1c
        /*002a*/ 	.short	(.L_520 - .L_519)


	//   ....[0]....
.L_519:
        /*002c*/ 	.word	0x00000010


	//----- nvinfo : EIATTR_MAX_THREADS
	.align		4
.L_520:
        /*0030*/ 	.byte	0x04, 0x05
        /*0032*/ 	.short	(.L_522 - .L_521)
.L_521:
        /*0034*/ 	.word	0x00000100
        /*0038*/ 	.word	0x00000001
        /*003c*/ 	.word	0x00000001


	//----- nvinfo : EIATTR_CBANK_PARAM_SIZE
	.align		4
.L_522:
        /*0040*/ 	.byte	0x03, 0x19
        /*0042*/ 	.short	0x0428


	//----- nvinfo : EIATTR_PARAM_CBANK
	.align		4
        /*0044*/ 	.byte	0x04, 0x0a
        /*0046*/ 	.short	(.L_524 - .L_523)
	.align		4
.L_523:
        /*0048*/ 	.word	index@(.nv.constant0._ZN7cutlass13device_kernelIN5flash19enable_sm80_to_sm89INS1_16FlashAttnFwdSm80INS1_25CollectiveMainloopFwdSm80ILi8ELi1ELb0EN4cute5tupleIJNS5_1CILi128EEENS7_ILi64EEENS7_ILi192EEEEEELi192ENS_10bfloat16_tEfNS_4arch4Sm80ELb1ELb0ELb0ELb0ELb1ELb0ELb1ELb1EEENS1_21CollectiveEpilogueFwdINS6_IJS8_SA_S9_EEENS6_IJNS7_ILi1EEESI_SI_EEESC_SE_Li256ELb0ELb1ELb1ELb0EEENS1_30DynamicPersistentTileSchedulerILi256ELi256ELb1ELb1ELb0EEEEEEEEEvNT_6ParamsE)
        /*004c*/ 	.short	0x0380
        /*004e*/ 	.short	0x0428


	//----- nvinfo : EIATTR_SW_WAR
	.align		4
.L_524:
        /*0050*/ 	.byte	0x04, 0x36
        /*0052*/ 	.short	(.L_526 - .L_525)
.L_525:
        /*0054*/ 	.word	0x00000008
.L_526:


//--------------------- .nv.info._ZN7cutlass13device_kernelIN5flash19enable_sm80_to_sm89INS1_16FlashAttnFwdSm80INS1_25CollectiveMainloopFwdSm80ILi8ELi1ELb0EN4cute5tupleIJNS5_1CILi128EEENS7_ILi64EEENS7_ILi192EEEEEELi192ENS_10bfloat16_tEfNS_4arch4Sm80ELb1ELb0ELb0ELb1ELb1ELb0ELb1ELb1EEENS1_21CollectiveEpilogueFwdINS6_IJS8_SA_S9_EEENS6_IJNS7_ILi1EEESI_SI_EEESC_SE_Li256ELb1ELb1ELb1ELb0EEENS1_36VarlenDynamicPersistentTileSchedulerILi128ELi64ELi256ELi256ELb1ELb1ELb0ELb1ELb1ELb1EEEEEEEEEvNT_6ParamsE --------------------------
	.section	.nv.info._ZN7cutlass13device_kernelIN5flash19enable_sm80_to_sm89INS1_16FlashAttnFwdSm80INS1_25CollectiveMainloopFwdSm80ILi8ELi1ELb0EN4cute5tupleIJNS5_1CILi128EEENS7_ILi64EEENS7_ILi192EEEEEELi192ENS_10bfloat16_tEfNS_4arch4Sm80ELb1ELb0ELb0ELb1ELb1ELb0ELb1ELb1EEENS1_21CollectiveEpilogueFwdINS6_IJS8_SA_S9_EEENS6_IJNS7_ILi1EEESI_SI_EEESC_SE_Li256ELb1ELb1ELb1ELb0EEENS1_36VarlenDynamicPersistentTileSchedulerILi128ELi64ELi256ELi256ELb1ELb1ELb0ELb1ELb1ELb1EEEEEEEEEvNT_6ParamsE,"",@"SHT_CUDA_INFO"
	.sectionflags	@""
	.align	4


	//----- nvinfo : EIATTR_CUDA_API_VERSION
	.align		4
        /*0000*/ 	.byte	0x04, 0x37
        /*0002*/ 	.short	(.L_528 - .L_527)
.L_527:
        /*0004*/ 	.word	0x00000082


	//----- nvinfo : EIATTR_KPARAM_INFO
	.align		4
.L_528:
        /*0008*/ 	.byte	0x04, 0x17
        /*000a*/ 	.short	(.L_530 - .L_529)
.L_529:
        /*000c*/ 	.word	0x00000000
        /*0010*/ 	.short	0x0000
        /*0012*/ 	.short	0x0000
        /*0014*/ 	.byte	0x00, 0xf0, 0xe1, 0x10


	//----- nvinfo : EIATTR_SPARSE_MMA_MASK
	.align		4
.L_530:
        /*0018*/ 	.byte	0x03, 0x50
        /*001a*/ 	.short	0x0000


	//----- nvinfo : EIATTR_MAXREG_COUNT
	.align		4
        /*001c*/ 	.byte	0x03, 0x1b
        /*001e*/ 	.short	0x00ff


	//----- nvinfo : EIATTR_MERCURY_ISA_VERSION
	.align		4
        /*0020*/ 	.byte	0x03, 0x5f
        /*0022*/ 	.short	0x0101


	//----- nvinfo : EIATTR_VRC_CTA_INIT_COUNT
	.align		4
        /*0024*/ 	.byte	0x02, 0x4a
	.zero		1
	.zero		1


	//----- nvinfo : EIATTR_EXIT_INSTR_OFFSETS
	.align		4
        /*0028*/ 	.byte	0x04, 0x1c
        /*002a*/ 	.short	(.L_532 - .L_531)


	//   ....[0]....
.L_531:
        /*002c*/ 	.word	0x00000010


	//----- nvinfo : EIATTR_MAX_THREADS
	.align		4
.L_532:
        /*0030*/ 	.byte	0x04, 0x05
        /*0032*/ 	.short	(.L_534 - .L_533)
.L_533:
        /*0034*/ 	.word	0x00000100
        /*0038*/ 	.word	0x00000001
        /*003c*/ 	.word	0x00000001


	//----- nvinfo : EIATTR_CBANK_PARAM_SIZE
	.align		4
.L_534:
        /*0040*/ 	.byte	0x03, 0x19
        /*0042*/ 	.short	0x0438


	//----- nvinfo : EIATTR_PARAM_CBANK
	.align		4
        /*0044*/ 	.byte	0x04, 0x0a
        /*0046*/ 	.short	(.L_536 - .L_535)
	.align		4
.L_535:
        /*0048*/ 	.word	index@(.nv.constant0._ZN7cutlass13device_kernelIN5flash19enable_sm80_to_sm89INS1_16FlashAttnFwdSm80INS1_25CollectiveMainloopFwdSm80ILi8ELi1ELb0EN4cute5tupleIJNS5_1CILi128EEENS7_ILi64EEENS7_ILi192EEEEEELi192ENS_10bfloat16_tEfNS_4arch4Sm80ELb1ELb0ELb0ELb1ELb1ELb0ELb1ELb1EEENS1_21CollectiveEpilogueFwdINS6_IJS8_SA_S9_EEENS6_IJNS7_ILi1EEESI_SI_EEESC_SE_Li256ELb1ELb1ELb1ELb0EEENS1_36VarlenDynamicPersistentTileSchedulerILi128ELi64ELi256ELi256ELb1ELb1ELb0ELb1ELb1ELb1EEEEEEEEEvNT_6ParamsE)
        /*004c*/ 	.short	0x0380
        /*004e*/ 	.short	0x0438


	//----- nvinfo : EIATTR_SW_WAR
	.align		4
.L_536:
        /*0050*/ 	.byte	0x04, 0x36
        /*0052*/ 	.short	(.L_538 - .L_537)
.L_537:
        /*0054*/ 	.word	0x00000008
.L_538:


//--------------------- .nv.info._ZN7cutlass13device_kernelIN5flash19enable_sm80_to_sm89INS1_16FlashAttnFwdSm80INS1_25CollectiveMainloopFwdSm80ILi8ELi1ELb0EN4cute5tupleIJNS5_1CILi128EEENS7_ILi64EEENS7_ILi192EEEEEELi192ENS_10bfloat16_tEfNS_4arch4Sm80ELb1ELb0ELb0ELb1ELb1ELb1ELb1ELb1EEENS1_21CollectiveEpilogueFwdINS6_IJS8_SA_S9_EEENS6_IJNS7_ILi1EEESI_SI_EEESC_SE_Li256ELb1ELb1ELb1ELb0EEENS1_36VarlenDynamicPersistentTileSchedulerILi128ELi64ELi256ELi256ELb1ELb1ELb0ELb1ELb1ELb1EEEEEEEEEvNT_6ParamsE --------------------------
	.section	.nv.info._ZN7cutlass13device_kernelIN5flash19enable_sm80_to_sm89INS1_16FlashAttnFwdSm80INS1_25CollectiveMainloopFwdSm80ILi8ELi1ELb0EN4cute5tupleIJNS5_1CILi128EEENS7_ILi64EEENS7_ILi192EEEEEELi192ENS_10bfloat16_tEfNS_4arch4Sm80ELb1ELb0ELb0ELb1ELb1ELb1ELb1ELb1EEENS1_21CollectiveEpilogueFwdINS6_IJS8_SA_S9_EEENS6_IJNS7_ILi1EEESI_SI_EEESC_SE_Li256ELb1ELb1ELb1ELb0EEENS1_36VarlenDynamicPersistentTileSchedulerILi128ELi64ELi256ELi256ELb1ELb1ELb0ELb1ELb1ELb1EEEEEEEEEvNT_6ParamsE,"",@"SHT_CUDA_INFO"
	.sectionflags	@""
	.align	4


	//----- nvinfo : EIATTR_CUDA_API_VERSION
	.align		4
        /*0000*/ 	.byte	0x04, 0x37
        /*0002*/ 	.short	(.L_540 - .L_539)
.L_539:
        /*0004*/ 	.word	0x00000082


	//----- nvinfo : EIATTR_KPARAM_INFO
	.align		4
.L_540:
        /*0008*/ 	.byte	0x04, 0x17
        /*000a*/ 	.short	(.L_542 - .L_541)
.L_541:
        /*000c*/ 	.word	0x00000000
        /*0010*/ 	.short	0x0000
        /*0012*/ 	.short	0x0000
        /*0014*/ 	.byte	0x00, 0xf0, 0xe1, 0x10


	//----- nvinfo : EIATTR_SPARSE_MMA_MASK
	.align		4
.L_542:
        /*0018*/ 	.byte	0x03, 0x50
        /*001a*/ 	.short	0x0000


	//----- nvinfo : EIATTR_MAXREG_COUNT
	.align		4
        /*001c*/ 	.byte	0x03, 0x1b
        /*001e*/ 	.short	0x00ff


	//----- nvinfo : EIATTR_MERCURY_ISA_VERSION
	.align		4
        /*0020*/ 	.byte	0x03, 0x5f
        /*0022*/ 	.short	0x0101


	//----- nvinfo : EIATTR_VRC_CTA_INIT_COUNT
	.align		4
        /*0024*/ 	.byte	0x02, 0x4a
	.zero		1
	.zero		1


	//----- nvinfo : EIATTR_EXIT_INSTR_OFFSETS
	.align		4
        /*0028*/ 	.byte	0x04, 0x1c
        /*002a*/ 	.short	(.L_544 - .L_543)


	//   ....[0]....
.L_543:
        /*002c*/ 	.word	0x00000010


	//----- nvinfo : EIATTR_MAX_THREADS
	.align		4
.L_544:
        /*0030*/ 	.byte	0x04, 0x05
        /*0032*/ 	.short	(.L_546 - .L_545)
.L_545:
        /*0034*/ 	.word	0x00000100
        /*0038*/ 	.word	0x00000001
        /*003c*/ 	.word	0x00000001


	//----- nvinfo : EIATTR_CBANK_PARAM_SIZE
	.align		4
.L_546:
        /*0040*/ 	.byte	0x03, 0x19
        /*0042*/ 	.short	0x0438


	//----- nvinfo : EIATTR_PARAM_CBANK
	.align		4
        /*0044*/ 	.byte	0x04, 0x0a
        /*0046*/ 	.short	(.L_548 - .L_547)
	.align		4
.L_547:
        /*0048*/ 	.word	index@(.nv.constant0._ZN7cutlass13device_kernelIN5flash19enable_sm80_to_sm89INS1_16FlashAttnFwdSm80INS1_25CollectiveMainloopFwdSm80ILi8ELi1ELb0EN4cute5tupleIJNS5_1CILi128EEENS7_ILi64EEENS7_ILi192EEEEEELi192ENS_10bfloat16_tEfNS_4arch4Sm80ELb1ELb0ELb0ELb1ELb1ELb1ELb1ELb1EEENS1_21CollectiveEpilogueFwdINS6_IJS8_SA_S9_EEENS6_IJNS7_ILi1EEESI_SI_EEESC_SE_Li256ELb1ELb1ELb1ELb0EEENS1_36VarlenDynamicPersistentTileSchedulerILi128ELi64ELi256ELi256ELb1ELb1ELb0ELb1ELb1ELb1EEEEEEEEEvNT_6ParamsE)
        /*004c*/ 	.short	0x0380
        /*004e*/ 	.short	0x0438


	//----- nvinfo : EIATTR_SW_WAR
	.align		4
.L_548:
        /*0050*/ 	.byte	0x04, 0x36
        /*0052*/ 	.short	(.L_550 - .L_549)
.L_549:
        /*0054*/ 	.word	0x00000008
.L_550:


//--------------------- .nv.info._ZN7cutlass13device_kernelIN5flash19enable_sm80_to_sm89INS1_16FlashAttnFwdSm80INS1_25CollectiveMainloopFwdSm80ILi8ELi2ELb0EN4cute5tupleIJNS5_1CILi128EEENS7_ILi64EEENS7_ILi192EEEEEELi192ENS_10bfloat16_tEfNS_4arch4Sm80ELb0ELb0ELb0ELb0ELb1ELb0ELb1ELb1EEENS1_21CollectiveEpilogueFwdINS6_IJS8_SA_S9_EEENS6_IJNS7_ILi1EEESI_SI_EEESC_SE_Li256ELb0ELb1ELb1ELb0EEENS1_19SingleTileSchedulerILb0ELb1ELb1ELi128EEEEEEEEEvNT_6ParamsE --------------------------
	.section	.nv.info._ZN7cutlass13device_kernelIN5flash19enable_sm80_to_sm89INS1_16FlashAttnFwdSm80INS1_25CollectiveMainloopFwdSm80ILi8ELi2ELb0EN4cute5tupleIJNS5_1CILi128EEENS7_ILi64EEENS7_ILi192EEEEEELi192ENS_10bfloat16_tEfNS_4arch4Sm80ELb0ELb0ELb0ELb0ELb1ELb0ELb1ELb1EEENS1_21CollectiveEpilogueFwdINS6_IJS8_SA_S9_EEENS6_IJNS7_ILi1EEESI_SI_EEESC_SE_Li256ELb0ELb1ELb1ELb0EEENS1_19SingleTileSchedulerILb0ELb1ELb1ELi128EEEEEEEEEvNT_6ParamsE,"",@"SHT_CUDA_INFO"
	.sectionflags	@""
	.align	4


	//----- nvinfo : EIATTR_CUDA_API_VERSION
	.align		4
        /*0000*/ 	.byte	0x04, 0x37
        /*0002*/ 	.short	(.L_552 - .L_551)
.L_551:
        /*0004*/ 	.word	0x00000082


	//----- nvinfo : EIATTR_KPARAM_INFO
	.align		4
.L_552:
        /*0008*/ 	.byte	0x04, 0x17
        /*000a*/ 	.short	(.L_554 - .L_553)
.L_553:
        /*000c*/ 	.word	0x00000000
        /*0010*/ 	.short	0x0000
        /*0012*/ 	.short	0x0000
        /*0014*/ 	.byte	0x00, 0xf0, 0x61, 0x10


	//----- nvinfo : EIATTR_SPARSE_MMA_MASK
	.align		4
.L_554:
        /*0018*/ 	.byte	0x03, 0x50
        /*001a*/ 	.short	0x0000


	//----- nvinfo : EIATTR_MAXREG_COUNT
	.align		4
        /*001c*/ 	.byte	0x03, 0x1b
        /*001e*/ 	.short	0x00ff


	//----- nvinfo : EIATTR_MERCURY_ISA_VERSION
	.align		4
        /*0020*/ 	.byte	0x03, 0x5f
        /*0022*/ 	.short	0x0101


	//----- nvinfo : EIATTR_VRC_CTA_INIT_COUNT
	.align		4
        /*0024*/ 	.byte	0x02, 0x4a
	.zero		1
	.zero		1


	//----- nvinfo : EIATTR_EXIT_INSTR_OFFSETS
	.align		4
        /*0028*/ 	.byte	0x04, 0x1c
        /*002a*/ 	.short	(.L_556 - .L_555)


	//   ....[0]....
.L_555:
        /*002c*/ 	.word	0x00000010


	//----- nvinfo : EIATTR_MAX_THREADS
	.align		4
.L_556:
        /*0030*/ 	.byte	0x04, 0x05
        /*0032*/ 	.short	(.L_558 - .L_557)
.L_557:
        /*0034*/ 	.word	0x00000100
        /*0038*/ 	.word	0x00000001
        /*003c*/ 	.word	0x00000001


	//----- nvinfo : EIATTR_CBANK_PARAM_SIZE
	.align		4
.L_558:
        /*0040*/ 	.byte	0x03, 0x19
        /*0042*/ 	.short	0x0418


	//----- nvinfo : EIATTR_PARAM_CBANK
	.align		4
        /*0044*/ 	.byte	0x04, 0x0a
        /*0046*/ 	.short	(.L_560 - .L_559)
	.align		4
.L_559:
        /*0048*/ 	.word	index@(.nv.constant0._ZN7cutlass13device_kernelIN5flash19enable_sm80_to_sm89INS1_16FlashAttnFwdSm80INS1_25CollectiveMainloopFwdSm80ILi8ELi2ELb0EN4cute5tupleIJNS5_1CILi128EEENS7_ILi64EEENS7_ILi192EEEEEELi192ENS_10bfloat16_tEfNS_4arch4Sm80ELb0ELb0ELb0ELb0ELb1ELb0ELb1ELb1EEENS1_21CollectiveEpilogueFwdINS6_IJS8_SA_S9_EEENS6_IJNS7_ILi1EEESI_SI_EEESC_SE_Li256ELb0ELb1ELb1ELb0EEENS1_19SingleTileSchedulerILb0ELb1ELb1ELi128EEEEEEEEEvNT_6ParamsE)
        /*004c*/ 	.short	0x0380
        /*004e*/ 	.short	0x0418


	//----- nvinfo : EIATTR_SW_WAR
	.align		4
.L_560:
        /*0050*/ 	.byte	0x04, 0x36
        /*0052*/ 	.short	(.L_562 - .L_561)
.L_561:
        /*0054*/ 	.word	0x00000008
.L_562:


//--------------------- .nv.info._ZN7cutlass13device_kernelIN5flash19enable_sm80_to_sm89INS1_16FlashAttnFwdSm80INS1_25CollectiveMainloopFwdSm80ILi8ELi2ELb0EN4cute5tupleIJNS5_1CILi128EEENS7_ILi64EEENS7_ILi192EEEEEELi192ENS_10bfloat16_tEfNS_4arch4Sm80ELb0ELb0ELb0ELb1ELb1ELb0ELb1ELb1EEENS1_21CollectiveEpilogueFwdINS6_IJS8_SA_S9_EEENS6_IJNS7_ILi1EEESI_SI_EEESC_SE_Li256ELb1ELb1ELb1ELb0EEENS1_36VarlenDynamicPersistentTileSchedulerILi128ELi64ELi256ELi256ELb1ELb1ELb0ELb0ELb1ELb1EEEEEEEEEvNT_6ParamsE --------------------------
	.section	.nv.info._ZN7cutlass13device_kernelIN5flash19enable_sm80_to_sm89INS1_16FlashAttnFwdSm80INS1_25CollectiveMainloopFwdSm80ILi8ELi2ELb0EN4cute5tupleIJNS5_1CILi128EEENS7_ILi64EEENS7_ILi192EEEEEELi192ENS_10bfloat16_tEfNS_4arch4Sm80ELb0ELb0ELb0ELb1ELb1ELb0ELb1ELb1EEENS1_21CollectiveEpilogueFwdINS6_IJS8_SA_S9_EEENS6_IJNS7_ILi1EEESI_SI_EEESC_SE_Li256ELb1ELb1ELb1ELb0EEENS1_36VarlenDynamicPersistentTileSchedulerILi128ELi64ELi256ELi256ELb1ELb1ELb0ELb0ELb1ELb1EEEEEEEEEvNT_6ParamsE,"",@"SHT_CUDA_INFO"
	.sectionflags	@""
	.align	4


	//----- nvinfo : EIATTR_CUDA_API_VERSION
	.align		4
        /*0000*/ 	.byte	0x04, 0x37
        /*0002*/ 	.short	(.L_564 - .L_563)
.L_563:
        /*0004*/ 	.word	0x00000082


	//----- nvinfo : EIATTR_KPARAM_INFO
	.align		4
.L_564:
        /*0008*/ 	.byte	0x04, 0x17
        /*000a*/ 	.short	(.L_566 - .L_565)
.L_565:
        /*000c*/ 	.word	0x00000000
        /*0010*/ 	.short	0x0000
        /*0012*/ 	.short	0x0000
        /*0014*/ 	.byte	0x00, 0xf0, 0xe1, 0x10


	//----- nvinfo : EIATTR_SPARSE_MMA_MASK
	.align		4
.L_566:
        /*0018*/ 	.byte	0x03, 0x50
        /*001a*/ 	.short	0x0000


	//----- nvinfo : EIATTR_MAXREG_COUNT
	.align		4
        /*001c*/ 	.byte	0x03, 0x1b
        /*001e*/ 	.short	0x00ff


	//----- nvinfo : EIATTR_MERCURY_ISA_VERSION
	.align		4
        /*0020*/ 	.byte	0x03, 0x5f
        /*0022*/ 	.short	0x0101


	//----- nvinfo : EIATTR_VRC_CTA_INIT_COUNT
	.align		4
        /*0024*/ 	.byte	0x02, 0x4a
	.zero		1
	.zero		1


	//----- nvinfo : EIATTR_EXIT_INSTR_OFFSETS
	.align		4
        /*0028*/ 	.byte	0x04, 0x1c
        /*002a*/ 	.short	(.L_568 - .L_567)


	//   ....[0]....
.L_567:
        /*002c*/ 	.word	0x00000010


	//----- nvinfo : EIATTR_MAX_THREADS
	.align		4
.L_568:
        /*0030*/ 	.byte	0x04, 0x05
        /*0032*/ 	.short	(.L_570 - .L_569)
.L_569:
        /*0034*/ 	.word	0x00000100
        /*0038*/ 	.word	0x00000001
        /*003c*/ 	.word	0x00000001


	//----- nvinfo : EIATTR_CBANK_PARAM_SIZE
	.align		4
.L_570:
        /*0040*/ 	.byte	0x03, 0x19
        /*0042*/ 	.short	0x0438


	//----- nvinfo : EIATTR_PARAM_CBANK
	.align		4
        /*0044*/ 	.byte	0x04, 0x0a
        /*0046*/ 	.short	(.L_572 - .L_571)
	.align		4
.L_571:
        /*0048*/ 	.word	index@(.nv.constant0._ZN7cutlass13device_kernelIN5flash19enable_sm80_to_sm89INS1_16FlashAttnFwdSm80INS1_25CollectiveMainloopFwdSm80ILi8ELi2ELb0EN4cute5tupleIJNS5_1CILi128EEENS7_ILi64EEENS7_ILi192EEEEEELi192ENS_10bfloat16_tEfNS_4arch4Sm80ELb0ELb0ELb0ELb1ELb1ELb0ELb1ELb1EEENS1_21CollectiveEpilogueFwdINS6_IJS8_SA_S9_EEENS6_IJNS7_ILi1EEESI_SI_EEESC_SE_Li256ELb1ELb1ELb1ELb0EEENS1_36VarlenDynamicPersistentTileSchedulerILi128ELi64ELi256ELi256ELb1ELb1ELb0ELb0ELb1ELb1EEEEEEEEEvNT_6ParamsE)
        /*004c*/ 	.short	0x0380
        /*004e*/ 	.short	0x0438


	//----- nvinfo : EIATTR_SW_WAR
	.align		4
.L_572:
        /*0050*/ 	.byte	0x04, 0x36
        /*0052*/ 	.short	(.L_574 - .L_573)
.L_573:
        /*0054*/ 	.word	0x00000008
.L_574:


//--------------------- .nv.info._ZN7cutlass13device_kernelIN5flash19enable_sm80_to_sm89INS1_16FlashAttnFwdSm80INS1_25CollectiveMainloopFwdSm80ILi8ELi2ELb0EN4cute5tupleIJNS5_1CILi128EEENS7_ILi64EEENS7_ILi192EEEEEELi192ENS_10bfloat16_tEfNS_4arch4Sm80ELb0ELb0ELb0ELb1ELb1ELb1ELb1ELb1EEENS1_21CollectiveEpilogueFwdINS6_IJS8_SA_S9_EEENS6_IJNS7_ILi1EEESI_SI_EEESC_SE_Li256ELb1ELb1ELb1ELb0EEENS1_36VarlenDynamicPersistentTileSchedulerILi128ELi64ELi256ELi256ELb1ELb1ELb0ELb0ELb1ELb1EEEEEEEEEvNT_6ParamsE --------------------------
	.section	.nv.info._ZN7cutlass13device_kernelIN5flash19enable_sm80_to_sm89INS1_16FlashAttnFwdSm80INS1_25CollectiveMainloopFwdSm80ILi8ELi2ELb0EN4cute5tupleIJNS5_1CILi128EEENS7_ILi64EEENS7_ILi192EEEEEELi192ENS_10bfloat16_tEfNS_4arch4Sm80ELb0ELb0ELb0ELb1ELb1ELb1ELb1ELb1EEENS1_21CollectiveEpilogueFwdINS6_IJS8_SA_S9_EEENS6_IJNS7_ILi1EEESI_SI_EEESC_SE_Li256ELb1ELb1ELb1ELb0EEENS1_36VarlenDynamicPersistentTileSchedulerILi128ELi64ELi256ELi256ELb1ELb1ELb0ELb0ELb1ELb1EEEEEEEEEvNT_6ParamsE,"",@"SHT_CUDA_INFO"
	.sectionflags	@""
	.align	4


	//----- nvinfo : EIATTR_CUDA_API_VERSION
	.align		4
        /*0000*/ 	.byte	0x04, 0x37
        /*0002*/ 	.short	(.L_576 - .L_575)
.L_575:
        /*0004*/ 	.word	0x00000082


	//----- nvinfo : EIATTR_KPARAM_INFO
	.align		4
.L_576:
        /*0008*/ 	.byte	0x04, 0x17
        /*000a*/ 	.short	(.L_578 - .L_577)
.L_577:
        /*000c*/ 	.word	0x00000000
        /*0010*/ 	.short	0x0000
        /*0012*/ 	.short	0x0000
        /*0014*/ 	.byte	0x00, 0xf0, 0xe1, 0x10


	//----- nvinfo : EIATTR_SPARSE_MMA_MASK
	.align		4
.L_578:
        /*0018*/ 	.byte	0x03, 0x50
        /*001a*/ 	.short	0x0000


	//----- nvinfo : EIATTR_MAXREG_COUNT
	.align		4
        /*001c*/ 	.byte	0x03, 0x1b
        /*001e*/ 	.short	0x00ff


	//----- nvinfo : EIATTR_MERCURY_ISA_VERSION
	.align		4
        /*0020*/ 	.byte	0x03, 0x5f
        /*0022*/ 	.short	0x0101


	//----- nvinfo : EIATTR_VRC_CTA_INIT_COUNT
	.align		4
        /*0024*/ 	.byte	0x02, 0x4a
	.zero		1
	.zero		1


	//----- nvinfo : EIATTR_EXIT_INSTR_OFFSETS
	.align		4
        /*0028*/ 	.byte	0x04, 0x1c
        /*002a*/ 	.short	(.L_580 - .L_579)


	//   ....[0]....
.L_579:
        /*002c*/ 	.word	0x00000010


	//----- nvinfo : EIATTR_MAX_THREADS
	.align		4
.L_580:
        /*0030*/ 	.byte	0x04, 0x05
        /*0032*/ 	.short	(.L_582 - .L_581)
.L_581:
        /*0034*/ 	.word	0x00000100
        /*0038*/ 	.word	0x00000001
        /*003c*/ 	.word	0x00000001


	//----- nvinfo : EIATTR_CBANK_PARAM_SIZE
	.align		4
.L_582:
        /*0040*/ 	.byte	0x03, 0x19
        /*0042*/ 	.short	0x0438


	//----- nvinfo : EIATTR_PARAM_CBANK
	.align		4
        /*0044*/ 	.byte	0x04, 0x0a
        /*0046*/ 	.short	(.L_584 - .L_583)
	.align		4
.L_583:
        /*0048*/ 	.word	index@(.nv.constant0._ZN7cutlass13device_kernelIN5flash19enable_sm80_to_sm89INS1_16FlashAttnFwdSm80INS1_25CollectiveMainloopFwdSm80ILi8ELi2ELb0EN4cute5tupleIJNS5_1CILi128EEENS7_ILi64EEENS7_ILi192EEEEEELi192ENS_10bfloat16_tEfNS_4arch4Sm80ELb0ELb0ELb0ELb1ELb1ELb1ELb1ELb1EEENS1_21CollectiveEpilogueFwdINS6_IJS8_SA_S9_EEENS6_IJNS7_ILi1EEESI_SI_EEESC_SE_Li256ELb1ELb1ELb1ELb0EEENS1_36VarlenDynamicPersistentTileSchedulerILi128ELi64ELi256ELi256ELb1ELb1ELb0ELb0ELb1ELb1EEEEEEEEEvNT_6ParamsE)
        /*004c*/ 	.short	0x0380
        /*004e*/ 	.short	0x0438


	//----- nvinfo : EIATTR_SW_WAR
	.align		4
.L_584:
        /*0050*/ 	.byte	0x04, 0x36
        /*0052*/ 	.short	(.L_586 - .L_585)
.L_585:
        /*0054*/ 	.word	0x00000008
.L_586:


//--------------------- .nv.info._ZN7cutlass13device_kernelIN5flash19enable_sm80_to_sm89INS1_16FlashAttnFwdSm80INS1_25CollectiveMainloopFwdSm80ILi8ELi2ELb0EN4cute5tupleIJNS5_1CILi128EEENS7_ILi64EEENS7_ILi192EEEEEELi192ENS_10bfloat16_tEfNS_4arch4Sm80ELb0ELb1ELb0ELb0ELb1ELb0ELb1ELb1EEENS1_21CollectiveEpilogueFwdINS6_IJS8_SA_S9_EEENS6_IJNS7_ILi1EEESI_SI_EEESC_SE_Li256ELb0ELb1ELb1ELb0EEENS1_19SingleTileSchedulerILb0ELb1ELb1ELi128EEEEEEEEEvNT_6ParamsE --------------------------
	.section	.nv.info._ZN7cutlass13device_kernelIN5flash19enable_sm80_to_sm89INS1_16FlashAttnFwdSm80INS1_25CollectiveMainloopFwdSm80ILi8ELi2ELb0EN4cute5tupleIJNS5_1CILi128EEENS7_ILi64EEENS7_ILi192EEEEEELi192ENS_10bfloat16_tEfNS_4arch4Sm80ELb0ELb1ELb0ELb0ELb1ELb0ELb1ELb1EEENS1_21CollectiveEpilogueFwdINS6_IJS8_SA_S9_EEENS6_IJNS7_ILi1EEESI_SI_EEESC_SE_Li256ELb0ELb1ELb1ELb0EEENS1_19SingleTileSchedulerILb0ELb1ELb1ELi128EEEEEEEEEvNT_6ParamsE,"",@"SHT_CUDA_INFO"
	.sectionflags	@""
	.align	4


	//----- nvinfo : EIATTR_CUDA_API_VERSION
	.align		4
        /*0000*/ 	.byte	0x04, 0x37
        /*0002*/ 	.short	(.L_588 - .L_587)
.L_587:
        /*0004*/ 	.word	0x00000082


	//----- nvinfo : EIATTR_KPARAM_INFO
	.align		4
.L_588:
        /*0008*/ 	.byte	0x04, 0x17
        /*000a*/ 	.short	(.L_590 - .L_589)
.L_589:
        /*000c*/ 	.word	0x00000000
        /*0010*/ 	.short	0x0000
        /*0012*/ 	.short	0x0000
        /*0014*/ 	.byte	0x00, 0xf0, 0x61, 0x10


	//----- nvinfo : EIATTR_SPARSE_MMA_MASK
	.align		4
.L_590:
        /*0018*/ 	.byte	0x03, 0x50
        /*001a*/ 	.short	0x0000


	//----- nvinfo : EIATTR_MAXREG_COUNT
	.align		4
        /*001c*/ 	.byte	0x03, 0x1b
        /*001e*/ 	.short	0x00ff


	//----- nvinfo : EIATTR_MERCURY_ISA_VERSION
	.align		4
        /*0020*/ 	.byte	0x03, 0x5f
        /*0022*/ 	.short	0x0101


	//----- nvinfo : EIATTR_VRC_CTA_INIT_COUNT
	.align		4
        /*0024*/ 	.byte	0x02, 0x4a
	.zero		1
	.zero		1


	//----- nvinfo : EIATTR_EXIT_INSTR_OFFSETS
	.align		4
        /*0028*/ 	.byte	0x04, 0x1c
        /*002a*/ 	.short	(.L_592 - .L_591)


	//   ....[0]....
.L_591:
        /*002c*/ 	.word	0x00000010


	//----- nvinfo : EIATTR_MAX_THREADS
	.align		4
.L_592:
        /*0030*/ 	.byte	0x04, 0x05
        /*0032*/ 	.short	(.L_594 - .L_593)
.L_593:
        /*0034*/ 	.word	0x00000100
        /*0038*/ 	.word	0x00000001
        /*003c*/ 	.word	0x00000001


	//----- nvinfo : EIATTR_CBANK_PARAM_SIZE
	.align		4
.L_594:
        /*0040*/ 	.byte	0x03, 0x19
        /*0042*/ 	.short	0x0418


	//----- nvinfo : EIATTR_PARAM_CBANK
	.align		4
        /*0044*/ 	.byte	0x04, 0x0a
        /*0046*/ 	.short	(.L_596 - .L_595)
	.align		4
.L_595:
        /*0048*/ 	.word	index@(.nv.constant0._ZN7cutlass13device_kernelIN5flash19enable_sm80_to_sm89INS1_16FlashAttnFwdSm80INS1_25CollectiveMainloopFwdSm80ILi8ELi2ELb0EN4cute5tupleIJNS5_1CILi128EEENS7_ILi64EEENS7_ILi192EEEEEELi192ENS_10bfloat16_tEfNS_4arch4Sm80ELb0ELb1ELb0ELb0ELb1ELb0ELb1ELb1EEENS1_21CollectiveEpilogueFwdINS6_IJS8_SA_S9_EEENS6_IJNS7_ILi1EEESI_SI_EEESC_SE_Li256ELb0ELb1ELb1ELb0EEENS1_19SingleTileSchedulerILb0ELb1ELb1ELi128EEEEEEEEEvNT_6ParamsE)
        /*004c*/ 	.short	0x0380
        /*004e*/ 	.short	0x0418


	//----- nvinfo : EIATTR_SW_WAR
	.align		4
.L_596:
        /*0050*/ 	.byte	0x04, 0x36
        /*0052*/ 	.short	(.L_598 - .L_597)
.L_597:
        /*0054*/ 	.word	0x00000008
.L_598:


//--------------------- .nv.info._ZN7cutlass13device_kernelIN5flash19enable_sm80_to_sm89INS1_16FlashAttnFwdSm80INS1_25CollectiveMainloopFwdSm80ILi8ELi2ELb0EN4cute5tupleIJNS5_1CILi128EEENS7_ILi64EEENS7_ILi192EEEEEELi192ENS_10bfloat16_tEfNS_4arch4Sm80ELb0ELb1ELb0ELb1ELb1ELb0ELb1ELb1EEENS1_21CollectiveEpilogueFwdINS6_IJS8_SA_S9_EEENS6_IJNS7_ILi1EEESI_SI_EEESC_SE_Li256ELb1ELb1ELb1ELb0EEENS1_36VarlenDynamicPersistentTileSchedulerILi128ELi64ELi256ELi256ELb1ELb1ELb0ELb1ELb0ELb1EEEEEEEEEvNT_6ParamsE --------------------------
	.section	.nv.info._ZN7cutlass13device_kernelIN5flash19enable_sm80_to_sm89INS1_16FlashAttnFwdSm80INS1_25CollectiveMainloopFwdSm80ILi8ELi2ELb0EN4cute5tupleIJNS5_1CILi128EEENS7_ILi64EEENS7_ILi192EEEEEELi192ENS_10bfloat16_tEfNS_4arch4Sm80ELb0ELb1ELb0ELb1ELb1ELb0ELb1ELb1EEENS1_21CollectiveEpilogueFwdINS6_IJS8_SA_S9_EEENS6_IJNS7_ILi1EEESI_SI_EEESC_SE_Li256ELb1ELb1ELb1ELb0EEENS1_36VarlenDynamicPersistentTileSchedulerILi128ELi64ELi256ELi256ELb1ELb1ELb0ELb1ELb0ELb1EEEEEEEEEvNT_6ParamsE,"",@"SHT_CUDA_INFO"
	.sectionflags	@""
	.align	4


	//----- nvinfo : EIATTR_CUDA_API_VERSION
	.align		4
        /*0000*/ 	.byte	0x04, 0x37
        /*0002*/ 	.short	(.L_600 - .L_599)
.L_599:
        /*0004*/ 	.word	0x00000082


	//----- nvinfo : EIATTR_KPARAM_INFO
	.align		4
.L_600:
        /*0008*/ 	.byte	0x04, 0x17
        /*000a*/ 	.short	(.L_602 - .L_601)
.L_601:
        /*000c*/ 	.word	0x00000000
        /*0010*/ 	.short	0x0000
        /*0012*/ 	.short	0x0000
        /*0014*/ 	.byte	0x00, 0xf0, 0xe1, 0x10


	//----- nvinfo : EIATTR_SPARSE_MMA_MASK
	.align		4
.L_602:
        /*0018*/ 	.byte	0x03, 0x50
        /*001a*/ 	.short	0x0000


	//----- nvinfo : EIATTR_MAXREG_COUNT
	.align		4
        /*001c*/ 	.byte	0x03, 0x1b
        /*001e*/ 	.short	0x00ff


	//----- nvinfo : EIATTR_MERCURY_ISA_VERSION
	.align		4
        /*0020*/ 	.byte	0x03, 0x5f
        /*0022*/ 	.short	0x0101


	//----- nvinfo : EIATTR_VRC_CTA_INIT_COUNT
	.align		4
        /*0024*/ 	.byte	0x02, 0x4a
	.zero		1
	.zero		1


	//----- nvinfo : EIATTR_EXIT_INSTR_OFFSETS
	.align		4
        /*0028*/ 	.byte	0x04, 0x1c
        /*002a*/ 	.short	(.L_604 - .L_603)


	//   ....[0]....
.L_603:
        /*002c*/ 	.word	0x00000010


	//----- nvinfo : EIATTR_MAX_THREADS
	.align		4
.L_604:
        /*0030*/ 	.byte	0x04, 0x05
        /*0032*/ 	.short	(.L_606 - .L_605)
.L_605:
        /*0034*/ 	.word	0x00000100
        /*0038*/ 	.word	0x00000001
        /*003c*/ 	.word	0x00000001


	//----- nvinfo : EIATTR_CBANK_PARAM_SIZE
	.align		4
.L_606:
        /*0040*/ 	.byte	0x03, 0x19
        /*0042*/ 	.short	0x0438


	//----- nvinfo : EIATTR_PARAM_CBANK
	.align		4
        /*0044*/ 	.byte	0x04, 0x0a
        /*0046*/ 	.short	(.L_608 - .L_607)
	.align		4
.L_607:
        /*0048*/ 	.word	index@(.nv.constant0._ZN7cutlass13device_kernelIN5flash19enable_sm80_to_sm89INS1_16FlashAttnFwdSm80INS1_25CollectiveMainloopFwdSm80ILi8ELi2ELb0EN4cute5tupleIJNS5_1CILi128EEENS7_ILi64EEENS7_ILi192EEEEEELi192ENS_10bfloat16_tEfNS_4arch4Sm80ELb0ELb1ELb0ELb1ELb1ELb0ELb1ELb1EEENS1_21CollectiveEpilogueFwdINS6_IJS8_SA_S9_EEENS6_IJNS7_ILi1EEESI_SI_EEESC_SE_Li256ELb1ELb1ELb1ELb0EEENS1_36VarlenDynamicPersistentTileSchedulerILi128ELi64ELi256ELi256ELb1ELb1ELb0ELb1ELb0ELb1EEEEEEEEEvNT_6ParamsE)
        /*004c*/ 	.short	0x0380
        /*004e*/ 	.short	0x0438


	//----- nvinfo : EIATTR_SW_WAR
	.align		4
.L_608:
        /*0050*/ 	.byte	0x04, 0x36
        /*0052*/ 	.short	(.L_610 - .L_609)
.L_609:
        /*0054*/ 	.word	0x00000008
.L_610:


//--------------------- .nv.info._ZN7cutlass13device_kernelIN5flash19enable_sm80_to_sm89INS1_16FlashAttnFwdSm80INS1_25CollectiveMainloopFwdSm80ILi8ELi2ELb0EN4cute5tupleIJNS5_1CILi128EEENS7_ILi64EEENS7_ILi192EEEEEELi192ENS_10bfloat16_tEfNS_4arch4Sm80ELb0ELb1ELb0ELb1ELb1ELb1ELb1ELb1EEENS1_21CollectiveEpilogueFwdINS6_IJS8_SA_S9_EEENS6_IJNS7_ILi1EEESI_SI_EEESC_SE_Li256ELb1ELb1ELb1ELb0EEENS1_36VarlenDynamicPersistentTileSchedulerILi128ELi64ELi256ELi256ELb1ELb1ELb0ELb1ELb0ELb1EEEEEEEEEvNT_6ParamsE --------------------------
	.section	.nv.info._ZN7cutlass13device_kernelIN5flash19enable_sm80_to_sm89INS1_16FlashAttnFwdSm80INS1_25CollectiveMainloopFwdSm80ILi8ELi2ELb0EN4cute5tupleIJNS5_1CILi128EEENS7_ILi64EEENS7_ILi192EEEEEELi192ENS_10bfloat16_tEfNS_4arch4Sm80ELb0ELb1ELb0ELb1ELb1ELb1ELb1ELb1EEENS1_21CollectiveEpilogueFwdINS6_IJS8_SA_S9_EEENS6_IJNS7_ILi1EEESI_SI_EEESC_SE_Li256ELb1ELb1ELb1ELb0EEENS1_36VarlenDynamicPersistentTileSchedulerILi128ELi64ELi256ELi256ELb1ELb1ELb0ELb1ELb0ELb1EEEEEEEEEvNT_6ParamsE,"",@"SHT_CUDA_INFO"
	.sectionflags	@""
	.align	4


	//----- nvinfo : EIATTR_CUDA_API_VERSION
	.align		4
        /*0000*/ 	.byte	0x04, 0x37
        /*0002*/ 	.short	(.L_612 - .L_611)
.L_611:
        /*0004*/ 	.word	0x00000082


	//----- nvinfo : EIATTR_KPARAM_INFO
	.align		4
.L_612:
        /*0008*/ 	.byte	0x04, 0x17
        /*000a*/ 	.short	(.L_614 - .L_613)
.L_613:
        /*000c*/ 	.word	0x00000000
        /*0010*/ 	.short	0x0000
        /*0012*/ 	.short	0x0000
        /*0014*/ 	.byte	0x00, 0xf0, 0xe1, 0x10


	//----- nvinfo : EIATTR_SPARSE_MMA_MASK
	.align		4
.L_614:
        /*0018*/ 	.byte	0x03, 0x50
        /*001a*/ 	.short	0x0000


	//----- nvinfo : EIATTR_MAXREG_COUNT
	.align		4
        /*001c*/ 	.byte	0x03, 0x1b
        /*001e*/ 	.short	0x00ff


	//----- nvinfo : EIATTR_MERCURY_ISA_VERSION
	.align		4
        /*0020*/ 	.byte	0x03, 0x5f
        /*0022*/ 	.short	0x0101


	//----- nvinfo : EIATTR_VRC_CTA_INIT_COUNT
	.align		4
        /*0024*/ 	.byte	0x02, 0x4a
	.zero		1
	.zero		1


	//----- nvinfo : EIATTR_EXIT_INSTR_OFFSETS
	.align		4
        /*0028*/ 	.byte	0x04, 0x1c
        /*002a*/ 	.short	(.L_616 - .L_615)


	//   ....[0]....
.L_615:
        /*002c*/ 	.word	0x00000010


	//----- nvinfo : EIATTR_MAX_THREADS
	.align		4
.L_616:
        /*0030*/ 	.byte	0x04, 0x05
        /*0032*/ 	.short	(.L_618 - .L_617)
.L_617:
        /*0034*/ 	.word	0x00000100
        /*0038*/ 	.word	0x00000001
        /*003c*/ 	.word	0x00000001


	//----- nvinfo : EIATTR_CBANK_PARAM_SIZE
	.align		4
.L_618:
        /*0040*/ 	.byte	0x03, 0x19
        /*0042*/ 	.short	0x0438


	//----- nvinfo : EIATTR_PARAM_CBANK
	.align		4
        /*0044*/ 	.byte	0x04, 0x0a
        /*0046*/ 	.short	(.L_620 - .L_619)
	.align		4
.L_619:
        /*0048*/ 	.word	index@(.nv.constant0._ZN7cutlass13device_kernelIN5flash19enable_sm80_to_sm89INS1_16FlashAttnFwdSm80INS1_25CollectiveMainloopFwdSm80ILi8ELi2ELb0EN4cute5tupleIJNS5_1CILi128EEENS7_ILi64EEENS7_ILi192EEEEEELi192ENS_10bfloat16_tEfNS_4arch4Sm80ELb0ELb1ELb0ELb1ELb1ELb1ELb1ELb1EEENS1_21CollectiveEpilogueFwdINS6_IJS8_SA_S9_EEENS6_IJNS7_ILi1EEESI_SI_EEESC_SE_Li256ELb1ELb1ELb1ELb0EEENS1_36VarlenDynamicPersistentTileSchedulerILi128ELi64ELi256ELi256ELb1ELb1ELb0ELb1ELb0ELb1EEEEEEEEEvNT_6ParamsE)
        /*004c*/ 	.short	0x0380
        /*004e*/ 	.short	0x0438


	//----- nvinfo : EIATTR_SW_WAR
	.align		4
.L_620:
        /*0050*/ 	.byte	0x04, 0x36
        /*0052*/ 	.short	(.L_622 - .L_621)
.L_621:
        /*0054*/ 	.word	0x00000008
.L_622:


//--------------------- .nv.info._ZN7cutlass13device_kernelIN5flash19enable_sm80_to_sm89INS1_16FlashAttnFwdSm80INS1_25CollectiveMainloopFwdSm80ILi8ELi2ELb0EN4cute5tupleIJNS5_1CILi128EEENS7_ILi64EEENS7_ILi192EEEEEELi192ENS_10bfloat16_tEfNS_4arch4Sm80ELb1ELb0ELb0ELb0ELb1ELb0ELb1ELb1EEENS1_21CollectiveEpilogueFwdINS6_IJS8_SA_S9_EEENS6_IJNS7_ILi1EEESI_SI_EEESC_SE_Li256ELb0ELb1ELb1ELb0EEENS1_30DynamicPersistentTileSchedulerILi256ELi256ELb1ELb1ELb0EEEEEEEEEvNT_6ParamsE --------------------------
	.section	.nv.info._ZN7cutlass13device_kernelIN5flash19enable_sm80_to_sm89INS1_16FlashAttnFwdSm80INS1_25CollectiveMainloopFwdSm80ILi8ELi2ELb0EN4cute5tupleIJNS5_1CILi128EEENS7_ILi64EEENS7_ILi192EEEEEELi192ENS_10bfloat16_tEfNS_4arch4Sm80ELb1ELb0ELb0ELb0ELb1ELb0ELb1ELb1EEENS1_21CollectiveEpilogueFwdINS6_IJS8_SA_S9_EEENS6_IJNS7_ILi1EEESI_SI_EEESC_SE_Li256ELb0ELb1ELb1ELb0EEENS1_30DynamicPersistentTileSchedulerILi256ELi256ELb1ELb1ELb0EEEEEEEEEvNT_6ParamsE,"",@"SHT_CUDA_INFO"
	.sectionflags	@""
	.align	4


	//----- nvinfo : EIATTR_CUDA_API_VERSION
	.align		4
        /*0000*/ 	.byte	0x04, 0x37
        /*0002*/ 	.short	(.L_624 - .L_623)
.L_623:
        /*0004*/ 	.word	0x00000082


	//----- nvinfo : EIATTR_KPARAM_INFO
	.align		4
.L_624:
        /*0008*/ 	.byte	0x04, 0x17
        /*000a*/ 	.short	(.L_626 - .L_625)
.L_625:
        /*000c*/ 	.word	0x00000000
        /*0010*/ 	.short	0x0000
        /*0012*/ 	.short	0x0000
        /*0014*/ 	.byte	0x00, 0xf0, 0xa1, 0x10


	//----- nvinfo : EIATTR_SPARSE_MMA_MASK
	.align		4
.L_626:
        /*0018*/ 	.byte	0x03, 0x50
        /*001a*/ 	.short	0x0000


	//----- nvinfo : EIATTR_MAXREG_COUNT
	.align		4
        /*001c*/ 	.byte	0x03, 0x1b
        /*001e*/ 	.short	0x00ff


	//----- nvinfo : EIATTR_MERCURY_ISA_VERSION
	.align		4
        /*0020*/ 	.byte	0x03, 0x5f
        /*0022*/ 	.short	0x0101


	//----- nvinfo : EIATTR_VRC_CTA_INIT_COUNT
	.align		4
        /*0024*/ 	.byte	0x02, 0x4a
	.zero		1
	.zero		1


	//----- nvinfo : EIATTR_EXIT_INSTR_OFFSETS
	.align		4
        /*0028*/ 	.byte	0x04, 0x1c
        /*002a*/ 	.short	(.L_628 - .L_627)


	//   ....[0]....
.L_627:
        /*002c*/ 	.word	0x00000010


	//----- nvinfo : EIATTR_MAX_THREADS
	.align		4
.L_628:
        /*0030*/ 	.byte	0x04, 0x05
        /*0032*/ 	.short	(.L_630 - .L_629)
.L_629:
        /*0034*/ 	.word	0x00000100
        /*0038*/ 	.word	0x00000001
        /*003c*/ 	.word	0x00000001


	//----- nvinfo : EIATTR_CBANK_PARAM_SIZE
	.align		4
.L_630:
        /*0040*/ 	.byte	0x03, 0x19
        /*0042*/ 	.short	0x0428


	//----- nvinfo : EIATTR_PARAM_CBANK
	.align		4
        /*0044*/ 	.byte	0x04, 0x0a
        /*0046*/ 	.short	(.L_632 - .L_631)
	.align		4
.L_631:
        /*0048*/ 	.word	index@(.nv.constant0._ZN7cutlass13device_kernelIN5flash19enable_sm80_to_sm89INS1_16FlashAttnFwdSm80INS1_25CollectiveMainloopFwdSm80ILi8ELi2ELb0EN4cute5tupleIJNS5_1CILi128EEENS7_ILi64EEENS7_ILi192EEEEEELi192ENS_10bfloat16_tEfNS_4arch4Sm80ELb1ELb0ELb0ELb0ELb1ELb0ELb1ELb1EEENS1_21CollectiveEpilogueFwdINS6_IJS8_SA_S9_EEENS6_IJNS7_ILi1EEESI_SI_EEESC_SE_Li256ELb0ELb1ELb1ELb0EEENS1_30DynamicPersistentTileSchedulerILi256ELi256ELb1ELb1ELb0EEEEEEEEEvNT_6ParamsE)
        /*004c*/ 	.short	0x0380
        /*004e*/ 	.short	0x0428


	//----- nvinfo : EIATTR_SW_WAR
	.align		4
.L_632:
        /*0050*/ 	.byte	0x04, 0x36
        /*0052*/ 	.short	(.L_634 - .L_633)
.L_633:
        /*0054*/ 	.word	0x00000008
.L_634:


//--------------------- .nv.info._ZN7cutlass13device_kernelIN5flash19enable_sm80_to_sm89INS1_16FlashAttnFwdSm80INS1_25CollectiveMainloopFwdSm80ILi8ELi2ELb0EN4cute5tupleIJNS5_1CILi128EEENS7_ILi64EEENS7_ILi192EEEEEELi192ENS_10bfloat16_tEfNS_4arch4Sm80ELb1ELb0ELb0ELb1ELb1ELb0ELb1ELb1EEENS1_21CollectiveEpilogueFwdINS6_IJS8_SA_S9_EEENS6_IJNS7_ILi1EEESI_SI_EEESC_SE_Li256ELb1ELb1ELb1ELb0EEENS1_36VarlenDynamicPersistentTileSchedulerILi128ELi64ELi256ELi256ELb1ELb1ELb0ELb1ELb1ELb1EEEEEEEEEvNT_6ParamsE --------------------------
	.section	.nv.info._ZN7cutlass13device_kernelIN5flash19enable_sm80_to_sm89INS1_16FlashAttnFwdSm80INS1_25CollectiveMainloopFwdSm80ILi8ELi2ELb0EN4cute5tupleIJNS5_1CILi128EEENS7_ILi64EEENS7_ILi192EEEEEELi192ENS_10bfloat16_tEfNS_4arch4Sm80ELb1ELb0ELb0ELb1ELb1ELb0ELb1ELb1EEENS1_21CollectiveEpilogueFwdINS6_IJS8_SA_S9_EEENS6_IJNS7_ILi1EEESI_SI_EEESC_SE_Li256ELb1ELb1ELb1ELb0EEENS1_36VarlenDynamicPersistentTileSchedulerILi128ELi64ELi256ELi256ELb1ELb1ELb0ELb1ELb1ELb1EEEEEEEEEvNT_6ParamsE,"",@"SHT_CUDA_INFO"
	.sectionflags	@""
	.align	4


	//----- nvinfo : EIATTR_CUDA_API_VERSION
	.align		4
        /*0000*/ 	.byte	0x04, 0x37
        /*0002*/ 	.short	(.L_636 - .L_635)
.L_635:
        /*0004*/ 	.word	0x00000082


	//----- nvinfo : EIATTR_KPARAM_INFO
	.align		4
.L_636:
        /*0008*/ 	.byte	0x04, 0x17
        /*000a*/ 	.short	(.L_638 - .L_637)
.L_637:
        /*000c*/ 	.word	0x00000000
        /*0010*/ 	.short	0x0000
        /*0012*/ 	.short	0x0000
        /*0014*/ 	.byte	0x00, 0xf0, 0xe1, 0x10


	//----- nvinfo : EIATTR_SPARSE_MMA_MASK
	.align		4
.L_638:
        /*0018*/ 	.byte	0x03, 0x50
        /*001a*/ 	.short	0x0000


	//----- nvinfo : EIATTR_MAXREG_COUNT
	.align		4
        /*001c*/ 	.byte	0x03, 0x1b
        /*001e*/ 	.short	0x00ff


	//----- nvinfo : EIATTR_MERCURY_ISA_VERSION
	.align		4
        /*0020*/ 	.byte	0x03, 0x5f
        /*0022*/ 	.short	0x0101


	//----- nvinfo : EIATTR_VRC_CTA_INIT_COUNT
	.align		4
        /*0024*/ 	.byte	0x02, 0x4a
	.zero		1
	.zero		1


	//----- nvinfo : EIATTR_EXIT_INSTR_OFFSETS
	.align		4
        /*0028*/ 	.byte	0x04, 0x1c
        /*002a*/ 	.short	(.L_640 - .L_639)


	//   ....[0]....
.L_639:
        /*002c*/ 	.word	0x00000010


	//----- nvinfo : EIATTR_MAX_THREADS
	.align		4
.L_640:
        /*0030*/ 	.byte	0x04, 0x05
        /*0032*/ 	.short	(.L_642 - .L_641)
.L_641:
        /*0034*/ 	.word	0x00000100
        /*0038*/ 	.word	0x00000001
        /*003c*/ 	.word	0x00000001


	//----- nvinfo : EIATTR_CBANK_PARAM_SIZE
	.align		4
.L_642:
        /*0040*/ 	.byte	0x03, 0x19
        /*0042*/ 	.short	0x0438


	//----- nvinfo : EIATTR_PARAM_CBANK
	.align		4
        /*0044*/ 	.byte	0x04, 0x0a
        /*0046*/ 	.short	(.L_644 - .L_643)
	.align		4
.L_643:
        /*0048*/ 	.word	index@(.nv.constant0._ZN7cutlass13device_kernelIN5flash19enable_sm80_to_sm89INS1_16FlashAttnFwdSm80INS1_25CollectiveMainloopFwdSm80ILi8ELi2ELb0EN4cute5tupleIJNS5_1CILi128EEENS7_ILi64EEENS7_ILi192EEEEEELi192ENS_10bfloat16_tEfNS_4arch4Sm80ELb1ELb0ELb0ELb1ELb1ELb0ELb1ELb1EEENS1_21CollectiveEpilogueFwdINS6_IJS8_SA_S9_EEENS6_IJNS7_ILi1EEESI_SI_EEESC_SE_Li256ELb1ELb1ELb1ELb0EEENS1_36VarlenDynamicPersistentTileSchedulerILi128ELi64ELi256ELi256ELb1ELb1ELb0ELb1ELb1ELb1EEEEEEEEEvNT_6ParamsE)
        /*004c*/ 	.short	0x0380
        /*004e*/ 	.short	0x0438


	//----- nvinfo : EIATTR_SW_WAR
	.align		4
.L_644:
        /*0050*/ 	.byte	0x04, 0x36
        /*0052*/ 	.short	(.L_646 - .L_645)
.L_645:
        /*0054*/ 	.word	0x00000008
.L_646:


//--------------------- .nv.info._ZN7cutlass13device_kernelIN5flash19enable_sm80_to_sm89INS1_16FlashAttnFwdSm80INS1_25CollectiveMainloopFwdSm80ILi8ELi2ELb0EN4cute5tupleIJNS5_1CILi128EEENS7_ILi64EEENS7_ILi192EEEEEELi192ENS_10bfloat16_tEfNS_4arch4Sm80ELb1ELb0ELb0ELb1ELb1ELb1ELb1ELb1EEENS1_21CollectiveEpilogueFwdINS6_IJS8_SA_S9_EEENS6_IJNS7_ILi1EEESI_SI_EEESC_SE_Li256ELb1ELb1ELb1ELb0EEENS1_36VarlenDynamicPersistentTileSchedulerILi128ELi64ELi256ELi256ELb1ELb1ELb0ELb1ELb1ELb1EEEEEEEEEvNT_6ParamsE --------------------------
	.section	.nv.info._ZN7cutlass13device_kernelIN5flash19enable_sm80_to_sm89INS1_16FlashAttnFwdSm80INS1_25CollectiveMainloopFwdSm80ILi8ELi2ELb0EN4cute5tupleIJNS5_1CILi128EEENS7_ILi64EEENS7_ILi192EEEEEELi192ENS_10bfloat16_tEfNS_4arch4Sm80ELb1ELb0ELb0ELb1ELb1ELb1ELb1ELb1EEENS1_21CollectiveEpilogueFwdINS6_IJS8_SA_S9_EEENS6_IJNS7_ILi1EEESI_SI_EEESC_SE_Li256ELb1ELb1ELb1ELb0EEENS1_36VarlenDynamicPersistentTileSchedulerILi128ELi64ELi256ELi256ELb1ELb1ELb0ELb1ELb1ELb1EEEEEEEEEvNT_6ParamsE,"",@"SHT_CUDA_INFO"
	.sectionflags	@""
	.align	4


	//----- nvinfo : EIATTR_CUDA_API_VERSION
	.align		4
        /*0000*/ 	.byte	0x04, 0x37
        /*0002*/ 	.short	(.L_648 - .L_647)
.L_647:
        /*0004*/ 	.word	0x00000082


	//----- nvinfo : EIATTR_KPARAM_INFO
	.align		4
.L_648:
        /*0008*/ 	.byte	0x04, 0x17
        /*000a*/ 	.short	(.L_650 - .L_649)
.L_649:
        /*000c*/ 	.word	0x00000000
        /*0010*/ 	.short	0x0000
        /*0012*/ 	.short	0x0000
        /*0014*/ 	.byte	0x00, 0xf0, 0xe1, 0x10


	//----- nvinfo : EIATTR_SPARSE_MMA_MASK
	.align		4
.L_650:
        /*0018*/ 	.byte	0x03, 0x50
        /*001a*/ 	.short	0x0000


	//----- nvinfo : EIATTR_MAXREG_COUNT
	.align		4
        /*001c*/ 	.byte	0x03, 0x1b
        /*001e*/ 	.short	0x00ff


	//----- nvinfo : EIATTR_MERCURY_ISA_VERSION
	.align		4
        /*0020*/ 	.byte	0x03, 0x5f
        /*0022*/ 	.short	0x0101


	//----- nvinfo : EIATTR_VRC_CTA_INIT_COUNT
	.align		4
        /*0024*/ 	.byte	0x02, 0x4a
	.zero		1
	.zero		1


	//----- nvinfo : EIATTR_EXIT_INSTR_OFFSETS
	.align		4
        /*0028*/ 	.byte	0x04, 0x1c
        /*002a*/ 	.short	(.L_652 - .L_651)


	//   ....[0]....
.L_651:
        /*002c*/ 	.word	0x00000010


	//----- nvinfo : EIATTR_MAX_THREADS
	.align		4
.L_652:
        /*0030*/ 	.byte	0x04, 0x05
        /*0032*/ 	.short	(.L_654 - .L_653)
.L_653:
        /*0034*/ 	.word	0x00000100
        /*0038*/ 	.word	0x00000001
        /*003c*/ 	.word	0x00000001


	//----- nvinfo : EIATTR_CBANK_PARAM_SIZE
	.align		4
.L_654:
        /*0040*/ 	.byte	0x03, 0x19
        /*0042*/ 	.short	0x0438


	//----- nvinfo : EIATTR_PARAM_CBANK
	.align		4
        /*0044*/ 	.byte	0x04, 0x0a
        /*0046*/ 	.short	(.L_656 - .L_655)
	.align		4
.L_655:
        /*0048*/ 	.word	index@(.nv.constant0._ZN7cutlass13device_kernelIN5flash19enable_sm80_to_sm89INS1_16FlashAttnFwdSm80INS1_25CollectiveMainloopFwdSm80ILi8ELi2ELb0EN4cute5tupleIJNS5_1CILi128EEENS7_ILi64EEENS7_ILi192EEEEEELi192ENS_10bfloat16_tEfNS_4arch4Sm80ELb1ELb0ELb0ELb1ELb1ELb1ELb1ELb1EEENS1_21CollectiveEpilogueFwdINS6_IJS8_SA_S9_EEENS6_IJNS7_ILi1EEESI_SI_EEESC_SE_Li256ELb1ELb1ELb1ELb0EEENS1_36VarlenDynamicPersistentTileSchedulerILi128ELi64ELi256ELi256ELb1ELb1ELb0ELb1ELb1ELb1EEEEEEEEEvNT_6ParamsE)
        /*004c*/ 	.short	0x0380
        /*004e*/ 	.short	0x0438


	//----- nvinfo : EIATTR_SW_WAR
	.align		4
.L_656:
        /*0050*/ 	.byte	0x04, 0x36
        /*0052*/ 	.short	(.L_658 - .L_657)
.L_657:
        /*0054*/ 	.word	0x00000008
.L_658:


//--------------------- .nv.callgraph             --------------------------
	.section	.nv.callgraph,"",@"SHT_CUDA_CALLGRAPH"
	.align	4
	.sectionentsize	8
	.align		4
        /*0000*/ 	.word	0x00000000
	.align		4
        /*0004*/ 	.word	0xffffffff
	.align		4
        /*0008*/ 	.word	0x00000000
	.align		4
        /*000c*/ 	.word	0xfffffffe
	.align		4
        /*0010*/ 	.word	0x00000000
	.align		4
        /*0014*/ 	.word	0xfffffffd
	.align		4
        /*0018*/ 	.word	0x00000000
	.align		4
        /*001c*/ 	.word	0xfffffffc


//--------------------- .nv.constant4             --------------------------
	.section	.nv.constant4,"a",@progbits
	.align	8
	.align		8
.nv.constant4:
        /*0000*/ 	.dword	_ZN89_INTERNAL_5a5148a6_53_flash_fwd_hdim192_bf16_paged_split_softcapall_sm80_cu_49158569_30814cuda3std3__45__cpo5beginE
	.align		8
        /*0008*/ 	.dword	_ZN89_INTERNAL_5a5148a6_53_flash_fwd_hdim192_bf16_paged_split_softcapall_sm80_cu_49158569_30814cuda3std3__45__cpo3endE
	.align		8
        /*0010*/ 	.dword	_ZN89_INTERNAL_5a5148a6_53_flash_fwd_hdim192_bf16_paged_split_softcapall_sm80_cu_49158569_30814cuda3std3__45__cpo6cbeginE
	.align		8
        /*0018*/ 	.dword	_ZN89_INTERNAL_5a5148a6_53_flash_fwd_hdim192_bf16_paged_split_softcapall_sm80_cu_49158569_30814cuda3std3__45__cpo4cendE
	.align		8
        /*0020*/ 	.dword	_ZN89_INTERNAL_5a5148a6_53_flash_fwd_hdim192_bf16_paged_split_softcapall_sm80_cu_49158569_30814cuda3std3__491_GLOBAL__N__5a5148a6_53_flash_fwd_hdim192_bf16_paged_split_softcapall_sm80_cu_49158569_30816ignoreE
	.align		8
        /*0028*/ 	.dword	_ZN89_INTERNAL_5a5148a6_53_flash_fwd_hdim192_bf16_paged_split_softcapall_sm80_cu_49158569_30814cuda3std3__419piecewise_constructE
	.align		8
        /*0030*/ 	.dword	_ZN89_INTERNAL_5a5148a6_53_flash_fwd_hdim192_bf16_paged_split_softcapall_sm80_cu_49158569_30814cuda3std3__48in_placeE
	.align		8
        /*0038*/ 	.dword	_ZN89_INTERNAL_5a5148a6_53_flash_fwd_hdim192_bf16_paged_split_softcapall_sm80_cu_49158569_30814cuda3std6ranges3__45__cpo4swapE
	.align		8
        /*0040*/ 	.dword	_ZN89_INTERNAL_5a5148a6_53_flash_fwd_hdim192_bf16_paged_split_softcapall_sm80_cu_49158569_30814cuda3std6ranges3__45__cpo9iter_moveE
	.align		8
        /*0048*/ 	.dword	_ZN89_INTERNAL_5a5148a6_53_flash_fwd_hdim192_bf16_paged_split_softcapall_sm80_cu_49158569_30814cute7productE
	.align		8
        /*0050*/ 	.dword	_ZN89_INTERNAL_5a5148a6_53_flash_fwd_hdim192_bf16_paged_split_softcapall_sm80_cu_49158569_30814cute1_E


//--------------------- .text._ZN7cutlass13device_kernelIN5flash19enable_sm80_to_sm89INS1_16FlashAttnFwdSm80INS1_25CollectiveMainloopFwdSm80ILi8ELi1ELb0EN4cute5tupleIJNS5_1CILi128EEENS7_ILi64EEENS7_ILi192EEEEEELi192ENS_10bfloat16_tEfNS_4arch4Sm80ELb0ELb0ELb1ELb0ELb1ELb0ELb1ELb1EEENS1_21CollectiveEpilogueFwdINS6_IJS8_SA_S9_EEENS6_IJNS7_ILi1EEESI_SI_EEESC_SE_Li256ELb0ELb1ELb1ELb0EEENS1_19SingleTileSchedulerILb0ELb1ELb1ELi128EEEEEEEEEvNT_6ParamsE --------------------------
	.section	.text._ZN7cutlass13device_kernelIN5flash19enable_sm80_to_sm89INS1_16FlashAttnFwdSm80INS1_25CollectiveMainloopFwdSm80ILi8ELi1ELb0EN4cute5tupleIJNS5_1CILi128EEENS7_ILi64EEENS7_ILi192EEEEEELi192ENS_10bfloat16_tEfNS_4arch4Sm80ELb0ELb0ELb1ELb0ELb1ELb0ELb1ELb1EEENS1_21CollectiveEpilogueFwdINS6_IJS8_SA_S9_EEENS6_IJNS7_ILi1EEESI_SI_EEESC_SE_Li256ELb0ELb1ELb1ELb0EEENS1_19SingleTileSchedulerILb0ELb1ELb1ELi128EEEEEEEEEvNT_6ParamsE,"ax",@progbits
	.align	128
.text._ZN7cutlass13device_kernelIN5flash19enable_sm80_to_sm89INS1_16FlashAttnFwdSm80INS1_25CollectiveMainloopFwdSm80ILi8ELi1ELb0EN4cute5tupleIJNS5_1CILi128EEENS7_ILi64EEENS7_ILi192EEEEEELi192ENS_10bfloat16_tEfNS_4arch4Sm80ELb0ELb0ELb1ELb0ELb1ELb0ELb1ELb1EEENS1_21CollectiveEpilogueFwdINS6_IJS8_SA_S9_EEENS6_IJNS7_ILi1EEESI_SI_EEESC_SE_Li256ELb0ELb1ELb1ELb0EEENS1_19SingleTileSchedulerILb0ELb1ELb1ELi128EEEEEEEEEvNT_6ParamsE:
        .type           _ZN7cutlass13device_kernelIN5flash19enable_sm80_to_sm89INS1_16FlashAttnFwdSm80INS1_25CollectiveMainloopFwdSm80ILi8ELi1ELb0EN4cute5tupleIJNS5_1CILi128EEENS7_ILi64EEENS7_ILi192EEEEEELi192ENS_10bfloat16_tEfNS_4arch4Sm80ELb0ELb0ELb1ELb0ELb1ELb0ELb1ELb1EEENS1_21CollectiveEpilogueFwdINS6_IJS8_SA_S9_EEENS6_IJNS7_ILi1EEESI_SI_EEESC_SE_Li256ELb0ELb1ELb1ELb0EEENS1_19SingleTileSchedulerILb0ELb1ELb1ELi128EEEEEEEEEvNT_6ParamsE,@function
        .size           _ZN7cutlass13device_kernelIN5flash19enable_sm80_to_sm89INS1_16FlashAttnFwdSm80INS1_25CollectiveMainloopFwdSm80ILi8ELi1ELb0EN4cute5tupleIJNS5_1CILi128EEENS7_ILi64EEENS7_ILi192EEEEEELi192ENS_10bfloat16_tEfNS_4arch4Sm80ELb0ELb0ELb1ELb0ELb1ELb0ELb1ELb1EEENS1_21CollectiveEpilogueFwdINS6_IJS8_SA_S9_EEENS6_IJNS7_ILi1EEESI_SI_EEESC_SE_Li256ELb0ELb1ELb1ELb0EEENS1_19SingleTileSchedulerILb0ELb1ELb1ELi128EEEEEEEEEvNT_6ParamsE,(.L_x_36 - _ZN7cutlass13device_kernelIN5flash19enable_sm80_to_sm89INS1_16FlashAttnFwdSm80INS1_25CollectiveMainloopFwdSm80ILi8ELi1ELb0EN4cute5tupleIJNS5_1CILi128EEENS7_ILi64EEENS7_ILi192EEEEEELi192ENS_10bfloat16_tEfNS_4arch4Sm80ELb0ELb0ELb1ELb0ELb1ELb0ELb1ELb1EEENS1_21CollectiveEpilogueFwdINS6_IJS8_SA_S9_EEENS6_IJNS7_ILi1EEESI_SI_EEESC_SE_Li256ELb0ELb1ELb1ELb0EEENS1_19SingleTileSchedulerILb0ELb1ELb1ELi128EEEEEEEEEvNT_6ParamsE)
        .other          _ZN7cutlass13device_kernelIN5flash19enable_sm80_to_sm89INS1_16FlashAttnFwdSm80INS1_25CollectiveMainloopFwdSm80ILi8ELi1ELb0EN4cute5tupleIJNS5_1CILi128EEENS7_ILi64EEENS7_ILi192EEEEEELi192ENS_10bfloat16_tEfNS_4arch4Sm80ELb0ELb0ELb1ELb0ELb1ELb0ELb1ELb1EEENS1_21CollectiveEpilogueFwdINS6_IJS8_SA_S9_EEENS6_IJNS7_ILi1EEESI_SI_EEESC_SE_Li256ELb0ELb1ELb1ELb0EEENS1_19SingleTileSchedulerILb0ELb1ELb1ELi128EEEEEEEEEvNT_6ParamsE,@"STO_CUDA_ENTRY STV_DEFAULT"
_ZN7cutlass13device_kernelIN5flash19enable_sm80_to_sm89INS1_16FlashAttnFwdSm80INS1_25CollectiveMainloopFwdSm80ILi8ELi1ELb0EN4cute5tupleIJNS5_1CILi128EEENS7_ILi64EEENS7_ILi192EEEEEELi192ENS_10bfloat16_tEfNS_4arch4Sm80ELb0ELb0ELb1ELb0ELb1ELb0ELb1ELb1EEENS1_21CollectiveEpilogueFwdINS6_IJS8_SA_S9_EEENS6_IJNS7_ILi1EEESI_SI_EEESC_SE_Li256ELb0ELb1ELb1ELb0EEENS1_19SingleTileSchedulerILb0ELb1ELb1ELi128EEEEEEEEEvNT_6ParamsE:
[----:B------:R-:W-:Y:S01]  /*0000*/  LDC R1, c[0x0][0x37c] ;  /* 0x0000df00ff017b82 */ /* 0x000fe20000000800 */
[----:B------:R-:W-:Y:S05]  /*0010*/  EXIT ;  /* 0x000000000000794d */ /* 0x000fea0003800000 */
.L_x_0:
[----:B------:R-:W-:-:S00]  /*0020*/  BRA `(.L_x_0) ;  /* 0xfffffffc00fc7947 */ /* 0x000fc0000383ffff */
[----:B------:R-:W-:-:S00]  /*0030*/  NOP ;  /* 0x0000000000007918 */ /* 0x000fc00000000000 */
        /* <DEDUP_REMOVED lines=12> */
.L_x_36:


//--------------------- .text._ZN7cutlass13device_kernelIN5flash19enable_sm80_to_sm89INS1_16FlashAttnFwdSm80INS1_25CollectiveMainloopFwdSm80ILi8ELi1ELb0EN4cute5tupleIJNS5_1CILi128EEENS7_ILi64EEENS7_ILi192EEEEEELi192ENS_10bfloat16_tEfNS_4arch4Sm80ELb0ELb0ELb1ELb1ELb1ELb0ELb1ELb1EEENS1_21CollectiveEpilogueFwdINS6_IJS8_SA_S9_EEENS6_IJNS7_ILi1EEESI_SI_EEESC_SE_Li256ELb1ELb1ELb1ELb0EEENS1_36VarlenDynamicPersistentTileSchedulerILi128ELi64ELi256ELi256ELb1ELb1ELb0ELb0ELb1ELb1EEEEEEEEEvNT_6ParamsE --------------------------
	.section	.text._ZN7cutlass13device_kernelIN5flash19enable_sm80_to_sm89INS1_16FlashAttnFwdSm80INS1_25CollectiveMainloopFwdSm80ILi8ELi1ELb0EN4cute5tupleIJNS5_1CILi128EEENS7_ILi64EEENS7_ILi192EEEEEELi192ENS_10bfloat16_tEfNS_4arch4Sm80ELb0ELb0ELb1ELb1ELb1ELb0ELb1ELb1EEENS1_21CollectiveEpilogueFwdINS6_IJS8_SA_S9_EEENS6_IJNS7_ILi1EEESI_SI_EEESC_SE_Li256ELb1ELb1ELb1ELb0EEENS1_36VarlenDynamicPersistentTileSchedulerILi128ELi64ELi256ELi256ELb1ELb1ELb0ELb0ELb1ELb1EEEEEEEEEvNT_6ParamsE,"ax",@progbits
	.align	128
.text._ZN7cutlass13device_kernelIN5flash19enable_sm80_to_sm89INS1_16FlashAttnFwdSm80INS1_25CollectiveMainloopFwdSm80ILi8ELi1ELb0EN4cute5tupleIJNS5_1CILi128EEENS7_ILi64EEENS7_ILi192EEEEEELi192ENS_10bfloat16_tEfNS_4arch4Sm80ELb0ELb0ELb1ELb1ELb1ELb0ELb1ELb1EEENS1_21CollectiveEpilogueFwdINS6_IJS8_SA_S9_EEENS6_IJNS7_ILi1EEESI_SI_EEESC_SE_Li256ELb1ELb1ELb1ELb0EEENS1_36VarlenDynamicPersistentTileSchedulerILi128ELi64ELi256ELi256ELb1ELb1ELb0ELb0ELb1ELb1EEEEEEEEEvNT_6ParamsE:
        .type           _ZN7cutlass13device_kernelIN5flash19enable_sm80_to_sm89INS1_16FlashAttnFwdSm80INS1_25CollectiveMainloopFwdSm80ILi8ELi1ELb0EN4cute5tupleIJNS5_1CILi128EEENS7_ILi64EEENS7_ILi192EEEEEELi192ENS_10bfloat16_tEfNS_4arch4Sm80ELb0ELb0ELb1ELb1ELb1ELb0ELb1ELb1EEENS1_21CollectiveEpilogueFwdINS6_IJS8_SA_S9_EEENS6_IJNS7_ILi1EEESI_SI_EEESC_SE_Li256ELb1ELb1ELb1ELb0EEENS1_36VarlenDynamicPersistentTileSchedulerILi128ELi64ELi256ELi256ELb1ELb1ELb0ELb0ELb1ELb1EEEEEEEEEvNT_6ParamsE,@function
        .size           _ZN7cutlass13device_kernelIN5flash19enable_sm80_to_sm89INS1_16FlashAttnFwdSm80INS1_25CollectiveMainloopFwdSm80ILi8ELi1ELb0EN4cute5tupleIJNS5_1CILi128EEENS7_ILi64EEENS7_ILi192EEEEEELi192ENS_10bfloat16_tEfNS_4arch4Sm80ELb0ELb0ELb1ELb1ELb1ELb0ELb1ELb1EEENS1_21CollectiveEpilogueFwdINS6_IJS8_SA_S9_EEENS6_IJNS7_ILi1EEESI_SI_EEESC_SE_Li256ELb1ELb1ELb1ELb0EEENS1_36VarlenDynamicPersistentTileSchedulerILi128ELi64ELi256ELi256ELb1ELb1ELb0ELb0ELb1ELb1EEEEEEEEEvNT_6ParamsE,(.L_x_37 - _ZN7cutlass13device_kernelIN5flash19enable_sm80_to_sm89INS1_16FlashAttnFwdSm80INS1_25CollectiveMainloopFwdSm80ILi8ELi1ELb0EN4cute5tupleIJNS5_1CILi128EEENS7_ILi64EEENS7_ILi192EEEEEELi192ENS_10bfloat16_tEfNS_4arch4Sm80ELb0ELb0ELb1ELb1ELb1ELb0ELb1ELb1EEENS1_21CollectiveEpilogueFwdINS6_IJS8_SA_S9_EEENS6_IJNS7_ILi1EEESI_SI_EEESC_SE_Li256ELb1ELb1ELb1ELb0EEENS1_36VarlenDynamicPersistentTileSchedulerILi128ELi64ELi256ELi256ELb1ELb1ELb0ELb0ELb1ELb1EEEEEEEEEvNT_6ParamsE)
        .other          _ZN7cutlass13device_kernelIN5flash19enable_sm80_to_sm89INS1_16FlashAttnFwdSm80INS1_25CollectiveMainloopFwdSm80ILi8ELi1ELb0EN4cute5tupleIJNS5_1CILi128EEENS7_ILi64EEENS7_ILi192EEEEEELi192ENS_10bfloat16_tEfNS_4arch4Sm80ELb0ELb0ELb1ELb1ELb1ELb0ELb1ELb1EEENS1_21CollectiveEpilogueFwdINS6_IJS8_SA_S9_EEENS6_IJNS7_ILi1EEESI_SI_EEESC_SE_Li256ELb1ELb1ELb1ELb0EEENS1_36VarlenDynamicPersistentTileSchedulerILi128ELi64ELi256ELi256ELb1ELb1ELb0ELb0ELb1ELb1EEEEEEEEEvNT_6ParamsE,@"STO_CUDA_ENTRY STV_DEFAULT"
_ZN7cutlass13device_kernelIN5flash19enable_sm80_to_sm89INS1_16FlashAttnFwdSm80INS1_25CollectiveMainloopFwdSm80ILi8ELi1ELb0EN4cute5tupleIJNS5_1CILi128EEENS7_ILi64EEENS7_ILi192EEEEEELi192ENS_10bfloat16_tEfNS_4arch4Sm80ELb0ELb0ELb1ELb1ELb1ELb0ELb1ELb1EEENS1_21CollectiveEpilogueFwdINS6_IJS8_SA_S9_EEENS6_IJNS7_ILi1EEESI_SI_EEESC_SE_Li256ELb1ELb1ELb1ELb0EEENS1_36VarlenDynamicPersistentTileSchedulerILi128ELi64ELi256ELi256ELb1ELb1ELb0ELb0ELb1ELb1EEEEEEEEEvNT_6ParamsE:
[----:B------:R-:W-:Y:S01]  /*0000*/  LDC R1, c[0x0][0x37c] ;  /* 0x0000df00ff017b82 */ /* 0x000fe20000000800 */
[----:B------:R-:W-:Y:S05]  /*0010*/  EXIT ;  /* 0x000000000000794d */ /* 0x000fea0003800000 */
.L_x_1:
        /* <DEDUP_REMOVED lines=14> */
.L_x_37:


//--------------------- .text._ZN7cutlass13device_kernelIN5flash19enable_sm80_to_sm89INS1_16FlashAttnFwdSm80INS1_25CollectiveMainloopFwdSm80ILi8ELi1ELb0EN4cute5tupleIJNS5_1CILi128EEENS7_ILi64EEENS7_ILi192EEEEEELi192ENS_10bfloat16_tEfNS_4arch4Sm80ELb0ELb0ELb1ELb1ELb1ELb1ELb1ELb1EEENS1_21CollectiveEpilogueFwdINS6_IJS8_SA_S9_EEENS6_IJNS7_ILi1EEESI_SI_EEESC_SE_Li256ELb1ELb1ELb1ELb0EEENS1_36VarlenDynamicPersistentTileSchedulerILi128ELi64ELi256ELi256ELb1ELb1ELb0ELb0ELb1ELb1EEEEEEEEEvNT_6ParamsE --------------------------
	.section	.text._ZN7cutlass13device_kernelIN5flash19enable_sm80_to_sm89INS1_16FlashAttnFwdSm80INS1_25CollectiveMainloopFwdSm80ILi8ELi1ELb0EN4cute5tupleIJNS5_1CILi128EEENS7_ILi64EEENS7_ILi192EEEEEELi192ENS_10bfloat16_tEfNS_4arch4Sm80ELb0ELb0ELb1ELb1ELb1ELb1ELb1ELb1EEENS1_21CollectiveEpilogueFwdINS6_IJS8_SA_S9_EEENS6_IJNS7_ILi1EEESI_SI_EEESC_SE_Li256ELb1ELb1ELb1ELb0EEENS1_36VarlenDynamicPersistentTileSchedulerILi128ELi64ELi256ELi256ELb1ELb1ELb0ELb0ELb1ELb1EEEEEEEEEvNT_6ParamsE,"ax",@progbits
	.align	128
.text._ZN7cutlass13device_kernelIN5flash19enable_sm80_to_sm89INS1_16FlashAttnFwdSm80INS1_25CollectiveMainloopFwdSm80ILi8ELi1ELb0EN4cute5tupleIJNS5_1CILi128EEENS7_ILi64EEENS7_ILi192EEEEEELi192ENS_10bfloat16_tEfNS_4arch4Sm80ELb0ELb0ELb1ELb1ELb1ELb1ELb1ELb1EEENS1_21CollectiveEpilogueFwdINS6_IJS8_SA_S9_EEENS6_IJNS7_ILi1EEESI_SI_EEESC_SE_Li256ELb1ELb1ELb1ELb0EEENS1_36VarlenDynamicPersistentTileSchedulerILi128ELi64ELi256ELi256ELb1ELb1ELb0ELb0ELb1ELb1EEEEEEEEEvNT_6ParamsE:
        .type           _ZN7cutlass13device_kernelIN5flash19enable_sm80_to_sm89INS1_16FlashAttnFwdSm80INS1_25CollectiveMainloopFwdSm80ILi8ELi1ELb0EN4cute5tupleIJNS5_1CILi128EEENS7_ILi64EEENS7_ILi192EEEEEELi192ENS_10bfloat16_tEfNS_4arch4Sm80ELb0ELb0ELb1ELb1ELb1ELb1ELb1ELb1EEENS1_21CollectiveEpilogueFwdINS6_IJS8_SA_S9_EEENS6_IJNS7_ILi1EEESI_SI_EEESC_SE_Li256ELb1ELb1ELb1ELb0EEENS1_36VarlenDynamicPersistentTileSchedulerILi128ELi64ELi256ELi256ELb1ELb1ELb0ELb0ELb1ELb1EEEEEEEEEvNT_6ParamsE,@function
        .size           _ZN7cutlass13device_kernelIN5flash19enable_sm80_to_sm89INS1_16FlashAttnFwdSm80INS1_25CollectiveMainloopFwdSm80ILi8ELi1ELb0EN4cute5tupleIJNS5_1CILi128EEENS7_ILi64EEENS7_ILi192EEEEEELi192ENS_10bfloat16_tEfNS_4arch4Sm80ELb0ELb0ELb1ELb1ELb1ELb1ELb1ELb1EEENS1_21CollectiveEpilogueFwdINS6_IJS8_SA_S9_EEENS6_IJNS7_ILi1EEESI_SI_EEESC_SE_Li256ELb1ELb1ELb1ELb0EEENS1_36VarlenDynamicPersistentTileSchedulerILi128ELi64ELi256ELi256ELb1ELb1ELb0ELb0ELb1ELb1EEEEEEEEEvNT_6ParamsE,(.L_x_38 - _ZN7cutlass13device_kernelIN5flash19enable_sm80_to_sm89INS1_16FlashAttnFwdSm80INS1_25CollectiveMainloopFwdSm80ILi8ELi1ELb0EN4cute5tupleIJNS5_1CILi128EEENS7_ILi64EEENS7_ILi192EEEEEELi192ENS_10bfloat16_tEfNS_4arch4Sm80ELb0ELb0ELb1ELb1ELb1ELb1ELb1ELb1EEENS1_21CollectiveEpilogueFwdINS6_IJS8_SA_S9_EEENS6_IJNS7_ILi1EEESI_SI_EEESC_SE_Li256ELb1ELb1ELb1ELb0EEENS1_36VarlenDynamicPersistentTileSchedulerILi128ELi64ELi256ELi256ELb1ELb1ELb0ELb0ELb1ELb1EEEEEEEEEvNT_6ParamsE)
        .other          _ZN7cutlass13device_kernelIN5flash19enable_sm80_to_sm89INS1_16FlashAttnFwdSm80INS1_25CollectiveMainloopFwdSm80ILi8ELi1ELb0EN4cute5tupleIJNS5_1CILi128EEENS7_ILi64EEENS7_ILi192EEEEEELi192ENS_10bfloat16_tEfNS_4arch4Sm80ELb0ELb0ELb1ELb1ELb1ELb1ELb1ELb1EEENS1_21CollectiveEpilogueFwdINS6_IJS8_SA_S9_EEENS6_IJNS7_ILi1EEESI_SI_EEESC_SE_Li256ELb1ELb1ELb1ELb0EEENS1_36VarlenDynamicPersistentTileSchedulerILi128ELi64ELi256ELi256ELb1ELb1ELb0ELb0ELb1ELb1EEEEEEEEEvNT_6ParamsE,@"STO_CUDA_ENTRY STV_DEFAULT"
_ZN7cutlass13device_kernelIN5flash19enable_sm80_to_sm89INS1_16FlashAttnFwdSm80INS1_25CollectiveMainloopFwdSm80ILi8ELi1ELb0EN4cute5tupleIJNS5_1CILi128EEENS7_ILi64EEENS7_ILi192EEEEEELi192ENS_10bfloat16_tEfNS_4arch4Sm80ELb0ELb0ELb1ELb1ELb1ELb1ELb1ELb1EEENS1_21CollectiveEpilogueFwdINS6_IJS8_SA_S9_EEENS6_IJNS7_ILi1EEESI_SI_EEESC_SE_Li256ELb1ELb1ELb1ELb0EEENS1_36VarlenDynamicPersistentTileSchedulerILi128ELi64ELi256ELi256ELb1ELb1ELb0ELb0ELb1ELb1EEEEEEEEEvNT_6ParamsE:
[----:B------:R-:W-:Y:S01]  /*0000*/  LDC R1, c[0x0][0x37c] ;  /* 0x0000df00ff017b82 */ /* 0x000fe20000000800 */
[----:B------:R-:W-:Y:S05]  /*0010*/  EXIT ;  /* 0x000000000000794d */ /* 0x000fea0003800000 */
.L_x_2:
        /* <DEDUP_REMOVED lines=14> */
.L_x_38:


//--------------------- .text._ZN7cutlass13device_kernelIN5flash19enable_sm80_to_sm89INS1_16FlashAttnFwdSm80INS1_25CollectiveMainloopFwdSm80ILi8ELi1ELb0EN4cute5tupleIJNS5_1CILi128EEENS7_ILi64EEENS7_ILi192EEEEEELi192ENS_10bfloat16_tEfNS_4arch4Sm80ELb0ELb1ELb1ELb0ELb1ELb0ELb1ELb1EEENS1_21CollectiveEpilogueFwdINS6_IJS8_SA_S9_EEENS6_IJNS7_ILi1EEESI_SI_EEESC_SE_Li256ELb0ELb1ELb1ELb0EEENS1_19SingleTileSchedulerILb0ELb1ELb1ELi128EEEEEEEEEvNT_6ParamsE --------------------------
	.section	.text._ZN7cutlass13device_kernelIN5flash19enable_sm80_to_sm89INS1_16FlashAttnFwdSm80INS1_25CollectiveMainloopFwdSm80ILi8ELi1ELb0EN4cute5tupleIJNS5_1CILi128EEENS7_ILi64EEENS7_ILi192EEEEEELi192ENS_10bfloat16_tEfNS_4arch4Sm80ELb0ELb1ELb1ELb0ELb1ELb0ELb1ELb1EEENS1_21CollectiveEpilogueFwdINS6_IJS8_SA_S9_EEENS6_IJNS7_ILi1EEESI_SI_EEESC_SE_Li256ELb0ELb1ELb1ELb0EEENS1_19SingleTileSchedulerILb0ELb1ELb1ELi128EEEEEEEEEvNT_6ParamsE,"ax",@progbits
	.align	128
.text._ZN7cutlass13device_kernelIN5flash19enable_sm80_to_sm89INS1_16FlashAttnFwdSm80INS1_25CollectiveMainloopFwdSm80ILi8ELi1ELb0EN4cute5tupleIJNS5_1CILi128EEENS7_ILi64EEENS7_ILi192EEEEEELi192ENS_10bfloat16_tEfNS_4arch4Sm80ELb0ELb1ELb1ELb0ELb1ELb0ELb1ELb1EEENS1_21CollectiveEpilogueFwdINS6_IJS8_SA_S9_EEENS6_IJNS7_ILi1EEESI_SI_EEESC_SE_Li256ELb0ELb1ELb1ELb0EEENS1_19SingleTileSchedulerILb0ELb1ELb1ELi128EEEEEEEEEvNT_6ParamsE:
        .type           _ZN7cutlass13device_kernelIN5flash19enable_sm80_to_sm89INS1_16FlashAttnFwdSm80INS1_25CollectiveMainloopFwdSm80ILi8ELi1ELb0EN4cute5tupleIJNS5_1CILi128EEENS7_ILi64EEENS7_ILi192EEEEEELi192ENS_10bfloat16_tEfNS_4arch4Sm80ELb0ELb1ELb1ELb0ELb1ELb0ELb1ELb1EEENS1_21CollectiveEpilogueFwdINS6_IJS8_SA_S9_EEENS6_IJNS7_ILi1EEESI_SI_EEESC_SE_Li256ELb0ELb1ELb1ELb0EEENS1_19SingleTileSchedulerILb0ELb1ELb1ELi128EEEEEEEEEvNT_6ParamsE,@function
        .size           _ZN7cutlass13device_kernelIN5flash19enable_sm80_to_sm89INS1_16FlashAttnFwdSm80INS1_25CollectiveMainloopFwdSm80ILi8ELi1ELb0EN4cute5tupleIJNS5_1CILi128EEENS7_ILi64EEENS7_ILi192EEEEEELi192ENS_10bfloat16_tEfNS_4arch4Sm80ELb0ELb1ELb1ELb0ELb1ELb0ELb1ELb1EEENS1_21CollectiveEpilogueFwdINS6_IJS8_SA_S9_EEENS6_IJNS7_ILi1EEESI_SI_EEESC_SE_Li256ELb0ELb1ELb1ELb0EEENS1_19SingleTileSchedulerILb0ELb1ELb1ELi128EEEEEEEEEvNT_6ParamsE,(.L_x_39 - _ZN7cutlass13device_kernelIN5flash19enable_sm80_to_sm89INS1_16FlashAttnFwdSm80INS1_25CollectiveMainloopFwdSm80ILi8ELi1ELb0EN4cute5tupleIJNS5_1CILi128EEENS7_ILi64EEENS7_ILi192EEEEEELi192ENS_10bfloat16_tEfNS_4arch4Sm80ELb0ELb1ELb1ELb0ELb1ELb0ELb1ELb1EEENS1_21CollectiveEpilogueFwdINS6_IJS8_SA_S9_EEENS6_IJNS7_ILi1EEESI_SI_EEESC_SE_Li256ELb0ELb1ELb1ELb0EEENS1_19SingleTileSchedulerILb0ELb1ELb1ELi128EEEEEEEEEvNT_6ParamsE)
        .other          _ZN7cutlass13device_kernelIN5flash19enable_sm80_to_sm89INS1_16FlashAttnFwdSm80INS1_25CollectiveMainloopFwdSm80ILi8ELi1ELb0EN4cute5tupleIJNS5_1CILi128EEENS7_ILi64EEENS7_ILi192EEEEEELi192ENS_10bfloat16_tEfNS_4arch4Sm80ELb0ELb1ELb1ELb0ELb1ELb0ELb1ELb1EEENS1_21CollectiveEpilogueFwdINS6_IJS8_SA_S9_EEENS6_IJNS7_ILi1EEESI_SI_EEESC_SE_Li256ELb0ELb1ELb1ELb0EEENS1_19SingleTileSchedulerILb0ELb1ELb1ELi128EEEEEEEEEvNT_6ParamsE,@"STO_CUDA_ENTRY STV_DEFAULT"
_ZN7cutlass13device_kernelIN5flash19enable_sm80_to_sm89INS1_16FlashAttnFwdSm80INS1_25CollectiveMainloopFwdSm80ILi8ELi1ELb0EN4cute5tupleIJNS5_1CILi128EEENS7_ILi64EEENS7_ILi192EEEEEELi192ENS_10bfloat16_tEfNS_4arch4Sm80ELb0ELb1ELb1ELb0ELb1ELb0ELb1ELb1EEENS1_21CollectiveEpilogueFwdINS6_IJS8_SA_S9_EEENS6_IJNS7_ILi1EEESI_SI_EEESC_SE_Li256ELb0ELb1ELb1ELb0EEENS1_19SingleTileSchedulerILb0ELb1ELb1ELi128EEEEEEEEEvNT_6ParamsE:
[----:B------:R-:W-:Y:S01]  /*0000*/  LDC R1, c[0x0][0x37c] ;  /* 0x0000df00ff017b82 */ /* 0x000fe20000000800 */
[----:B------:R-:W-:Y:S05]  /*0010*/  EXIT ;  /* 0x000000000000794d */ /* 0x000fea0003800000 */
.L_x_3:
        /* <DEDUP_REMOVED lines=14> */
.L_x_39:


//--------------------- .text._ZN7cutlass13device_kernelIN5flash19enable_sm80_to_sm89INS1_16FlashAttnFwdSm80INS1_25CollectiveMainloopFwdSm80ILi8ELi1ELb0EN4cute5tupleIJNS5_1CILi128EEENS7_ILi64EEENS7_ILi192EEEEEELi192ENS_10bfloat16_tEfNS_4arch4Sm80ELb0ELb1ELb1ELb1ELb1ELb0ELb1ELb1EEENS1_21CollectiveEpilogueFwdINS6_IJS8_SA_S9_EEENS6_IJNS7_ILi1EEESI_SI_EEESC_SE_Li256ELb1ELb1ELb1ELb0EEENS1_36VarlenDynamicPersistentTileSchedulerILi128ELi64ELi256ELi256ELb1ELb1ELb0ELb1ELb0ELb1EEEEEEEEEvNT_6ParamsE --------------------------
	.section	.text._ZN7cutlass13device_kernelIN5flash19enable_sm80_to_sm89INS1_16FlashAttnFwdSm80INS1_25CollectiveMainloopFwdSm80ILi8ELi1ELb0EN4cute5tupleIJNS5_1CILi128EEENS7_ILi64EEENS7_ILi192EEEEEELi192ENS_10bfloat16_tEfNS_4arch4Sm80ELb0ELb1ELb1ELb1ELb1ELb0ELb1ELb1EEENS1_21CollectiveEpilogueFwdINS6_IJS8_SA_S9_EEENS6_IJNS7_ILi1EEESI_SI_EEESC_SE_Li256ELb1ELb1ELb1ELb0EEENS1_36VarlenDynamicPersistentTileSchedulerILi128ELi64ELi256ELi256ELb1ELb1ELb0ELb1ELb0ELb1EEEEEEEEEvNT_6ParamsE,"ax",@progbits
	.align	128
.text._ZN7cutlass13device_kernelIN5flash19enable_sm80_to_sm89INS1_16FlashAttnFwdSm80INS1_25CollectiveMainloopFwdSm80ILi8ELi1ELb0EN4cute5tupleIJNS5_1CILi128EEENS7_ILi64EEENS7_ILi192EEEEEELi192ENS_10bfloat16_tEfNS_4arch4Sm80ELb0ELb1ELb1ELb1ELb1ELb0ELb1ELb1EEENS1_21CollectiveEpilogueFwdINS6_IJS8_SA_S9_EEENS6_IJNS7_ILi1EEESI_SI_EEESC_SE_Li256ELb1ELb1ELb1ELb0EEENS1_36VarlenDynamicPersistentTileSchedulerILi128ELi64ELi256ELi256ELb1ELb1ELb0ELb1ELb0ELb1EEEEEEEEEvNT_6ParamsE:
        .type           _ZN7cutlass13device_kernelIN5flash19enable_sm80_to_sm89INS1_16FlashAttnFwdSm80INS1_25CollectiveMainloopFwdSm80ILi8ELi1ELb0EN4cute5tupleIJNS5_1CILi128EEENS7_ILi64EEENS7_ILi192EEEEEELi192ENS_10bfloat16_tEfNS_4arch4Sm80ELb0ELb1ELb1ELb1ELb1ELb0ELb1ELb1EEENS1_21CollectiveEpilogueFwdINS6_IJS8_SA_S9_EEENS6_IJNS7_ILi1EEESI_SI_EEESC_SE_Li256ELb1ELb1ELb1ELb0EEENS1_36VarlenDynamicPersistentTileSchedulerILi128ELi64ELi256ELi256ELb1ELb1ELb0ELb1ELb0ELb1EEEEEEEEEvNT_6ParamsE,@function
        .size           _ZN7cutlass13device_kernelIN5flash19enable_sm80_to_sm89INS1_16FlashAttnFwdSm80INS1_25CollectiveMainloopFwdSm80ILi8ELi1ELb0EN4cute5tupleIJNS5_1CILi128EEENS7_ILi64EEENS7_ILi192EEEEEELi192ENS_10bfloat16_tEfNS_4arch4Sm80ELb0ELb1ELb1ELb1ELb1ELb0ELb1ELb1EEENS1_21CollectiveEpilogueFwdINS6_IJS8_SA_S9_EEENS6_IJNS7_ILi1EEESI_SI_EEESC_SE_Li256ELb1ELb1ELb1ELb0EEENS1_36VarlenDynamicPersistentTileSchedulerILi128ELi64ELi256ELi256ELb1ELb1ELb0ELb1ELb0ELb1EEEEEEEEEvNT_6ParamsE,(.L_x_40 - _ZN7cutlass13device_kernelIN5flash19enable_sm80_to_sm89INS1_16FlashAttnFwdSm80INS1_25CollectiveMainloopFwdSm80ILi8ELi1ELb0EN4cute5tupleIJNS5_1CILi128EEENS7_ILi64EEENS7_ILi192EEEEEELi192ENS_10bfloat16_tEfNS_4arch4Sm80ELb0ELb1ELb1ELb1ELb1ELb0ELb1ELb1EEENS1_21CollectiveEpilogueFwdINS6_IJS8_SA_S9_EEENS6_IJNS7_ILi1EEESI_SI_EEESC_SE_Li256ELb1ELb1ELb1ELb0EEENS1_36VarlenDynamicPersistentTileSchedulerILi128ELi64ELi256ELi256ELb1ELb1ELb0ELb1ELb0ELb1EEEEEEEEEvNT_6ParamsE)
        .other          _ZN7cutlass13device_kernelIN5flash19enable_sm80_to_sm89INS1_16FlashAttnFwdSm80INS1_25CollectiveMainloopFwdSm80ILi8ELi1ELb0EN4cute5tupleIJNS5_1CILi128EEENS7_ILi64EEENS7_ILi192EEEEEELi192ENS_10bfloat16_tEfNS_4arch4Sm80ELb0ELb1ELb1ELb1ELb1ELb0ELb1ELb1EEENS1_21CollectiveEpilogueFwdINS6_IJS8_SA_S9_EEENS6_IJNS7_ILi1EEESI_SI_EEESC_SE_Li256ELb1ELb1ELb1ELb0EEENS1_36VarlenDynamicPersistentTileSchedulerILi128ELi64ELi256ELi256ELb1ELb1ELb0ELb1ELb0ELb1EEEEEEEEEvNT_6ParamsE,@"STO_CUDA_ENTRY STV_DEFAULT"
_ZN7cutlass13device_kernelIN5flash19enable_sm80_to_sm89INS1_16FlashAttnFwdSm80INS1_25CollectiveMainloopFwdSm80ILi8ELi1ELb0EN4cute5tupleIJNS5_1CILi128EEENS7_ILi64EEENS7_ILi192EEEEEELi192ENS_10bfloat16_tEfNS_4arch4Sm80ELb0ELb1ELb1ELb1ELb1ELb0ELb1ELb1EEENS1_21CollectiveEpilogueFwdINS6_IJS8_SA_S9_EEENS6_IJNS7_ILi1EEESI_SI_EEESC_SE_Li256ELb1ELb1ELb1ELb0EEENS1_36VarlenDynamicPersistentTileSchedulerILi128ELi64ELi256ELi256ELb1ELb1ELb0ELb1ELb0ELb1EEEEEEEEEvNT_6ParamsE:
[----:B------:R-:W-:Y:S01]  /*0000*/  LDC R1, c[0x0][0x37c] ;  /* 0x0000df00ff017b82 */ /* 0x000fe20000000800 */
[----:B------:R-:W-:Y:S05]  /*0010*/  EXIT ;  /* 0x000000000000794d */ /* 0x000fea0003800000 */
.L_x_4:
        /* <DEDUP_REMOVED lines=14> */
.L_x_40:


//--------------------- .text._ZN7cutlass13device_kernelIN5flash19enable_sm80_to_sm89INS1_16FlashAttnFwdSm80INS1_25CollectiveMainloopFwdSm80ILi8ELi1ELb0EN4cute5tupleIJNS5_1CILi128EEENS7_ILi64EEENS7_ILi192EEEEEELi192ENS_10bfloat16_tEfNS_4arch4Sm80ELb0ELb1ELb1ELb1ELb1ELb1ELb1ELb1EEENS1_21CollectiveEpilogueFwdINS6_IJS8_SA_S9_EEENS6_IJNS7_ILi1EEESI_SI_EEESC_SE_Li256ELb1ELb1ELb1ELb0EEENS1_36VarlenDynamicPersistentTileSchedulerILi128ELi64ELi256ELi256ELb1ELb1ELb0ELb1ELb0ELb1EEEEEEEEEvNT_6ParamsE --------------------------
	.section	.text._ZN7cutlass13device_kernelIN5flash19enable_sm80_to_sm89INS1_16FlashAttnFwdSm80INS1_25CollectiveMainloopFwdSm80ILi8ELi1ELb0EN4cute5tupleIJNS5_1CILi128EEENS7_ILi64EEENS7_ILi192EEEEEELi192ENS_10bfloat16_tEfNS_4arch4Sm80ELb0ELb1ELb1ELb1ELb1ELb1ELb1ELb1EEENS1_21CollectiveEpilogueFwdINS6_IJS8_SA_S9_EEENS6_IJNS7_ILi1EEESI_SI_EEESC_SE_Li256ELb1ELb1ELb1ELb0EEENS1_36VarlenDynamicPersistentTileSchedulerILi128ELi64ELi256ELi256ELb1ELb1ELb0ELb1ELb0ELb1EEEEEEEEEvNT_6ParamsE,"ax",@progbits
	.align	128
.text._ZN7cutlass13device_kernelIN5flash19enable_sm80_to_sm89INS1_16FlashAttnFwdSm80INS1_25CollectiveMainloopFwdSm80ILi8ELi1ELb0EN4cute5tupleIJNS5_1CILi128EEENS7_ILi64EEENS7_ILi192EEEEEELi192ENS_10bfloat16_tEfNS_4arch4Sm80ELb0ELb1ELb1ELb1ELb1ELb1ELb1ELb1EEENS1_21CollectiveEpilogueFwdINS6_IJS8_SA_S9_EEENS6_IJNS7_ILi1EEESI_SI_EEESC_SE_Li256ELb1ELb1ELb1ELb0EEENS1_36VarlenDynamicPersistentTileSchedulerILi128ELi64ELi256ELi256ELb1ELb1ELb0ELb1ELb0ELb1EEEEEEEEEvNT_6ParamsE:
        .type           _ZN7cutlass13device_kernelIN5flash19enable_sm80_to_sm89INS1_16FlashAttnFwdSm80INS1_25CollectiveMainloopFwdSm80ILi8ELi1ELb0EN4cute5tupleIJNS5_1CILi128EEENS7_ILi64EEENS7_ILi192EEEEEELi192ENS_10bfloat16_tEfNS_4arch4Sm80ELb0ELb1ELb1ELb1ELb1ELb1ELb1ELb1EEENS1_21CollectiveEpilogueFwdINS6_IJS8_SA_S9_EEENS6_IJNS7_ILi1EEESI_SI_EEESC_SE_Li256ELb1ELb1ELb1ELb0EEENS1_36VarlenDynamicPersistentTileSchedulerILi128ELi64ELi256ELi256ELb1ELb1ELb0ELb1ELb0ELb1EEEEEEEEEvNT_6ParamsE,@function
        .size           _ZN7cutlass13device_kernelIN5flash19enable_sm80_to_sm89INS1_16FlashAttnFwdSm80INS1_25CollectiveMainloopFwdSm80ILi8ELi1ELb0EN4cute5tupleIJNS5_1CILi128EEENS7_ILi64EEENS7_ILi192EEEEEELi192ENS_10bfloat16_tEfNS_4arch4Sm80ELb0ELb1ELb1ELb1ELb1ELb1ELb1ELb1EEENS1_21CollectiveEpilogueFwdINS6_IJS8_SA_S9_EEENS6_IJNS7_ILi1EEESI_SI_EEESC_SE_Li256ELb1ELb1ELb1ELb0EEENS1_36VarlenDynamicPersistentTileSchedulerILi128ELi64ELi256ELi256ELb1ELb1ELb0ELb1ELb0ELb1EEEEEEEEEvNT_6ParamsE,(.L_x_41 - _ZN7cutlass13device_kernelIN5flash19enable_sm80_to_sm89INS1_16FlashAttnFwdSm80INS1_25CollectiveMainloopFwdSm80ILi8ELi1ELb0EN4cute5tupleIJNS5_1CILi128EEENS7_ILi64EEENS7_ILi192EEEEEELi192ENS_10bfloat16_tEfNS_4arch4Sm80ELb0ELb1ELb1ELb1ELb1ELb1ELb1ELb1EEENS1_21CollectiveEpilogueFwdINS6_IJS8_SA_S9_EEENS6_IJNS7_ILi1EEESI_SI_EEESC_SE_Li256ELb1ELb1ELb1ELb0EEENS1_36VarlenDynamicPersistentTileSchedulerILi128ELi64ELi256ELi256ELb1ELb1ELb0ELb1ELb0ELb1EEEEEEEEEvNT_6ParamsE)
        .other          _ZN7cutlass13device_kernelIN5flash19enable_sm80_to_sm89INS1_16FlashAttnFwdSm80INS1_25CollectiveMainloopFwdSm80ILi8ELi1ELb0EN4cute5tupleIJNS5_1CILi128EEENS7_ILi64EEENS7_ILi192EEEEEELi192ENS_10bfloat16_tEfNS_4arch4Sm80ELb0ELb1ELb1ELb1ELb1ELb1ELb1ELb1EEENS1_21CollectiveEpilogueFwdINS6_IJS8_SA_S9_EEENS6_IJNS7_ILi1EEESI_SI_EEESC_SE_Li256ELb1ELb1ELb1ELb0EEENS1_36VarlenDynamicPersistentTileSchedulerILi128ELi64ELi256ELi256ELb1ELb1ELb0ELb1ELb0ELb1EEEEEEEEEvNT_6ParamsE,@"STO_CUDA_ENTRY STV_DEFAULT"
_ZN7cutlass13device_kernelIN5flash19enable_sm80_to_sm89INS1_16FlashAttnFwdSm80INS1_25CollectiveMainloopFwdSm80ILi8ELi1ELb0EN4cute5tupleIJNS5_1CILi128EEENS7_ILi64EEENS7_ILi192EEEEEELi192ENS_10bfloat16_tEfNS_4arch4Sm80ELb0ELb1ELb1ELb1ELb1ELb1ELb1ELb1EEENS1_21CollectiveEpilogueFwdINS6_IJS8_SA_S9_EEENS6_IJNS7_ILi1EEESI_SI_EEESC_SE_Li256ELb1ELb1ELb1ELb0EEENS1_36VarlenDynamicPersistentTileSchedulerILi128ELi64ELi256ELi256ELb1ELb1ELb0ELb1ELb0ELb1EEEEEEEEEvNT_6ParamsE:
[----:B------:R-:W-:Y:S01]  /*0000*/  LDC R1, c[0x0][0x37c] ;  /* 0x0000df00ff017b82 */ /* 0x000fe20000000800 */
[----:B------:R-:W-:Y:S05]  /*0010*/  EXIT ;  /* 0x000000000000794d */ /* 0x000fea0003800000 */
.L_x_5:
        /* <DEDUP_REMOVED lines=14> */
.L_x_41:


//--------------------- .text._ZN7cutlass13device_kernelIN5flash19enable_sm80_to_sm89INS1_16FlashAttnFwdSm80INS1_25CollectiveMainloopFwdSm80ILi8ELi1ELb0EN4cute5tupleIJNS5_1CILi128EEENS7_ILi64EEENS7_ILi192EEEEEELi192ENS_10bfloat16_tEfNS_4arch4Sm80ELb1ELb0ELb1ELb0ELb1ELb0ELb1ELb1EEENS1_21CollectiveEpilogueFwdINS6_IJS8_SA_S9_EEENS6_IJNS7_ILi1EEESI_SI_EEESC_SE_Li256ELb0ELb1ELb1ELb0EEENS1_30DynamicPersistentTileSchedulerILi256ELi256ELb1ELb1ELb0EEEEEEEEEvNT_6ParamsE --------------------------
	.section	.text._ZN7cutlass13device_kernelIN5flash19enable_sm80_to_sm89INS1_16FlashAttnFwdSm80INS1_25CollectiveMainloopFwdSm80ILi8ELi1ELb0EN4cute5tupleIJNS5_1CILi128EEENS7_ILi64EEENS7_ILi192EEEEEELi192ENS_10bfloat16_tEfNS_4arch4Sm80ELb1ELb0ELb1ELb0ELb1ELb0ELb1ELb1EEENS1_21CollectiveEpilogueFwdINS6_IJS8_SA_S9_EEENS6_IJNS7_ILi1EEESI_SI_EEESC_SE_Li256ELb0ELb1ELb1ELb0EEENS1_30DynamicPersistentTileSchedulerILi256ELi256ELb1ELb1ELb0EEEEEEEEEvNT_6ParamsE,"ax",@progbits
	.align	128
.text._ZN7cutlass13device_kernelIN5flash19enable_sm80_to_sm89INS1_16FlashAttnFwdSm80INS1_25CollectiveMainloopFwdSm80ILi8ELi1ELb0EN4cute5tupleIJNS5_1CILi128EEENS7_ILi64EEENS7_ILi192EEEEEELi192ENS_10bfloat16_tEfNS_4arch4Sm80ELb1ELb0ELb1ELb0ELb1ELb0ELb1ELb1EEENS1_21CollectiveEpilogueFwdINS6_IJS8_SA_S9_EEENS6_IJNS7_ILi1EEESI_SI_EEESC_SE_Li256ELb0ELb1ELb1ELb0EEENS1_30DynamicPersistentTileSchedulerILi256ELi256ELb1ELb1ELb0EEEEEEEEEvNT_6ParamsE:
        .type           _ZN7cutlass13device_kernelIN5flash19enable_sm80_to_sm89INS1_16FlashAttnFwdSm80INS1_25CollectiveMainloopFwdSm80ILi8ELi1ELb0EN4cute5tupleIJNS5_1CILi128EEENS7_ILi64EEENS7_ILi192EEEEEELi192ENS_10bfloat16_tEfNS_4arch4Sm80ELb1ELb0ELb1ELb0ELb1ELb0ELb1ELb1EEENS1_21CollectiveEpilogueFwdINS6_IJS8_SA_S9_EEENS6_IJNS7_ILi1EEESI_SI_EEESC_SE_Li256ELb0ELb1ELb1ELb0EEENS1_30DynamicPersistentTileSchedulerILi256ELi256ELb1ELb1ELb0EEEEEEEEEvNT_6ParamsE,@function
        .size           _ZN7cutlass13device_kernelIN5flash19enable_sm80_to_sm89INS1_16FlashAttnFwdSm80INS1_25CollectiveMainloopFwdSm80ILi8ELi1ELb0EN4cute5tupleIJNS5_1CILi128EEENS7_ILi64EEENS7_ILi192EEEEEELi192ENS_10bfloat16_tEfNS_4arch4Sm80ELb1ELb0ELb1ELb0ELb1ELb0ELb1ELb1EEENS1_21CollectiveEpilogueFwdINS6_IJS8_SA_S9_EEENS6_IJNS7_ILi1EEESI_SI_EEESC_SE_Li256ELb0ELb1ELb1ELb0EEENS1_30DynamicPersistentTileSchedulerILi256ELi256ELb1ELb1ELb0EEEEEEEEEvNT_6ParamsE,(.L_x_42 - _ZN7cutlass13device_kernelIN5flash19enable_sm80_to_sm89INS1_16FlashAttnFwdSm80INS1_25CollectiveMainloopFwdSm80ILi8ELi1ELb0EN4cute5tupleIJNS5_1CILi128EEENS7_ILi64EEENS7_ILi192EEEEEELi192ENS_10bfloat16_tEfNS_4arch4Sm80ELb1ELb0ELb1ELb0ELb1ELb0ELb1ELb1EEENS1_21CollectiveEpilogueFwdINS6_IJS8_SA_S9_EEENS6_IJNS7_ILi1EEESI_SI_EEESC_SE_Li256ELb0ELb1ELb1ELb0EEENS1_30DynamicPersistentTileSchedulerILi256ELi256ELb1ELb1ELb0EEEEEEEEEvNT_6ParamsE)
        .other          _ZN7cutlass13device_kernelIN5flash19enable_sm80_to_sm89INS1_16FlashAttnFwdSm80INS1_25CollectiveMainloopFwdSm80ILi8ELi1ELb0EN4cute5tupleIJNS5_1CILi128EEENS7_ILi64EEENS7_ILi192EEEEEELi192ENS_10bfloat16_tEfNS_4arch4Sm80ELb1ELb0ELb1ELb0ELb1ELb0ELb1ELb1EEENS1_21CollectiveEpilogueFwdINS6_IJS8_SA_S9_EEENS6_IJNS7_ILi1EEESI_SI_EEESC_SE_Li256ELb0ELb1ELb1ELb0EEENS1_30DynamicPersistentTileSchedulerILi256ELi256ELb1ELb1ELb0EEEEEEEEEvNT_6ParamsE,@"STO_CUDA_ENTRY STV_DEFAULT"
_ZN7cutlass13device_kernelIN5flash19enable_sm80_to_sm89INS1_16FlashAttnFwdSm80INS1_25CollectiveMainloopFwdSm80ILi8ELi1ELb0EN4cute5tupleIJNS5_1CILi128EEENS7_ILi64EEENS7_ILi192EEEEEELi192ENS_10bfloat16_tEfNS_4arch4Sm80ELb1ELb0ELb1ELb0ELb1ELb0ELb1ELb1EEENS1_21CollectiveEpilogueFwdINS6_IJS8_SA_S9_EEENS6_IJNS7_ILi1EEESI_SI_EEESC_SE_Li256ELb0ELb1ELb1ELb0EEENS1_30DynamicPersistentTileSchedulerILi256ELi256ELb1ELb1ELb0EEEEEEEEEvNT_6ParamsE:
[----:B------:R-:W-:Y:S01]  /*0000*/  LDC R1, c[0x0][0x37c] ;  /* 0x0000df00ff017b82 */ /* 0x000fe20000000800 */
[----:B------:R-:W-:Y:S05]  /*0010*/  EXIT ;  /* 0x000000000000794d */ /* 0x000fea0003800000 */
.L_x_6:
        /* <DEDUP_REMOVED lines=14> */
.L_x_42:


//--------------------- .text._ZN7cutlass13device_kernelIN5flash19enable_sm80_to_sm89INS1_16FlashAttnFwdSm80INS1_25CollectiveMainloopFwdSm80ILi8ELi1ELb0EN4cute5tupleIJNS5_1CILi128EEENS7_ILi64EEENS7_ILi192EEEEEELi192ENS_10bfloat16_tEfNS_4arch4Sm80ELb1ELb0ELb1ELb1ELb1ELb0ELb1ELb1EEENS1_21CollectiveEpilogueFwdINS6_IJS8_SA_S9_EEENS6_IJNS7_ILi1EEESI_SI_EEESC_SE_Li256ELb1ELb1ELb1ELb0EEENS1_36VarlenDynamicPersistentTileSchedulerILi128ELi64ELi256ELi256ELb1ELb1ELb0ELb1ELb1ELb1EEEEEEEEEvNT_6ParamsE --------------------------
	.section	.text._ZN7cutlass13device_kernelIN5flash19enable_sm80_to_sm89INS1_16FlashAttnFwdSm80INS1_25CollectiveMainloopFwdSm80ILi8ELi1ELb0EN4cute5tupleIJNS5_1CILi128EEENS7_ILi64EEENS7_ILi192EEEEEELi192ENS_10bfloat16_tEfNS_4arch4Sm80ELb1ELb0ELb1ELb1ELb1ELb0ELb1ELb1EEENS1_21CollectiveEpilogueFwdINS6_IJS8_SA_S9_EEENS6_IJNS7_ILi1EEESI_SI_EEESC_SE_Li256ELb1ELb1ELb1ELb0EEENS1_36VarlenDynamicPersistentTileSchedulerILi128ELi64ELi256ELi256ELb1ELb1ELb0ELb1ELb1ELb1EEEEEEEEEvNT_6ParamsE,"ax",@progbits
	.align	128
.text._ZN7cutlass13device_kernelIN5flash19enable_sm80_to_sm89INS1_16FlashAttnFwdSm80INS1_25CollectiveMainloopFwdSm80ILi8ELi1ELb0EN4cute5tupleIJNS5_1CILi128EEENS7_ILi64EEENS7_ILi192EEEEEELi192ENS_10bfloat16_tEfNS_4arch4Sm80ELb1ELb0ELb1ELb1ELb1ELb0ELb1ELb1EEENS1_21CollectiveEpilogueFwdINS6_IJS8_SA_S9_EEENS6_IJNS7_ILi1EEESI_SI_EEESC_SE_Li256ELb1ELb1ELb1ELb0EEENS1_36VarlenDynamicPersistentTileSchedulerILi128ELi64ELi256ELi256ELb1ELb1ELb0ELb1ELb1ELb1EEEEEEEEEvNT_6ParamsE:
        .type           _ZN7cutlass13device_kernelIN5flash19enable_sm80_to_sm89INS1_16FlashAttnFwdSm80INS1_25CollectiveMainloopFwdSm80ILi8ELi1ELb0EN4cute5tupleIJNS5_1CILi128EEENS7_ILi64EEENS7_ILi192EEEEEELi192ENS_10bfloat16_tEfNS_4arch4Sm80ELb1ELb0ELb1ELb1ELb1ELb0ELb1ELb1EEENS1_21CollectiveEpilogueFwdINS6_IJS8_SA_S9_EEENS6_IJNS7_ILi1EEESI_SI_EEESC_SE_Li256ELb1ELb1ELb1ELb0EEENS1_36VarlenDynamicPersistentTileSchedulerILi128ELi64ELi256ELi256ELb1ELb1ELb0ELb1ELb1ELb1EEEEEEEEEvNT_6ParamsE,@function
        .size           _ZN7cutlass13device_kernelIN5flash19enable_sm80_to_sm89INS1_16FlashAttnFwdSm80INS1_25CollectiveMainloopFwdSm80ILi8ELi1ELb0EN4cute5tupleIJNS5_1CILi128EEENS7_ILi64EEENS7_ILi192EEEEEELi192ENS_10bfloat16_tEfNS_4arch4Sm80ELb1ELb0ELb1ELb1ELb1ELb0ELb1ELb1EEENS1_21CollectiveEpilogueFwdINS6_IJS8_SA_S9_EEENS6_IJNS7_ILi1EEESI_SI_EEESC_SE_Li256ELb1ELb1ELb1ELb0EEENS1_36VarlenDynamicPersistentTileSchedulerILi128ELi64ELi256ELi256ELb1ELb1ELb0ELb1ELb1ELb1EEEEEEEEEvNT_6ParamsE,(.L_x_43 - _ZN7cutlass13device_kernelIN5flash19enable_sm80_to_sm89INS1_16FlashAttnFwdSm80INS1_25CollectiveMainloopFwdSm80ILi8ELi1ELb0EN4cute5tupleIJNS5_1CILi128EEENS7_ILi64EEENS7_ILi192EEEEEELi192ENS_10bfloat16_tEfNS_4arch4Sm80ELb1ELb0ELb1ELb1ELb1ELb0ELb1ELb1EEENS1_21CollectiveEpilogueFwdINS6_IJS8_SA_S9_EEENS6_IJNS7_ILi1EEESI_SI_EEESC_SE_Li256ELb1ELb1ELb1ELb0EEENS1_36VarlenDynamicPersistentTileSchedulerILi128ELi64ELi256ELi256ELb1ELb1ELb0ELb1ELb1ELb1EEEEEEEEEvNT_6ParamsE)
        .other          _ZN7cutlass13device_kernelIN5flash19enable_sm80_to_sm89INS1_16FlashAttnFwdSm80INS1_25CollectiveMainloopFwdSm80ILi8ELi1ELb0EN4cute5tupleIJNS5_1CILi128EEENS7_ILi64EEENS7_ILi192EEEEEELi192ENS_10bfloat16_tEfNS_4arch4Sm80ELb1ELb0ELb1ELb1ELb1ELb0ELb1ELb1EEENS1_21CollectiveEpilogueFwdINS6_IJS8_SA_S9_EEENS6_IJNS7_ILi1EEESI_SI_EEESC_SE_Li256ELb1ELb1ELb1ELb0EEENS1_36VarlenDynamicPersistentTileSchedulerILi128ELi64ELi256ELi256ELb1ELb1ELb0ELb1ELb1ELb1EEEEEEEEEvNT_6ParamsE,@"STO_CUDA_ENTRY STV_DEFAULT"
_ZN7cutlass13device_kernelIN5flash19enable_sm80_to_sm89INS1_16FlashAttnFwdSm80INS1_25CollectiveMainloopFwdSm80ILi8ELi1ELb0EN4cute5tupleIJNS5_1CILi128EEENS7_ILi64EEENS7_ILi192EEEEEELi192ENS_10bfloat16_tEfNS_4arch4Sm80ELb1ELb0ELb1ELb1ELb1ELb0ELb1ELb1EEENS1_21CollectiveEpilogueFwdINS6_IJS8_SA_S9_EEENS6_IJNS7_ILi1EEESI_SI_EEESC_SE_Li256ELb1ELb1ELb1ELb0EEENS1_36VarlenDynamicPersistentTileSchedulerILi128ELi64ELi256ELi256ELb1ELb1ELb0ELb1ELb1ELb1EEEEEEEEEvNT_6ParamsE:
[----:B------:R-:W-:Y:S01]  /*0000*/  LDC R1, c[0x0][0x37c] ;  /* 0x0000df00ff017b82 */ /* 0x000fe20000000800 */
[----:B------:R-:W-:Y:S05]  /*0010*/  EXIT ;  /* 0x000000000000794d */ /* 0x000fea0003800000 */
.L_x_7:
        /* <DEDUP_REMOVED lines=14> */
.L_x_43:


//--------------------- .text._ZN7cutlass13device_kernelIN5flash19enable_sm80_to_sm89INS1_16FlashAttnFwdSm80INS1_25CollectiveMainloopFwdSm80ILi8ELi1ELb0EN4cute5tupleIJNS5_1CILi128EEENS7_ILi64EEENS7_ILi192EEEEEELi192ENS_10bfloat16_tEfNS_4arch4Sm80ELb1ELb0ELb1ELb1ELb1ELb1ELb1ELb1EEENS1_21CollectiveEpilogueFwdINS6_IJS8_SA_S9_EEENS6_IJNS7_ILi1EEESI_SI_EEESC_SE_Li256ELb1ELb1ELb1ELb0EEENS1_36VarlenDynamicPersistentTileSchedulerILi128ELi64ELi256ELi256ELb1ELb1ELb0ELb1ELb1ELb1EEEEEEEEEvNT_6ParamsE --------------------------
	.section	.text._ZN7cutlass13device_kernelIN5flash19enable_sm80_to_sm89INS1_16FlashAttnFwdSm80INS1_25CollectiveMainloopFwdSm80ILi8ELi1ELb0EN4cute5tupleIJNS5_1CILi128EEENS7_ILi64EEENS7_ILi192EEEEEELi192ENS_10bfloat16_tEfNS_4arch4Sm80ELb1ELb0ELb1ELb1ELb1ELb1ELb1ELb1EEENS1_21CollectiveEpilogueFwdINS6_IJS8_SA_S9_EEENS6_IJNS7_ILi1EEESI_SI_EEESC_SE_Li256ELb1ELb1ELb1ELb0EEENS1_36VarlenDynamicPersistentTileSchedulerILi128ELi64ELi256ELi256ELb1ELb1ELb0ELb1ELb1ELb1EEEEEEEEEvNT_6ParamsE,"ax",@progbits
	.align	128
.text._ZN7cutlass13device_kernelIN5flash19enable_sm80_to_sm89INS1_16FlashAttnFwdSm80INS1_25CollectiveMainloopFwdSm80ILi8ELi1ELb0EN4cute5tupleIJNS5_1CILi128EEENS7_ILi64EEENS7_ILi192EEEEEELi192ENS_10bfloat16_tEfNS_4arch4Sm80ELb1ELb0ELb1ELb1ELb1ELb1ELb1ELb1EEENS1_21CollectiveEpilogueFwdINS6_IJS8_SA_S9_EEENS6_IJNS7_ILi1EEESI_SI_EEESC_SE_Li256ELb1ELb1ELb1ELb0EEENS1_36VarlenDynamicPersistentTileSchedulerILi128ELi64ELi256ELi256ELb1ELb1ELb0ELb1ELb1ELb1EEEEEEEEEvNT_6ParamsE:
        .type           _ZN7cutlass13device_kernelIN5flash19enable_sm80_to_sm89INS1_16FlashAttnFwdSm80INS1_25CollectiveMainloopFwdSm80ILi8ELi1ELb0EN4cute5tupleIJNS5_1CILi128EEENS7_ILi64EEENS7_ILi192EEEEEELi192ENS_10bfloat16_tEfNS_4arch4Sm80ELb1ELb0ELb1ELb1ELb1ELb1ELb1ELb1EEENS1_21CollectiveEpilogueFwdINS6_IJS8_SA_S9_EEENS6_IJNS7_ILi1EEESI_SI_EEESC_SE_Li256ELb1ELb1ELb1ELb0EEENS1_36VarlenDynamicPersistentTileSchedulerILi128ELi64ELi256ELi256ELb1ELb1ELb0ELb1ELb1ELb1EEEEEEEEEvNT_6ParamsE,@function
        .size           _ZN7cutlass13device_kernelIN5flash19enable_sm80_to_sm89INS1_16FlashAttnFwdSm80INS1_25CollectiveMainloopFwdSm80ILi8ELi1ELb0EN4cute5tupleIJNS5_1CILi128EEENS7_ILi64EEENS7_ILi192EEEEEELi192ENS_10bfloat16_tEfNS_4arch4Sm80ELb1ELb0ELb1ELb1ELb1ELb1ELb1ELb1EEENS1_21CollectiveEpilogueFwdINS6_IJS8_SA_S9_EEENS6_IJNS7_ILi1EEESI_SI_EEESC_SE_Li256ELb1ELb1ELb1ELb0EEENS1_36VarlenDynamicPersistentTileSchedulerILi128ELi64ELi256ELi256ELb1ELb1ELb0ELb1ELb1ELb1EEEEEEEEEvNT_6ParamsE,(.L_x_44 - _ZN7cutlass13device_kernelIN5flash19enable_sm80_to_sm89INS1_16FlashAttnFwdSm80INS1_25CollectiveMainloopFwdSm80ILi8ELi1ELb0EN4cute5tupleIJNS5_1CILi128EEENS7_ILi64EEENS7_ILi192EEEEEELi192ENS_10bfloat16_tEfNS_4arch4Sm80ELb1ELb0ELb1ELb1ELb1ELb1ELb1ELb1EEENS1_21CollectiveEpilogueFwdINS6_IJS8_SA_S9_EEENS6_IJNS7_ILi1EEESI_SI_EEESC_SE_Li256ELb1ELb1ELb1ELb0EEENS1_36VarlenDynamicPersistentTileSchedulerILi128ELi64ELi256ELi256ELb1ELb1ELb0ELb1ELb1ELb1EEEEEEEEEvNT_6ParamsE)
        .other          _ZN7cutlass13device_kernelIN5flash19enable_sm80_to_sm89INS1_16FlashAttnFwdSm80INS1_25CollectiveMainloopFwdSm80ILi8ELi1ELb0EN4cute5tupleIJNS5_1CILi128EEENS7_ILi64EEENS7_ILi192EEEEEELi192ENS_10bfloat16_tEfNS_4arch4Sm80ELb1ELb0ELb1ELb1ELb1ELb1ELb1ELb1EEENS1_21CollectiveEpilogueFwdINS6_IJS8_SA_S9_EEENS6_IJNS7_ILi1EEESI_SI_EEESC_SE_Li256ELb1ELb1ELb1ELb0EEENS1_36VarlenDynamicPersistentTileSchedulerILi128ELi64ELi256ELi256ELb1ELb1ELb0ELb1ELb1ELb1EEEEEEEEEvNT_6ParamsE,@"STO_CUDA_ENTRY STV_DEFAULT"
_ZN7cutlass13device_kernelIN5flash19enable_sm80_to_sm89INS1_16FlashAttnFwdSm80INS1_25CollectiveMainloopFwdSm80ILi8ELi1ELb0EN4cute5tupleIJNS5_1CILi128EEENS7_ILi64EEENS7_ILi192EEEEEELi192ENS_10bfloat16_tEfNS_4arch4Sm80ELb1ELb0ELb1ELb1ELb1ELb1ELb1ELb1EEENS1_21CollectiveEpilogueFwdINS6_IJS8_SA_S9_EEENS6_IJNS7_ILi1EEESI_SI_EEESC_SE_Li256ELb1ELb1ELb1ELb0EEENS1_36VarlenDynamicPersistentTileSchedulerILi128ELi64ELi256ELi256ELb1ELb1ELb0ELb1ELb1ELb1EEEEEEEEEvNT_6ParamsE:
[----:B------:R-:W-:Y:S01]  /*0000*/  LDC R1, c[0x0][0x37c] ;  /* 0x0000df00ff017b82 */ /* 0x000fe20000000800 */
[----:B------:R-:W-:Y:S05]  /*0010*/  EXIT ;  /* 0x000000000000794d */ /* 0x000fea0003800000 */
.L_x_8:
        /* <DEDUP_REMOVED lines=14> */
.L_x_44:


//--------------------- .text._ZN7cutlass13device_kernelIN5flash19enable_sm80_to_sm89INS1_16FlashAttnFwdSm80INS1_25CollectiveMainloopFwdSm80ILi8ELi2ELb0EN4cute5tupleIJNS5_1CILi128EEENS7_ILi64EEENS7_ILi192EEEEEELi192ENS_10bfloat16_tEfNS_4arch4Sm80ELb0ELb0ELb1ELb0ELb1ELb0ELb1ELb1EEENS1_21CollectiveEpilogueFwdINS6_IJS8_SA_S9_EEENS6_IJNS7_ILi1EEESI_SI_EEESC_SE_Li256ELb0ELb1ELb1ELb0EEENS1_19SingleTileSchedulerILb0ELb1ELb1ELi128EEEEEEEEEvNT_6ParamsE --------------------------
	.section	.text._ZN7cutlass13device_kernelIN5flash19enable_sm80_to_sm89INS1_16FlashAttnFwdSm80INS1_25CollectiveMainloopFwdSm80ILi8ELi2ELb0EN4cute5tupleIJNS5_1CILi128EEENS7_ILi64EEENS7_ILi192EEEEEELi192ENS_10bfloat16_tEfNS_4arch4Sm80ELb0ELb0ELb1ELb0ELb1ELb0ELb1ELb1EEENS1_21CollectiveEpilogueFwdINS6_IJS8_SA_S9_EEENS6_IJNS7_ILi1EEESI_SI_EEESC_SE_Li256ELb0ELb1ELb1ELb0EEENS1_19SingleTileSchedulerILb0ELb1ELb1ELi128EEEEEEEEEvNT_6ParamsE,"ax",@progbits
	.align	128
.text._ZN7cutlass13device_kernelIN5flash19enable_sm80_to_sm89INS1_16FlashAttnFwdSm80INS1_25CollectiveMainloopFwdSm80ILi8ELi2ELb0EN4cute5tupleIJNS5_1CILi128EEENS7_ILi64EEENS7_ILi192EEEEEELi192ENS_10bfloat16_tEfNS_4arch4Sm80ELb0ELb0ELb1ELb0ELb1ELb0ELb1ELb1EEENS1_21CollectiveEpilogueFwdINS6_IJS8_SA_S9_EEENS6_IJNS7_ILi1EEESI_SI_EEESC_SE_Li256ELb0ELb1ELb1ELb0EEENS1_19SingleTileSchedulerILb0ELb1ELb1ELi128EEEEEEEEEvNT_6ParamsE:
        .type           _ZN7cutlass13device_kernelIN5flash19enable_sm80_to_sm89INS1_16FlashAttnFwdSm80INS1_25CollectiveMainloopFwdSm80ILi8ELi2ELb0EN4cute5tupleIJNS5_1CILi128EEENS7_ILi64EEENS7_ILi192EEEEEELi192ENS_10bfloat16_tEfNS_4arch4Sm80ELb0ELb0ELb1ELb0ELb1ELb0ELb1ELb1EEENS1_21CollectiveEpilogueFwdINS6_IJS8_SA_S9_EEENS6_IJNS7_ILi1EEESI_SI_EEESC_SE_Li256ELb0ELb1ELb1ELb0EEENS1_19SingleTileSchedulerILb0ELb1ELb1ELi128EEEEEEEEEvNT_6ParamsE,@function
        .size           _ZN7cutlass13device_kernelIN5flash19enable_sm80_to_sm89INS1_16FlashAttnFwdSm80INS1_25CollectiveMainloopFwdSm80ILi8ELi2ELb0EN4cute5tupleIJNS5_1CILi128EEENS7_ILi64EEENS7_ILi192EEEEEELi192ENS_10bfloat16_tEfNS_4arch4Sm80ELb0ELb0ELb1ELb0ELb1ELb0ELb1ELb1EEENS1_21CollectiveEpilogueFwdINS6_IJS8_SA_S9_EEENS6_IJNS7_ILi1EEESI_SI_EEESC_SE_Li256ELb0ELb1ELb1ELb0EEENS1_19SingleTileSchedulerILb0ELb1ELb1ELi128EEEEEEEEEvNT_6ParamsE,(.L_x_45 - _ZN7cutlass13device_kernelIN5flash19enable_sm80_to_sm89INS1_16FlashAttnFwdSm80INS1_25CollectiveMainloopFwdSm80ILi8ELi2ELb0EN4cute5tupleIJNS5_1CILi128EEENS7_ILi64EEENS7_ILi192EEEEEELi192ENS_10bfloat16_tEfNS_4arch4Sm80ELb0ELb0ELb1ELb0ELb1ELb0ELb1ELb1EEENS1_21CollectiveEpilogueFwdINS6_IJS8_SA_S9_EEENS6_IJNS7_ILi1EEESI_SI_EEESC_SE_Li256ELb0ELb1ELb1ELb0EEENS1_19SingleTileSchedulerILb0ELb1ELb1ELi128EEEEEEEEEvNT_6ParamsE)
        .other          _ZN7cutlass13device_kernelIN5flash19enable_sm80_to_sm89INS1_16FlashAttnFwdSm80INS1_25CollectiveMainloopFwdSm80ILi8ELi2ELb0EN4cute5tupleIJNS5_1CILi128EEENS7_ILi64EEENS7_ILi192EEEEEELi192ENS_10bfloat16_tEfNS_4arch4Sm80ELb0ELb0ELb1ELb0ELb1ELb0ELb1ELb1EEENS1_21CollectiveEpilogueFwdINS6_IJS8_SA_S9_EEENS6_IJNS7_ILi1EEESI_SI_EEESC_SE_Li256ELb0ELb1ELb1ELb0EEENS1_19SingleTileSchedulerILb0ELb1ELb1ELi128EEEEEEEEEvNT_6ParamsE,@"STO_CUDA_ENTRY STV_DEFAULT"
_ZN7cutlass13device_kernelIN5flash19enable_sm80_to_sm89INS1_16FlashAttnFwdSm80INS1_25CollectiveMainloopFwdSm80ILi8ELi2ELb0EN4cute5tupleIJNS5_1CILi128EEENS7_ILi64EEENS7_ILi192EEEEEELi192ENS_10bfloat16_tEfNS_4arch4Sm80ELb0ELb0ELb1ELb0ELb1ELb0ELb1ELb1EEENS1_21CollectiveEpilogueFwdINS6_IJS8_SA_S9_EEENS6_IJNS7_ILi1EEESI_SI_EEESC_SE_Li256ELb0ELb1ELb1ELb0EEENS1_19SingleTileSchedulerILb0ELb1ELb1ELi128EEEEEEEEEvNT_6ParamsE:
[----:B------:R-:W-:Y:S01]  /*0000*/  LDC R1, c[0x0][0x37c] ;  /* 0x0000df00ff017b82 */ /* 0x000fe20000000800 */
[----:B------:R-:W-:Y:S05]  /*0010*/  EXIT ;  /* 0x000000000000794d */ /* 0x000fea0003800000 */
.L_x_9:
        /* <DEDUP_REMOVED lines=14> */
.L_x_45:


//--------------------- .text._ZN7cutlass13device_kernelIN5flash19enable_sm80_to_sm89INS1_16FlashAttnFwdSm80INS1_25CollectiveMainloopFwdSm80ILi8ELi2ELb0EN4cute5tupleIJNS5_1CILi128EEENS7_ILi64EEENS7_ILi192EEEEEELi192ENS_10bfloat16_tEfNS_4arch4Sm80ELb0ELb0ELb1ELb1ELb1ELb0ELb1ELb1EEENS1_21CollectiveEpilogueFwdINS6_IJS8_SA_S9_EEENS6_IJNS7_ILi1EEESI_SI_EEESC_SE_Li256ELb1ELb1ELb1ELb0EEENS1_36VarlenDynamicPersistentTileSchedulerILi128ELi64ELi256ELi256ELb1ELb1ELb0ELb0ELb1ELb1EEEEEEEEEvNT_6ParamsE --------------------------
	.section	.text._ZN7cutlass13device_kernelIN5flash19enable_sm80_to_sm89INS1_16FlashAttnFwdSm80INS1_25CollectiveMainloopFwdSm80ILi8ELi2ELb0EN4cute5tupleIJNS5_1CILi128EEENS7_ILi64EEENS7_ILi192EEEEEELi192ENS_10bfloat16_tEfNS_4arch4Sm80ELb0ELb0ELb1ELb1ELb1ELb0ELb1ELb1EEENS1_21CollectiveEpilogueFwdINS6_IJS8_SA_S9_EEENS6_IJNS7_ILi1EEESI_SI_EEESC_SE_Li256ELb1ELb1ELb1ELb0EEENS1_36VarlenDynamicPersistentTileSchedulerILi128ELi64ELi256ELi256ELb1ELb1ELb0ELb0ELb1ELb1EEEEEEEEEvNT_6ParamsE,"ax",@progbits
	.align	128
.text._ZN7cutlass13device_kernelIN5flash19enable_sm80_to_sm89INS1_16FlashAttnFwdSm80INS1_25CollectiveMainloopFwdSm80ILi8ELi2ELb0EN4cute5tupleIJNS5_1CILi128EEENS7_ILi64EEENS7_ILi192EEEEEELi192ENS_10bfloat16_tEfNS_4arch4Sm80ELb0ELb0ELb1ELb1ELb1ELb0ELb1ELb1EEENS1_21CollectiveEpilogueFwdINS6_IJS8_SA_S9_EEENS6_IJNS7_ILi1EEESI_SI_EEESC_SE_Li256ELb1ELb1ELb1ELb0EEENS1_36VarlenDynamicPersistentTileSchedulerILi128ELi64ELi256ELi256ELb1ELb1ELb0ELb0ELb1ELb1EEEEEEEEEvNT_6ParamsE:
        .type           _ZN7cutlass13device_kernelIN5flash19enable_sm80_to_sm89INS1_16FlashAttnFwdSm80INS1_25CollectiveMainloopFwdSm80ILi8ELi2ELb0EN4cute5tupleIJNS5_1CILi128EEENS7_ILi64EEENS7_ILi192EEEEEELi192ENS_10bfloat16_tEfNS_4arch4Sm80ELb0ELb0ELb1ELb1ELb1ELb0ELb1ELb1EEENS1_21CollectiveEpilogueFwdINS6_IJS8_SA_S9_EEENS6_IJNS7_ILi1EEESI_SI_EEESC_SE_Li256ELb1ELb1ELb1ELb0EEENS1_36VarlenDynamicPersistentTileSchedulerILi128ELi64ELi256ELi256ELb1ELb1ELb0ELb0ELb1ELb1EEEEEEEEEvNT_6ParamsE,@function
        .size           _ZN7cutlass13device_kernelIN5flash19enable_sm80_to_sm89INS1_16FlashAttnFwdSm80INS1_25CollectiveMainloopFwdSm80ILi8ELi2ELb0EN4cute5tupleIJNS5_1CILi128EEENS7_ILi64EEENS7_ILi192EEEEEELi192ENS_10bfloat16_tEfNS_4arch4Sm80ELb0ELb0ELb1ELb1ELb1ELb0ELb1ELb1EEENS1_21CollectiveEpilogueFwdINS6_IJS8_SA_S9_EEENS6_IJNS7_ILi1EEESI_SI_EEESC_SE_Li256ELb1ELb1ELb1ELb0EEENS1_36VarlenDynamicPersistentTileSchedulerILi128ELi64ELi256ELi256ELb1ELb1ELb0ELb0ELb1ELb1EEEEEEEEEvNT_6ParamsE,(.L_x_46 - _ZN7cutlass13device_kernelIN5flash19enable_sm80_to_sm89INS1_16FlashAttnFwdSm80INS1_25CollectiveMainloopFwdSm80ILi8ELi2ELb0EN4cute5tupleIJNS5_1CILi128EEENS7_ILi64EEENS7_ILi192EEEEEELi192ENS_10bfloat16_tEfNS_4arch4Sm80ELb0ELb0ELb1ELb1ELb1ELb0ELb1ELb1EEENS1_21CollectiveEpilogueFwdINS6_IJS8_SA_S9_EEENS6_IJNS7_ILi1EEESI_SI_EEESC_SE_Li256ELb1ELb1ELb1ELb0EEENS1_36VarlenDynamicPersistentTileSchedulerILi128ELi64ELi256ELi256ELb1ELb1ELb0ELb0ELb1ELb1EEEEEEEEEvNT_6ParamsE)
        .other          _ZN7cutlass13device_kernelIN5flash19enable_sm80_to_sm89INS1_16FlashAttnFwdSm80INS1_25CollectiveMainloopFwdSm80ILi8ELi2ELb0EN4cute5tupleIJNS5_1CILi128EEENS7_ILi64EEENS7_ILi192EEEEEELi192ENS_10bfloat16_tEfNS_4arch4Sm80ELb0ELb0ELb1ELb1ELb1ELb0ELb1ELb1EEENS1_21CollectiveEpilogueFwdINS6_IJS8_SA_S9_EEENS6_IJNS7_ILi1EEESI_SI_EEESC_SE_Li256ELb1ELb1ELb1ELb0EEENS1_36VarlenDynamicPersistentTileSchedulerILi128ELi64ELi256ELi256ELb1ELb1ELb0ELb0ELb1ELb1EEEEEEEEEvNT_6ParamsE,@"STO_CUDA_ENTRY STV_DEFAULT"
_ZN7cutlass13device_kernelIN5flash19enable_sm80_to_sm89INS1_16FlashAttnFwdSm80INS1_25CollectiveMainloopFwdSm80ILi8ELi2ELb0EN4cute5tupleIJNS5_1CILi128EEENS7_ILi64EEENS7_ILi192EEEEEELi192ENS_10bfloat16_tEfNS_4arch4Sm80ELb0ELb0ELb1ELb1ELb1ELb0ELb1ELb1EEENS1_21CollectiveEpilogueFwdINS6_IJS8_SA_S9_EEENS6_IJNS7_ILi1EEESI_SI_EEESC_SE_Li256ELb1ELb1ELb1ELb0EEENS1_36VarlenDynamicPersistentTileSchedulerILi128ELi64ELi256ELi256ELb1ELb1ELb0ELb0ELb1ELb1EEEEEEEEEvNT_6ParamsE:
[----:B------:R-:W-:Y:S01]  /*0000*/  LDC R1, c[0x0][0x37c] ;  /* 0x0000df00ff017b82 */ /* 0x000fe20000000800 */
[----:B------:R-:W-:Y:S05]  /*0010*/  EXIT ;  /* 0x000000000000794d */ /* 0x000fea0003800000 */
.L_x_10:
        /* <DEDUP_REMOVED lines=14> */
.L_x_46:


//--------------------- .text._ZN7cutlass13device_kernelIN5flash19enable_sm80_to_sm89INS1_16FlashAttnFwdSm80INS1_25CollectiveMainloopFwdSm80ILi8ELi2ELb0EN4cute5tupleIJNS5_1CILi128EEENS7_ILi64EEENS7_ILi192EEEEEELi192ENS_10bfloat16_tEfNS_4arch4Sm80ELb0ELb0ELb1ELb1ELb1ELb1ELb1ELb1EEENS1_21CollectiveEpilogueFwdINS6_IJS8_SA_S9_EEENS6_IJNS7_ILi1EEESI_SI_EEESC_SE_Li256ELb1ELb1ELb1ELb0EEENS1_36VarlenDynamicPersistentTileSchedulerILi128ELi64ELi256ELi256ELb1ELb1ELb0ELb0ELb1ELb1EEEEEEEEEvNT_6ParamsE --------------------------
	.section	.text._ZN7cutlass13device_kernelIN5flash19enable_sm80_to_sm89INS1_16FlashAttnFwdSm80INS1_25CollectiveMainloopFwdSm80ILi8ELi2ELb0EN4cute5tupleIJNS5_1CILi128EEENS7_ILi64EEENS7_ILi192EEEEEELi192ENS_10bfloat16_tEfNS_4arch4Sm80ELb0ELb0ELb1ELb1ELb1ELb1ELb1ELb1EEENS1_21CollectiveEpilogueFwdINS6_IJS8_SA_S9_EEENS6_IJNS7_ILi1EEESI_SI_EEESC_SE_Li256ELb1ELb1ELb1ELb0EEENS1_36VarlenDynamicPersistentTileSchedulerILi128ELi64ELi256ELi256ELb1ELb1ELb0ELb0ELb1ELb1EEEEEEEEEvNT_6ParamsE,"ax",@progbits
	.align	128
.text._ZN7cutlass13device_kernelIN5flash19enable_sm80_to_sm89INS1_16FlashAttnFwdSm80INS1_25CollectiveMainloopFwdSm80ILi8ELi2ELb0EN4cute5tupleIJNS5_1CILi128EEENS7_ILi64EEENS7_ILi192EEEEEELi192ENS_10bfloat16_tEfNS_4arch4Sm80ELb0ELb0ELb1ELb1ELb1ELb1ELb1ELb1EEENS1_21CollectiveEpilogueFwdINS6_IJS8_SA_S9_EEENS6_IJNS7_ILi1EEESI_SI_EEESC_SE_Li256ELb1ELb1ELb1ELb0EEENS1_36VarlenDynamicPersistentTileSchedulerILi128ELi64ELi256ELi256ELb1ELb1ELb0ELb0ELb1ELb1EEEEEEEEEvNT_6ParamsE:
        .type           _ZN7cutlass13device_kernelIN5flash19enable_sm80_to_sm89INS1_16FlashAttnFwdSm80INS1_25CollectiveMainloopFwdSm80ILi8ELi2ELb0EN4cute5tupleIJNS5_1CILi128EEENS7_ILi64EEENS7_ILi192EEEEEELi192ENS_10bfloat16_tEfNS_4arch4Sm80ELb0ELb0ELb1ELb1ELb1ELb1ELb1ELb1EEENS1_21CollectiveEpilogueFwdINS6_IJS8_SA_S9_EEENS6_IJNS7_ILi1EEESI_SI_EEESC_SE_Li256ELb1ELb1ELb1ELb0EEENS1_36VarlenDynamicPersistentTileSchedulerILi128ELi64ELi256ELi256ELb1ELb1ELb0ELb0ELb1ELb1EEEEEEEEEvNT_6ParamsE,@function
        .size           _ZN7cutlass13device_kernelIN5flash19enable_sm80_to_sm89INS1_16FlashAttnFwdSm80INS1_25CollectiveMainloopFwdSm80ILi8ELi2ELb0EN4cute5tupleIJNS5_1CILi128EEENS7_ILi64EEENS7_ILi192EEEEEELi192ENS_10bfloat16_tEfNS_4arch4Sm80ELb0ELb0ELb1ELb1ELb1ELb1ELb1ELb1EEENS1_21CollectiveEpilogueFwdINS6_IJS8_SA_S9_EEENS6_IJNS7_ILi1EEESI_SI_EEESC_SE_Li256ELb1ELb1ELb1ELb0EEENS1_36VarlenDynamicPersistentTileSchedulerILi128ELi64ELi256ELi256ELb1ELb1ELb0ELb0ELb1ELb1EEEEEEEEEvNT_6ParamsE,(.L_x_47 - _ZN7cutlass13device_kernelIN5flash19enable_sm80_to_sm89INS1_16FlashAttnFwdSm80INS1_25CollectiveMainloopFwdSm80ILi8ELi2ELb0EN4cute5tupleIJNS5_1CILi128EEENS7_ILi64EEENS7_ILi192EEEEEELi192ENS_10bfloat16_tEfNS_4arch4Sm80ELb0ELb0ELb1ELb1ELb1ELb1ELb1ELb1EEENS1_21CollectiveEpilogueFwdINS6_IJS8_SA_S9_EEENS6_IJNS7_ILi1EEESI_SI_EEESC_SE_Li256ELb1ELb1ELb1ELb0EEENS1_36VarlenDynamicPersistentTileSchedulerILi128ELi64ELi256ELi256ELb1ELb1ELb0ELb0ELb1ELb1EEEEEEEEEvNT_6ParamsE)
        .other          _ZN7cutlass13device_kernelIN5flash19enable_sm80_to_sm89INS1_16FlashAttnFwdSm80INS1_25CollectiveMainloopFwdSm80ILi8ELi2ELb0EN4cute5tupleIJNS5_1CILi128EEENS7_ILi64EEENS7_ILi192EEEEEELi192ENS_10bfloat16_tEfNS_4arch4Sm80ELb0ELb0ELb1ELb1ELb1ELb1ELb1ELb1EEENS1_21CollectiveEpilogueFwdINS6_IJS8_SA_S9_EEENS6_IJNS7_ILi1EEESI_SI_EEESC_SE_Li256ELb1ELb1ELb1ELb0EEENS1_36VarlenDynamicPersistentTileSchedulerILi128ELi64ELi256ELi256ELb1ELb1ELb0ELb0ELb1ELb1EEEEEEEEEvNT_6ParamsE,@"STO_CUDA_ENTRY STV_DEFAULT"
_ZN7cutlass13device_kernelIN5flash19enable_sm80_to_sm89INS1_16FlashAttnFwdSm80INS1_25CollectiveMainloopFwdSm80ILi8ELi2ELb0EN4cute5tupleIJNS5_1CILi128EEENS7_ILi64EEENS7_ILi192EEEEEELi192ENS_10bfloat16_tEfNS_4arch4Sm80ELb0ELb0ELb1ELb1ELb1ELb1ELb1ELb1EEENS1_21CollectiveEpilogueFwdINS6_IJS8_SA_S9_EEENS6_IJNS7_ILi1EEESI_SI_EEESC_SE_Li256ELb1ELb1ELb1ELb0EEENS1_36VarlenDynamicPersistentTileSchedulerILi128ELi64ELi256ELi256ELb1ELb1ELb0ELb0ELb1ELb1EEEEEEEEEvNT_6ParamsE:
[----:B------:R-:W-:Y:S01]  /*0000*/  LDC R1, c[0x0][0x37c] ;  /* 0x0000df00ff017b82 */ /* 0x000fe20000000800 */
[----:B------:R-:W-:Y:S05]  /*0010*/  EXIT ;  /* 0x000000000000794d */ /* 0x000fea0003800000 */
.L_x_11:
        /* <DEDUP_REMOVED lines=14> */
.L_x_47:


//--------------------- .text._ZN7cutlass13device_kernelIN5flash19enable_sm80_to_sm89INS1_16FlashAttnFwdSm80INS1_25CollectiveMainloopFwdSm80ILi8ELi2ELb0EN4cute5tupleIJNS5_1CILi128EEENS7_ILi64EEENS7_ILi192EEEEEELi192ENS_10bfloat16_tEfNS_4arch4Sm80ELb0ELb1ELb1ELb0ELb1ELb0ELb1ELb1EEENS1_21CollectiveEpilogueFwdINS6_IJS8_SA_S9_EEENS6_IJNS7_ILi1EEESI_SI_EEESC_SE_Li256ELb0ELb1ELb1ELb0EEENS1_19SingleTileSchedulerILb0ELb1ELb1ELi128EEEEEEEEEvNT_6ParamsE --------------------------
	.section	.text._ZN7cutlass13device_kernelIN5flash19enable_sm80_to_sm89INS1_16FlashAttnFwdSm80INS1_25CollectiveMainloopFwdSm80ILi8ELi2ELb0EN4cute5tupleIJNS5_1CILi128EEENS7_ILi64EEENS7_ILi192EEEEEELi192ENS_10bfloat16_tEfNS_4arch4Sm80ELb0ELb1ELb1ELb0ELb1ELb0ELb1ELb1EEENS1_21CollectiveEpilogueFwdINS6_IJS8_SA_S9_EEENS6_IJNS7_ILi1EEESI_SI_EEESC_SE_Li256ELb0ELb1ELb1ELb0EEENS1_19SingleTileSchedulerILb0ELb1ELb1ELi128EEEEEEEEEvNT_6ParamsE,"ax",@progbits
	.align	128
.text._ZN7cutlass13device_kernelIN5flash19enable_sm80_to_sm89INS1_16FlashAttnFwdSm80INS1_25CollectiveMainloopFwdSm80ILi8ELi2ELb0EN4cute5tupleIJNS5_1CILi128EEENS7_ILi64EEENS7_ILi192EEEEEELi192ENS_10bfloat16_tEfNS_4arch4Sm80ELb0ELb1ELb1ELb0ELb1ELb0ELb1ELb1EEENS1_21CollectiveEpilogueFwdINS6_IJS8_SA_S9_EEENS6_IJNS7_ILi1EEESI_SI_EEESC_SE_Li256ELb0ELb1ELb1ELb0EEENS1_19SingleTileSchedulerILb0ELb1ELb1ELi128EEEEEEEEEvNT_6ParamsE:
        .type           _ZN7cutlass13device_kernelIN5flash19enable_sm80_to_sm89INS1_16FlashAttnFwdSm80INS1_25CollectiveMainloopFwdSm80ILi8ELi2ELb0EN4cute5tupleIJNS5_1CILi128EEENS7_ILi64EEENS7_ILi192EEEEEELi192ENS_10bfloat16_tEfNS_4arch4Sm80ELb0ELb1ELb1ELb0ELb1ELb0ELb1ELb1EEENS1_21CollectiveEpilogueFwdINS6_IJS8_SA_S9_EEENS6_IJNS7_ILi1EEESI_SI_EEESC_SE_Li256ELb0ELb1ELb1ELb0EEENS1_19SingleTileSchedulerILb0ELb1ELb1ELi128EEEEEEEEEvNT_6ParamsE,@function
        .size           _ZN7cutlass13device_kernelIN5flash19enable_sm80_to_sm89INS1_16FlashAttnFwdSm80INS1_25CollectiveMainloopFwdSm80ILi8ELi2ELb0EN4cute5tupleIJNS5_1CILi128EEENS7_ILi64EEENS7_ILi192EEEEEELi192ENS_10bfloat16_tEfNS_4arch4Sm80ELb0ELb1ELb1ELb0ELb1ELb0ELb1ELb1EEENS1_21CollectiveEpilogueFwdINS6_IJS8_SA_S9_EEENS6_IJNS7_ILi1EEESI_SI_EEESC_SE_Li256ELb0ELb1ELb1ELb0EEENS1_19SingleTileSchedulerILb0ELb1ELb1ELi128EEEEEEEEEvNT_6ParamsE,(.L_x_48 - _ZN7cutlass13device_kernelIN5flash19enable_sm80_to_sm89INS1_16FlashAttnFwdSm80INS1_25CollectiveMainloopFwdSm80ILi8ELi2ELb0EN4cute5tupleIJNS5_1CILi128EEENS7_ILi64EEENS7_ILi192EEEEEELi192ENS_10bfloat16_tEfNS_4arch4Sm80ELb0ELb1ELb1ELb0ELb1ELb0ELb1ELb1EEENS1_21CollectiveEpilogueFwdINS6_IJS8_SA_S9_EEENS6_IJNS7_ILi1EEESI_SI_EEESC_SE_Li256ELb0ELb1ELb1ELb0EEENS1_19SingleTileSchedulerILb0ELb1ELb1ELi128EEEEEEEEEvNT_6ParamsE)
        .other          _ZN7cutlass13device_kernelIN5flash19enable_sm80_to_sm89INS1_16FlashAttnFwdSm80INS1_25CollectiveMainloopFwdSm80ILi8ELi2ELb0EN4cute5tupleIJNS5_1CILi128EEENS7_ILi64EEENS7_ILi192EEEEEELi192ENS_10bfloat16_tEfNS_4arch4Sm80ELb0ELb1ELb1ELb0ELb1ELb0ELb1ELb1EEENS1_21CollectiveEpilogueFwdINS6_IJS8_SA_S9_EEENS6_IJNS7_ILi1EEESI_SI_EEESC_SE_Li256ELb0ELb1ELb1ELb0EEENS1_19SingleTileSchedulerILb0ELb1ELb1ELi128EEEEEEEEEvNT_6ParamsE,@"STO_CUDA_ENTRY STV_DEFAULT"
_ZN7cutlass13device_kernelIN5flash19enable_sm80_to_sm89INS1_16FlashAttnFwdSm80INS1_25CollectiveMainloopFwdSm80ILi8ELi2ELb0EN4cute5tupleIJNS5_1CILi128EEENS7_ILi64EEENS7_ILi192EEEEEELi192ENS_10bfloat16_tEfNS_4arch4Sm80ELb0ELb1ELb1ELb0ELb1ELb0ELb1ELb1EEENS1_21CollectiveEpilogueFwdINS6_IJS8_SA_S9_EEENS6_IJNS7_ILi1EEESI_SI_EEESC_SE_Li256ELb0ELb1ELb1ELb0EEENS1_19SingleTileSchedulerILb0ELb1ELb1ELi128EEEEEEEEEvNT_6ParamsE:
[----:B------:R-:W-:Y:S01]  /*0000*/  LDC R1, c[0x0][0x37c] ;  /* 0x0000df00ff017b82 */ /* 0x000fe20000000800 */
[----:B------:R-:W-:Y:S05]  /*0010*/  EXIT ;  /* 0x000000000000794d */ /* 0x000fea0003800000 */
.L_x_12:
        /* <DEDUP_REMOVED lines=14> */
.L_x_48:


//--------------------- .text._ZN7cutlass13device_kernelIN5flash19enable_sm80_to_sm89INS1_16FlashAttnFwdSm80INS1_25CollectiveMainloopFwdSm80ILi8ELi2ELb0EN4cute5tupleIJNS5_1CILi128EEENS7_ILi64EEENS7_ILi192EEEEEELi192ENS_10bfloat16_tEfNS_4arch4Sm80ELb0ELb1ELb1ELb1ELb1ELb0ELb1ELb1EEENS1_21CollectiveEpilogueFwdINS6_IJS8_SA_S9_EEENS6_IJNS7_ILi1EEESI_SI_EEESC_SE_Li256ELb1ELb1ELb1ELb0EEENS1_36VarlenDynamicPersistentTileSchedulerILi128ELi64ELi256ELi256ELb1ELb1ELb0ELb1ELb0ELb1EEEEEEEEEvNT_6ParamsE --------------------------
	.section	.text._ZN7cutlass13device_kernelIN5flash19enable_sm80_to_sm89INS1_16FlashAttnFwdSm80INS1_25CollectiveMainloopFwdSm80ILi8ELi2ELb0EN4cute5tupleIJNS5_1CILi128EEENS7_ILi64EEENS7_ILi192EEEEEELi192ENS_10bfloat16_tEfNS_4arch4Sm80ELb0ELb1ELb1ELb1ELb1ELb0ELb1ELb1EEENS1_21CollectiveEpilogueFwdINS6_IJS8_SA_S9_EEENS6_IJNS7_ILi1EEESI_SI_EEESC_SE_Li256ELb1ELb1ELb1ELb0EEENS1_36VarlenDynamicPersistentTileSchedulerILi128ELi64ELi256ELi256ELb1ELb1ELb0ELb1ELb0ELb1EEEEEEEEEvNT_6ParamsE,"ax",@progbits
	.align	128
.text._ZN7cutlass13device_kernelIN5flash19enable_sm80_to_sm89INS1_16FlashAttnFwdSm80INS1_25CollectiveMainloopFwdSm80ILi8ELi2ELb0EN4cute5tupleIJNS5_1CILi128EEENS7_ILi64EEENS7_ILi192EEEEEELi192ENS_10bfloat16_tEfNS_4arch4Sm80ELb0ELb1ELb1ELb1ELb1ELb0ELb1ELb1EEENS1_21CollectiveEpilogueFwdINS6_IJS8_SA_S9_EEENS6_IJNS7_ILi1EEESI_SI_EEESC_SE_Li256ELb1ELb1ELb1ELb0EEENS1_36VarlenDynamicPersistentTileSchedulerILi128ELi64ELi256ELi256ELb1ELb1ELb0ELb1ELb0ELb1EEEEEEEEEvNT_6ParamsE:
        .type           _ZN7cutlass13device_kernelIN5flash19enable_sm80_to_sm89INS1_16FlashAttnFwdSm80INS1_25CollectiveMainloopFwdSm80ILi8ELi2ELb0EN4cute5tupleIJNS5_1CILi128EEENS7_ILi64EEENS7_ILi192EEEEEELi192ENS_10bfloat16_tEfNS_4arch4Sm80ELb0ELb1ELb1ELb1ELb1ELb0ELb1ELb1EEENS1_21CollectiveEpilogueFwdINS6_IJS8_SA_S9_EEENS6_IJNS7_ILi1EEESI_SI_EEESC_SE_Li256ELb1ELb1ELb1ELb0EEENS1_36VarlenDynamicPersistentTileSchedulerILi128ELi64ELi256ELi256ELb1ELb1ELb0ELb1ELb0ELb1EEEEEEEEEvNT_6ParamsE,@function
        .size           _ZN7cutlass13device_kernelIN5flash19enable_sm80_to_sm89INS1_16FlashAttnFwdSm80INS1_25CollectiveMainloopFwdSm80ILi8ELi2ELb0EN4cute5tupleIJNS5_1CILi128EEENS7_ILi64EEENS7_ILi192EEEEEELi192ENS_10bfloat16_tEfNS_4arch4Sm80ELb0ELb1ELb1ELb1ELb1ELb0ELb1ELb1EEENS1_21CollectiveEpilogueFwdINS6_IJS8_SA_S9_EEENS6_IJNS7_ILi1EEESI_SI_EEESC_SE_Li256ELb1ELb1ELb1ELb0EEENS1_36VarlenDynamicPersistentTileSchedulerILi128ELi64ELi256ELi256ELb1ELb1ELb0ELb1ELb0ELb1EEEEEEEEEvNT_6ParamsE,(.L_x_49 - _ZN7cutlass13device_kernelIN5flash19enable_sm80_to_sm89INS1_16FlashAttnFwdSm80INS1_25CollectiveMainloopFwdSm80ILi8ELi2ELb0EN4cute5tupleIJNS5_1CILi128EEENS7_ILi64EEENS7_ILi192EEEEEELi192ENS_10bfloat16_tEfNS_4arch4Sm80ELb0ELb1ELb1ELb1ELb1ELb0ELb1ELb1EEENS1_21CollectiveEpilogueFwdINS6_IJS8_SA_S9_EEENS6_IJNS7_ILi1EEESI_SI_EEESC_SE_Li256ELb1ELb1ELb1ELb0EEENS1_36VarlenDynamicPersistentTileSchedulerILi128ELi64ELi256ELi256ELb1ELb1ELb0ELb1ELb0ELb1EEEEEEEEEvNT_6ParamsE)
        .other          _ZN7cutlass13device_kernelIN5flash19enable_sm80_to_sm89INS1_16FlashAttnFwdSm80INS1_25CollectiveMainloopFwdSm80ILi8ELi2ELb0EN4cute5tupleIJNS5_1CILi128EEENS7_ILi64EEENS7_ILi192EEEEEELi192ENS_10bfloat16_tEfNS_4arch4Sm80ELb0ELb1ELb1ELb1ELb1ELb0ELb1ELb1EEENS1_21CollectiveEpilogueFwdINS6_IJS8_SA_S9_EEENS6_IJNS7_ILi1EEESI_SI_EEESC_SE_Li256ELb1ELb1ELb1ELb0EEENS1_36VarlenDynamicPersistentTileSchedulerILi128ELi64ELi256ELi256ELb1ELb1ELb0ELb1ELb0ELb1EEEEEEEEEvNT_6ParamsE,@"STO_CUDA_ENTRY STV_DEFAULT"
_ZN7cutlass13device_kernelIN5flash19enable_sm80_to_sm89INS1_16FlashAttnFwdSm80INS1_25CollectiveMainloopFwdSm80ILi8ELi2ELb0EN4cute5tupleIJNS5_1CILi128EEENS7_ILi64EEENS7_ILi192EEEEEELi192ENS_10bfloat16_tEfNS_4arch4Sm80ELb0ELb1ELb1ELb1ELb1ELb0ELb1ELb1EEENS1_21CollectiveEpilogueFwdINS6_IJS8_SA_S9_EEENS6_IJNS7_ILi1EEESI_SI_EEESC_SE_Li256ELb1ELb1ELb1ELb0EEENS1_36VarlenDynamicPersistentTileSchedulerILi128ELi64ELi256ELi256ELb1ELb1ELb0ELb1ELb0ELb1EEEEEEEEEvNT_6ParamsE:
[----:B------:R-:W-:Y:S01]  /*0000*/  LDC R1, c[0x0][0x37c] ;  /* 0x0000df00ff017b82 */ /* 0x000fe20000000800 */
[----:B------:R-:W-:Y:S05]  /*0010*/  EXIT ;  /* 0x000000000000794d */ /* 0x000fea0003800000 */
.L_x_13:
        /* <DEDUP_REMOVED lines=14> */
.L_x_49:


//--------------------- .text._ZN7cutlass13device_kernelIN5flash19enable_sm80_to_sm89INS1_16FlashAttnFwdSm80INS1_25CollectiveMainloopFwdSm80ILi8ELi2ELb0EN4cute5tupleIJNS5_1CILi128EEENS7_ILi64EEENS7_ILi192EEEEEELi192ENS_10bfloat16_tEfNS_4arch4Sm80ELb0ELb1ELb1ELb1ELb1ELb1ELb1ELb1EEENS1_21CollectiveEpilogueFwdINS6_IJS8_SA_S9_EEENS6_IJNS7_ILi1EEESI_SI_EEESC_SE_Li256ELb1ELb1ELb1ELb0EEENS1_36VarlenDynamicPersistentTileSchedulerILi128ELi64ELi256ELi256ELb1ELb1ELb0ELb1ELb0ELb1EEEEEEEEEvNT_6ParamsE --------------------------
	.section	.text._ZN7cutlass13device_kernelIN5flash19enable_sm80_to_sm89INS1_16FlashAttnFwdSm80INS1_25CollectiveMainloopFwdSm80ILi8ELi2ELb0EN4cute5tupleIJNS5_1CILi128EEENS7_ILi64EEENS7_ILi192EEEEEELi192ENS_10bfloat16_tEfNS_4arch4Sm80ELb0ELb1ELb1ELb1ELb1ELb1ELb1ELb1EEENS1_21CollectiveEpilogueFwdINS6_IJS8_SA_S9_EEENS6_IJNS7_ILi1EEESI_SI_EEESC_SE_Li256ELb1ELb1ELb1ELb0EEENS1_36VarlenDynamicPersistentTileSchedulerILi128ELi64ELi256ELi256ELb1ELb1ELb0ELb1ELb0ELb1EEEEEEEEEvNT_6ParamsE,"ax",@progbits
	.align	128
.text._ZN7cutlass13device_kernelIN5flash19enable_sm80_to_sm89INS1_16FlashAttnFwdSm80INS1_25CollectiveMainloopFwdSm80ILi8ELi2ELb0EN4cute5tupleIJNS5_1CILi128EEENS7_ILi64EEENS7_ILi192EEEEEELi192ENS_10bfloat16_tEfNS_4arch4Sm80ELb0ELb1ELb1ELb1ELb1ELb1ELb1ELb1EEENS1_21CollectiveEpilogueFwdINS6_IJS8_SA_S9_EEENS6_IJNS7_ILi1EEESI_SI_EEESC_SE_Li256ELb1ELb1ELb1ELb0EEENS1_36VarlenDynamicPersistentTileSchedulerILi128ELi64ELi256ELi256ELb1ELb1ELb0ELb1ELb0ELb1EEEEEEEEEvNT_6ParamsE:
        .type           _ZN7cutlass13device_kernelIN5flash19enable_sm80_to_sm89INS1_16FlashAttnFwdSm80INS1_25CollectiveMainloopFwdSm80ILi8ELi2ELb0EN4cute5tupleIJNS5_1CILi128EEENS7_ILi64EEENS7_ILi192EEEEEELi192ENS_10bfloat16_tEfNS_4arch4Sm80ELb0ELb1ELb1ELb1ELb1ELb1ELb1ELb1EEENS1_21CollectiveEpilogueFwdINS6_IJS8_SA_S9_EEENS6_IJNS7_ILi1EEESI_SI_EEESC_SE_Li256ELb1ELb1ELb1ELb0EEENS1_36VarlenDynamicPersistentTileSchedulerILi128ELi64ELi256ELi256ELb1ELb1ELb0ELb1ELb0ELb1EEEEEEEEEvNT_6ParamsE,@function
        .size           _ZN7cutlass13device_kernelIN5flash19enable_sm80_to_sm89INS1_16FlashAttnFwdSm80INS1_25CollectiveMainloopFwdSm80ILi8ELi2ELb0EN4cute5tupleIJNS5_1CILi128EEENS7_ILi64EEENS7_ILi192EEEEEELi192ENS_10bfloat16_tEfNS_4arch4Sm80ELb0ELb1ELb1ELb1ELb1ELb1ELb1ELb1EEENS1_21CollectiveEpilogueFwdINS6_IJS8_SA_S9_EEENS6_IJNS7_ILi1EEESI_SI_EEESC_SE_Li256ELb1ELb1ELb1ELb0EEENS1_36VarlenDynamicPersistentTileSchedulerILi128ELi64ELi256ELi256ELb1ELb1ELb0ELb1ELb0ELb1EEEEEEEEEvNT_6ParamsE,(.L_x_50 - _ZN7cutlass13device_kernelIN5flash19enable_sm80_to_sm89INS1_16FlashAttnFwdSm80INS1_25CollectiveMainloopFwdSm80ILi8ELi2ELb0EN4cute5tupleIJNS5_1CILi128EEENS7_ILi64EEENS7_ILi192EEEEEELi192ENS_10bfloat16_tEfNS_4arch4Sm80ELb0ELb1ELb1ELb1ELb1ELb1ELb1ELb1EEENS1_21CollectiveEpilogueFwdINS6_IJS8_SA_S9_EEENS6_IJNS7_ILi1EEESI_SI_EEESC_SE_Li256ELb1ELb1ELb1ELb0EEENS1_36VarlenDynamicPersistentTileSchedulerILi128ELi64ELi256ELi256ELb1ELb1ELb0ELb1ELb0ELb1EEEEEEEEEvNT_6ParamsE)
        .other          _ZN7cutlass13device_kernelIN5flash19enable_sm80_to_sm89INS1_16FlashAttnFwdSm80INS1_25CollectiveMainloopFwdSm80ILi8ELi2ELb0EN4cute5tupleIJNS5_1CILi128EEENS7_ILi64EEENS7_ILi192EEEEEELi192ENS_10bfloat16_tEfNS_4arch4Sm80ELb0ELb1ELb1ELb1ELb1ELb1ELb1ELb1EEENS1_21CollectiveEpilogueFwdINS6_IJS8_SA_S9_EEENS6_IJNS7_ILi1EEESI_SI_EEESC_SE_Li256ELb1ELb1ELb1ELb0EEENS1_36VarlenDynamicPersistentTileSchedulerILi128ELi64ELi256ELi256ELb1ELb1ELb0ELb1ELb0ELb1EEEEEEEEEvNT_6ParamsE,@"STO_CUDA_ENTRY STV_DEFAULT"
_ZN7cutlass13device_kernelIN5flash19enable_sm80_to_sm89INS1_16FlashAttnFwdSm80INS1_25CollectiveMainloopFwdSm80ILi8ELi2ELb0EN4cute5tupleIJNS5_1CILi128EEENS7_ILi64EEENS7_ILi192EEEEEELi192ENS_10bfloat16_tEfNS_4arch4Sm80ELb0ELb1ELb1ELb1ELb1ELb1ELb1ELb1EEENS1_21CollectiveEpilogueFwdINS6_IJS8_SA_S9_EEENS6_IJNS7_ILi1EEESI_SI_EEESC_SE_Li256ELb1ELb1ELb1ELb0EEENS1_36VarlenDynamicPersistentTileSchedulerILi128ELi64ELi256ELi256ELb1ELb1ELb0ELb1ELb0ELb1EEEEEEEEEvNT_6ParamsE:
[----:B------:R-:W-:Y:S01]  /*0000*/  LDC R1, c[0x0][0x37c] ;  /* 0x0000df00ff017b82 */ /* 0x000fe20000000800 */
[----:B------:R-:W-:Y:S05]  /*0010*/  EXIT ;  /* 0x000000000000794d */ /* 0x000fea0003800000 */
.L_x_14:
        /* <DEDUP_REMOVED lines=14> */
.L_x_50:


//--------------------- .text._ZN7cutlass13device_kernelIN5flash19enable_sm80_to_sm89INS1_16FlashAttnFwdSm80INS1_25CollectiveMainloopFwdSm80ILi8ELi2ELb0EN4cute5tupleIJNS5_1CILi128EEENS7_ILi64EEENS7_ILi192EEEEEELi192ENS_10bfloat16_tEfNS_4arch4Sm80ELb1ELb0ELb1ELb0ELb1ELb0ELb1ELb1EEENS1_21CollectiveEpilogueFwdINS6_IJS8_SA_S9_EEENS6_IJNS7_ILi1EEESI_SI_EEESC_SE_Li256ELb0ELb1ELb1ELb0EEENS1_30DynamicPersistentTileSchedulerILi256ELi256ELb1ELb1ELb0EEEEEEEEEvNT_6ParamsE --------------------------
	.section	.text._ZN7cutlass13device_kernelIN5flash19enable_sm80_to_sm89INS1_16FlashAttnFwdSm80INS1_25CollectiveMainloopFwdSm80ILi8ELi2ELb0EN4cute5tupleIJNS5_1CILi128EEENS7_ILi64EEENS7_ILi192EEEEEELi192ENS_10bfloat16_tEfNS_4arch4Sm80ELb1ELb0ELb1ELb0ELb1ELb0ELb1ELb1EEENS1_21CollectiveEpilogueFwdINS6_IJS8_SA_S9_EEENS6_IJNS7_ILi1EEESI_SI_EEESC_SE_Li256ELb0ELb1ELb1ELb0EEENS1_30DynamicPersistentTileSchedulerILi256ELi256ELb1ELb1ELb0EEEEEEEEEvNT_6ParamsE,"ax",@progbits
	.align	128
.text._ZN7cutlass13device_kernelIN5flash19enable_sm80_to_sm89INS1_16FlashAttnFwdSm80INS1_25CollectiveMainloopFwdSm80ILi8ELi2ELb0EN4cute5tupleIJNS5_1CILi128EEENS7_ILi64EEENS7_ILi192EEEEEELi192ENS_10bfloat16_tEfNS_4arch4Sm80ELb1ELb0ELb1ELb0ELb1ELb0ELb1ELb1EEENS1_21CollectiveEpilogueFwdINS6_IJS8_SA_S9_EEENS6_IJNS7_ILi1EEESI_SI_EEESC_SE_Li256ELb0ELb1ELb1ELb0EEENS1_30DynamicPersistentTileSchedulerILi256ELi256ELb1ELb1ELb0EEEEEEEEEvNT_6ParamsE:
        .type           _ZN7cutlass13device_kernelIN5flash19enable_sm80_to_sm89INS1_16FlashAttnFwdSm80INS1_25CollectiveMainloopFwdSm80ILi8ELi2ELb0EN4cute5tupleIJNS5_1CILi128EEENS7_ILi64EEENS7_ILi192EEEEEELi192ENS_10bfloat16_tEfNS_4arch4Sm80ELb1ELb0ELb1ELb0ELb1ELb0ELb1ELb1EEENS1_21CollectiveEpilogueFwdINS6_IJS8_SA_S9_EEENS6_IJNS7_ILi1EEESI_SI_EEESC_SE_Li256ELb0ELb1ELb1ELb0EEENS1_30DynamicPersistentTileSchedulerILi256ELi256ELb1ELb1ELb0EEEEEEEEEvNT_6ParamsE,@function
        .size           _ZN7cutlass13device_kernelIN5flash19enable_sm80_to_sm89INS1_16FlashAttnFwdSm80INS1_25CollectiveMainloopFwdSm80ILi8ELi2ELb0EN4cute5tupleIJNS5_1CILi128EEENS7_ILi64EEENS7_ILi192EEEEEELi192ENS_10bfloat16_tEfNS_4arch4Sm80ELb1ELb0ELb1ELb0ELb1ELb0ELb1ELb1EEENS1_21CollectiveEpilogueFwdINS6_IJS8_SA_S9_EEENS6_IJNS7_ILi1EEESI_SI_EEESC_SE_Li256ELb0ELb1ELb1ELb0EEENS1_30DynamicPersistentTileSchedulerILi256ELi256ELb1ELb1ELb0EEEEEEEEEvNT_6ParamsE,(.L_x_51 - _ZN7cutlass13device_kernelIN5flash19enable_sm80_to_sm89INS1_16FlashAttnFwdSm80INS1_25CollectiveMainloopFwdSm80ILi8ELi2ELb0EN4cute5tupleIJNS5_1CILi128EEENS7_ILi64EEENS7_ILi192EEEEEELi192ENS_10bfloat16_tEfNS_4arch4Sm80ELb1ELb0ELb1ELb0ELb1ELb0ELb1ELb1EEENS1_21CollectiveEpilogueFwdINS6_IJS8_SA_S9_EEENS6_IJNS7_ILi1EEESI_SI_EEESC_SE_Li256ELb0ELb1ELb1ELb0EEENS1_30DynamicPersistentTileSchedulerILi256ELi256ELb1ELb1ELb0EEEEEEEEEvNT_6ParamsE)
        .other          _ZN7cutlass13device_kernelIN5flash19enable_sm80_to_sm89INS1_16FlashAttnFwdSm80INS1_25CollectiveMainloopFwdSm80ILi8ELi2ELb0EN4cute5tupleIJNS5_1CILi128EEENS7_ILi64EEENS7_ILi192EEEEEELi192ENS_10bfloat16_tEfNS_4arch4Sm80ELb1ELb0ELb1ELb0ELb1ELb0ELb1ELb1EEENS1_21CollectiveEpilogueFwdINS6_IJS8_SA_S9_EEENS6_IJNS7_ILi1EEESI_SI_EEESC_SE_Li256ELb0ELb1ELb1ELb0EEENS1_30DynamicPersistentTileSchedulerILi256ELi256ELb1ELb1ELb0EEEEEEEEEvNT_6ParamsE,@"STO_CUDA_ENTRY STV_DEFAULT"
_ZN7cutlass13device_kernelIN5flash19enable_sm80_to_sm89INS1_16FlashAttnFwdSm80INS1_25CollectiveMainloopFwdSm80ILi8ELi2ELb0EN4cute5tupleIJNS5_1CILi128EEENS7_ILi64EEENS7_ILi192EEEEEELi192ENS_10bfloat16_tEfNS_4arch4Sm80ELb1ELb0ELb1ELb0ELb1ELb0ELb1ELb1EEENS1_21CollectiveEpilogueFwdINS6_IJS8_SA_S9_EEENS6_IJNS7_ILi1EEESI_SI_EEESC_SE_Li256ELb0ELb1ELb1ELb0EEENS1_30DynamicPersistentTileSchedulerILi256ELi256ELb1ELb1ELb0EEEEEEEEEvNT_6ParamsE:
[----:B------:R-:W-:Y:S01]  /*0000*/  LDC R1, c[0x0][0x37c] ;  /* 0x0000df00ff017b82 */ /* 0x000fe20000000800 */
[----:B------:R-:W-:Y:S05]  /*0010*/  EXIT ;  /* 0x000000000000794d */ /* 0x000fea0003800000 */
.L_x_15:
        /* <DEDUP_REMOVED lines=14> */
.L_x_51:


//--------------------- .text._ZN7cutlass13device_kernelIN5flash19enable_sm80_to_sm89INS1_16FlashAttnFwdSm80INS1_25CollectiveMainloopFwdSm80ILi8ELi2ELb0EN4cute5tupleIJNS5_1CILi128EEENS7_ILi64EEENS7_ILi192EEEEEELi192ENS_10bfloat16_tEfNS_4arch4Sm80ELb1ELb0ELb1ELb1ELb1ELb0ELb1ELb1EEENS1_21CollectiveEpilogueFwdINS6_IJS8_SA_S9_EEENS6_IJNS7_ILi1EEESI_SI_EEESC_SE_Li256ELb1ELb1ELb1ELb0EEENS1_36VarlenDynamicPersistentTileSchedulerILi128ELi64ELi256ELi256ELb1ELb1ELb0ELb1ELb1ELb1EEEEEEEEEvNT_6ParamsE --------------------------
	.section	.text._ZN7cutlass13device_kernelIN5flash19enable_sm80_to_sm89INS1_16FlashAttnFwdSm80INS1_25CollectiveMainloopFwdSm80ILi8ELi2ELb0EN4cute5tupleIJNS5_1CILi128EEENS7_ILi64EEENS7_ILi192EEEEEELi192ENS_10bfloat16_tEfNS_4arch4Sm80ELb1ELb0ELb1ELb1ELb1ELb0ELb1ELb1EEENS1_21CollectiveEpilogueFwdINS6_IJS8_SA_S9_EEENS6_IJNS7_ILi1EEESI_SI_EEESC_SE_Li256ELb1ELb1ELb1ELb0EEENS1_36VarlenDynamicPersistentTileSchedulerILi128ELi64ELi256ELi256ELb1ELb1ELb0ELb1ELb1ELb1EEEEEEEEEvNT_6ParamsE,"ax",@progbits
	.align	128
.text._ZN7cutlass13device_kernelIN5flash19enable_sm80_to_sm89INS1_16FlashAttnFwdSm80INS1_25CollectiveMainloopFwdSm80ILi8ELi2ELb0EN4cute5tupleIJNS5_1CILi128EEENS7_ILi64EEENS7_ILi192EEEEEELi192ENS_10bfloat16_tEfNS_4arch4Sm80ELb1ELb0ELb1ELb1ELb1ELb0ELb1ELb1EEENS1_21CollectiveEpilogueFwdINS6_IJS8_SA_S9_EEENS6_IJNS7_ILi1EEESI_SI_EEESC_SE_Li256ELb1ELb1ELb1ELb0EEENS1_36VarlenDynamicPersistentTileSchedulerILi128ELi64ELi256ELi256ELb1ELb1ELb0ELb1ELb1ELb1EEEEEEEEEvNT_6ParamsE:
        .type           _ZN7cutlass13device_kernelIN5flash19enable_sm80_to_sm89INS1_16FlashAttnFwdSm80INS1_25CollectiveMainloopFwdSm80ILi8ELi2ELb0EN4cute5tupleIJNS5_1CILi128EEENS7_ILi64EEENS7_ILi192EEEEEELi192ENS_10bfloat16_tEfNS_4arch4Sm80ELb1ELb0ELb1ELb1ELb1ELb0ELb1ELb1EEENS1_21CollectiveEpilogueFwdINS6_IJS8_SA_S9_EEENS6_IJNS7_ILi1EEESI_SI_EEESC_SE_Li256ELb1ELb1ELb1ELb0EEENS1_36VarlenDynamicPersistentTileSchedulerILi128ELi64ELi256ELi256ELb1ELb1ELb0ELb1ELb1ELb1EEEEEEEEEvNT_6ParamsE,@function
        .size           _ZN7cutlass13device_kernelIN5flash19enable_sm80_to_sm89INS1_16FlashAttnFwdSm80INS1_25CollectiveMainloopFwdSm80ILi8ELi2ELb0EN4cute5tupleIJNS5_1CILi128EEENS7_ILi64EEENS7_ILi192EEEEEELi192ENS_10bfloat16_tEfNS_4arch4Sm80ELb1ELb0ELb1ELb1ELb1ELb0ELb1ELb1EEENS1_21CollectiveEpilogueFwdINS6_IJS8_SA_S9_EEENS6_IJNS7_ILi1EEESI_SI_EEESC_SE_Li256ELb1ELb1ELb1ELb0EEENS1_36VarlenDynamicPersistentTileSchedulerILi128ELi64ELi256ELi256ELb1ELb1ELb0ELb1ELb1ELb1EEEEEEEEEvNT_6ParamsE,(.L_x_52 - _ZN7cutlass13device_kernelIN5flash19enable_sm80_to_sm89INS1_16FlashAttnFwdSm80INS1_25CollectiveMainloopFwdSm80ILi8ELi2ELb0EN4cute5tupleIJNS5_1CILi128EEENS7_ILi64EEENS7_ILi192EEEEEELi192ENS_10bfloat16_tEfNS_4arch4Sm80ELb1ELb0ELb1ELb1ELb1ELb0ELb1ELb1EEENS1_21CollectiveEpilogueFwdINS6_IJS8_SA_S9_EEENS6_IJNS7_ILi1EEESI_SI_EEESC_SE_Li256ELb1ELb1ELb1ELb0EEENS1_36VarlenDynamicPersistentTileSchedulerILi128ELi64ELi256ELi256ELb1ELb1ELb0ELb1ELb1ELb1EEEEEEEEEvNT_6ParamsE)
        .other          _ZN7cutlass13device_kernelIN5flash19enable_sm80_to_sm89INS1_16FlashAttnFwdSm80INS1_25CollectiveMainloopFwdSm80ILi8ELi2ELb0EN4cute5tupleIJNS5_1CILi128EEENS7_ILi64EEENS7_ILi192EEEEEELi192ENS_10bfloat16_tEfNS_4arch4Sm80ELb1ELb0ELb1ELb1ELb1ELb0ELb1ELb1EEENS1_21CollectiveEpilogueFwdINS6_IJS8_SA_S9_EEENS6_IJNS7_ILi1EEESI_SI_EEESC_SE_Li256ELb1ELb1ELb1ELb0EEENS1_36VarlenDynamicPersistentTileSchedulerILi128ELi64ELi256ELi256ELb1ELb1ELb0ELb1ELb1ELb1EEEEEEEEEvNT_6ParamsE,@"STO_CUDA_ENTRY STV_DEFAULT"
_ZN7cutlass13device_kernelIN5flash19enable_sm80_to_sm89INS1_16FlashAttnFwdSm80INS1_25CollectiveMainloopFwdSm80ILi8ELi2ELb0EN4cute5tupleIJNS5_1CILi128EEENS7_ILi64EEENS7_ILi192EEEEEELi192ENS_10bfloat16_tEfNS_4arch4Sm80ELb1ELb0ELb1ELb1ELb1ELb0ELb1ELb1EEENS1_21CollectiveEpilogueFwdINS6_IJS8_SA_S9_EEENS6_IJNS7_ILi1EEESI_SI_EEESC_SE_Li256ELb1ELb1ELb1ELb0EEENS1_36VarlenDynamicPersistentTileSchedulerILi128ELi64ELi256ELi256ELb1ELb1ELb0ELb1ELb1ELb1EEEEEEEEEvNT_6ParamsE:
[----:B------:R-:W-:Y:S01]  /*0000*/  LDC R1, c[0x0][0x37c] ;  /* 0x0000df00ff017b82 */ /* 0x000fe20000000800 */
[----:B------:R-:W-:Y:S05]  /*0010*/  EXIT ;  /* 0x000000000000794d */ /* 0x000fea0003800000 */
.L_x_16:
        /* <DEDUP_REMOVED lines=14> */
.L_x_52:


//--------------------- .text._ZN7cutlass13device_kernelIN5flash19enable_sm80_to_sm89INS1_16FlashAttnFwdSm80INS1_25CollectiveMainloopFwdSm80ILi8ELi2ELb0EN4cute5tupleIJNS5_1CILi128EEENS7_ILi64EEENS7_ILi192EEEEEELi192ENS_10bfloat16_tEfNS_4arch4Sm80ELb1ELb0ELb1ELb1ELb1ELb1ELb1ELb1EEENS1_21CollectiveEpilogueFwdINS6_IJS8_SA_S9_EEENS6_IJNS7_ILi1EEESI_SI_EEESC_SE_Li256ELb1ELb1ELb1ELb0EEENS1_36VarlenDynamicPersistentTileSchedulerILi128ELi64ELi256ELi256ELb1ELb1ELb0ELb1ELb1ELb1EEEEEEEEEvNT_6ParamsE --------------------------
	.section	.text._ZN7cutlass13device_kernelIN5flash19enable_sm80_to_sm89INS1_16FlashAttnFwdSm80INS1_25CollectiveMainloopFwdSm80ILi8ELi2ELb0EN4cute5tupleIJNS5_1CILi128EEENS7_ILi64EEENS7_ILi192EEEEEELi192ENS_10bfloat16_tEfNS_4arch4Sm80ELb1ELb0ELb1ELb1ELb1ELb1ELb1ELb1EEENS1_21CollectiveEpilogueFwdINS6_IJS8_SA_S9_EEENS6_IJNS7_ILi1EEESI_SI_EEESC_SE_Li256ELb1ELb1ELb1ELb0EEENS1_36VarlenDynamicPersistentTileSchedulerILi128ELi64ELi256ELi256ELb1ELb1ELb0ELb1ELb1ELb1EEEEEEEEEvNT_6ParamsE,"ax",@progbits
	.align	128
.text._ZN7cutlass13device_kernelIN5flash19enable_sm80_to_sm89INS1_16FlashAttnFwdSm80INS1_25CollectiveMainloopFwdSm80ILi8ELi2ELb0EN4cute5tupleIJNS5_1CILi128EEENS7_ILi64EEENS7_ILi192EEEEEELi192ENS_10bfloat16_tEfNS_4arch4Sm80ELb1ELb0ELb1ELb1ELb1ELb1ELb1ELb1EEENS1_21CollectiveEpilogueFwdINS6_IJS8_SA_S9_EEENS6_IJNS7_ILi1EEESI_SI_EEESC_SE_Li256ELb1ELb1ELb1ELb0EEENS1_36VarlenDynamicPersistentTileSchedulerILi128ELi64ELi256ELi256ELb1ELb1ELb0ELb1ELb1ELb1EEEEEEEEEvNT_6ParamsE:
        .type           _ZN7cutlass13device_kernelIN5flash19enable_sm80_to_sm89INS1_16FlashAttnFwdSm80INS1_25CollectiveMainloopFwdSm80ILi8ELi2ELb0EN4cute5tupleIJNS5_1CILi128EEENS7_ILi64EEENS7_ILi192EEEEEELi192ENS_10bfloat16_tEfNS_4arch4Sm80ELb1ELb0ELb1ELb1ELb1ELb1ELb1ELb1EEENS1_21CollectiveEpilogueFwdINS6_IJS8_SA_S9_EEENS6_IJNS7_ILi1EEESI_SI_EEESC_SE_Li256ELb1ELb1ELb1ELb0EEENS1_36VarlenDynamicPersistentTileSchedulerILi128ELi64ELi256ELi256ELb1ELb1ELb0ELb1ELb1ELb1EEEEEEEEEvNT_6ParamsE,@function
        .size           _ZN7cutlass13device_kernelIN5flash19enable_sm80_to_sm89INS1_16FlashAttnFwdSm80INS1_25CollectiveMainloopFwdSm80ILi8ELi2ELb0EN4cute5tupleIJNS5_1CILi128EEENS7_ILi64EEENS7_ILi192EEEEEELi192ENS_10bfloat16_tEfNS_4arch4Sm80ELb1ELb0ELb1ELb1ELb1ELb1ELb1ELb1EEENS1_21CollectiveEpilogueFwdINS6_IJS8_SA_S9_EEENS6_IJNS7_ILi1EEESI_SI_EEESC_SE_Li256ELb1ELb1ELb1ELb0EEENS1_36VarlenDynamicPersistentTileSchedulerILi128ELi64ELi256ELi256ELb1ELb1ELb0ELb1ELb1ELb1EEEEEEEEEvNT_6ParamsE,(.L_x_53 - _ZN7cutlass13device_kernelIN5flash19enable_sm80_to_sm89INS1_16FlashAttnFwdSm80INS1_25CollectiveMainloopFwdSm80ILi8ELi2ELb0EN4cute5tupleIJNS5_1CILi128EEENS7_ILi64EEENS7_ILi192EEEEEELi192ENS_10bfloat16_tEfNS_4arch4Sm80ELb1ELb0ELb1ELb1ELb1ELb1ELb1ELb1EEENS1_21CollectiveEpilogueFwdINS6_IJS8_SA_S9_EEENS6_IJNS7_ILi1EEESI_SI_EEESC_SE_Li256ELb1ELb1ELb1ELb0EEENS1_36VarlenDynamicPersistentTileSchedulerILi128ELi64ELi256ELi256ELb1ELb1ELb0ELb1ELb1ELb1EEEEEEEEEvNT_6ParamsE)
        .other          _ZN7cutlass13device_kernelIN5flash19enable_sm80_to_sm89INS1_16FlashAttnFwdSm80INS1_25CollectiveMainloopFwdSm80ILi8ELi2ELb0EN4cute5tupleIJNS5_1CILi128EEENS7_ILi64EEENS7_ILi192EEEEEELi192ENS_10bfloat16_tEfNS_4arch4Sm80ELb1ELb0ELb1ELb1ELb1ELb1ELb1ELb1EEENS1_21CollectiveEpilogueFwdINS6_IJS8_SA_S9_EEENS6_IJNS7_ILi1EEESI_SI_EEESC_SE_Li256ELb1ELb1ELb1ELb0EEENS1_36VarlenDynamicPersistentTileSchedulerILi128ELi64ELi256ELi256ELb1ELb1ELb0ELb1ELb1ELb1EEEEEEEEEvNT_6ParamsE,@"STO_CUDA_ENTRY STV_DEFAULT"
_ZN7cutlass13device_kernelIN5flash19enable_sm80_to_sm89INS1_16FlashAttnFwdSm80INS1_25CollectiveMainloopFwdSm80ILi8ELi2ELb0EN4cute5tupleIJNS5_1CILi128EEENS7_ILi64EEENS7_ILi192EEEEEELi192ENS_10bfloat16_tEfNS_4arch4Sm80ELb1ELb0ELb1ELb1ELb1ELb1ELb1ELb1EEENS1_21CollectiveEpilogueFwdINS6_IJS8_SA_S9_EEENS6_IJNS7_ILi1EEESI_SI_EEESC_SE_Li256ELb1ELb1ELb1ELb0EEENS1_36VarlenDynamicPersistentTileSchedulerILi128ELi64ELi256ELi256ELb1ELb1ELb0ELb1ELb1ELb1EEEEEEEEEvNT_6ParamsE:
[----:B------:R-:W-:Y:S01]  /*0000*/  LDC R1, c[0x0][0x37c] ;  /* 0x0000df00ff017b82 */ /* 0x000fe20000000800 */
[----:B------:R-:W-:Y:S05]  /*0010*/  EXIT ;  /* 0x000000000000794d */ /* 0x000fea0003800000 */
.L_x_17:
        /* <DEDUP_REMOVED lines=14> */
.L_x_53:


//--------------------- .text._ZN7cutlass13device_kernelIN5flash19enable_sm80_to_sm89INS1_16FlashAttnFwdSm80INS1_25CollectiveMainloopFwdSm80ILi8ELi1ELb0EN4cute5tupleIJNS5_1CILi128EEENS7_ILi64EEENS7_ILi192EEEEEELi192ENS_10bfloat16_tEfNS_4arch4Sm80ELb0ELb0ELb0ELb0ELb1ELb0ELb1ELb1EEENS1_21CollectiveEpilogueFwdINS6_IJS8_SA_S9_EEENS6_IJNS7_ILi1EEESI_SI_EEESC_SE_Li256ELb0ELb1ELb1ELb0EEENS1_19SingleTileSchedulerILb0ELb1ELb1ELi128EEEEEEEEEvNT_6ParamsE --------------------------
	.section	.text._ZN7cutlass13device_kernelIN5flash19enable_sm80_to_sm89INS1_16FlashAttnFwdSm80INS1_25CollectiveMainloopFwdSm80ILi8ELi1ELb0EN4cute5tupleIJNS5_1CILi128EEENS7_ILi64EEENS7_ILi192EEEEEELi192ENS_10bfloat16_tEfNS_4arch4Sm80ELb0ELb0ELb0ELb0ELb1ELb0ELb1ELb1EEENS1_21CollectiveEpilogueFwdINS6_IJS8_SA_S9_EEENS6_IJNS7_ILi1EEESI_SI_EEESC_SE_Li256ELb0ELb1ELb1ELb0EEENS1_19SingleTileSchedulerILb0ELb1ELb1ELi128EEEEEEEEEvNT_6ParamsE,"ax",@progbits
	.align	128
.text._ZN7cutlass13device_kernelIN5flash19enable_sm80_to_sm89INS1_16FlashAttnFwdSm80INS1_25CollectiveMainloopFwdSm80ILi8ELi1ELb0EN4cute5tupleIJNS5_1CILi128EEENS7_ILi64EEENS7_ILi192EEEEEELi192ENS_10bfloat16_tEfNS_4arch4Sm80ELb0ELb0ELb0ELb0ELb1ELb0ELb1ELb1EEENS1_21CollectiveEpilogueFwdINS6_IJS8_SA_S9_EEENS6_IJNS7_ILi1EEESI_SI_EEESC_SE_Li256ELb0ELb1ELb1ELb0EEENS1_19SingleTileSchedulerILb0ELb1ELb1ELi128EEEEEEEEEvNT_6ParamsE:
        .type           _ZN7cutlass13device_kernelIN5flash19enable_sm80_to_sm89INS1_16FlashAttnFwdSm80INS1_25CollectiveMainloopFwdSm80ILi8ELi1ELb0EN4cute5tupleIJNS5_1CILi128EEENS7_ILi64EEENS7_ILi192EEEEEELi192ENS_10bfloat16_tEfNS_4arch4Sm80ELb0ELb0ELb0ELb0ELb1ELb0ELb1ELb1EEENS1_21CollectiveEpilogueFwdINS6_IJS8_SA_S9_EEENS6_IJNS7_ILi1EEESI_SI_EEESC_SE_Li256ELb0ELb1ELb1ELb0EEENS1_19SingleTileSchedulerILb0ELb1ELb1ELi128EEEEEEEEEvNT_6ParamsE,@function
        .size           _ZN7cutlass13device_kernelIN5flash19enable_sm80_to_sm89INS1_16FlashAttnFwdSm80INS1_25CollectiveMainloopFwdSm80ILi8ELi1ELb0EN4cute5tupleIJNS5_1CILi128EEENS7_ILi64EEENS7_ILi192EEEEEELi192ENS_10bfloat16_tEfNS_4arch4Sm80ELb0ELb0ELb0ELb0ELb1ELb0ELb1ELb1EEENS1_21CollectiveEpilogueFwdINS6_IJS8_SA_S9_EEENS6_IJNS7_ILi1EEESI_SI_EEESC_SE_Li256ELb0ELb1ELb1ELb0EEENS1_19SingleTileSchedulerILb0ELb1ELb1ELi128EEEEEEEEEvNT_6ParamsE,(.L_x_54 - _ZN7cutlass13device_kernelIN5flash19enable_sm80_to_sm89INS1_16FlashAttnFwdSm80INS1_25CollectiveMainloopFwdSm80ILi8ELi1ELb0EN4cute5tupleIJNS5_1CILi128EEENS7_ILi64EEENS7_ILi192EEEEEELi192ENS_10bfloat16_tEfNS_4arch4Sm80ELb0ELb0ELb0ELb0ELb1ELb0ELb1ELb1EEENS1_21CollectiveEpilogueFwdINS6_IJS8_SA_S9_EEENS6_IJNS7_ILi1EEESI_SI_EEESC_SE_Li256ELb0ELb1ELb1ELb0EEENS1_19SingleTileSchedulerILb0ELb1ELb1ELi128EEEEEEEEEvNT_6ParamsE)
        .other          _ZN7cutlass13device_kernelIN5flash19enable_sm80_to_sm89INS1_16FlashAttnFwdSm80INS1_25CollectiveMainloopFwdSm80ILi8ELi1ELb0EN4cute5tupleIJNS5_1CILi128EEENS7_ILi64EEENS7_ILi192EEEEEELi192ENS_10bfloat16_tEfNS_4arch4Sm80ELb0ELb0ELb0ELb0ELb1ELb0ELb1ELb1EEENS1_21CollectiveEpilogueFwdINS6_IJS8_SA_S9_EEENS6_IJNS7_ILi1EEESI_SI_EEESC_SE_Li256ELb0ELb1ELb1ELb0EEENS1_19SingleTileSchedulerILb0ELb1ELb1ELi128EEEEEEEEEvNT_6ParamsE,@"STO_CUDA_ENTRY STV_DEFAULT"
_ZN7cutlass13device_kernelIN5flash19enable_sm80_to_sm89INS1_16FlashAttnFwdSm80INS1_25CollectiveMainloopFwdSm80ILi8ELi1ELb0EN4cute5tupleIJNS5_1CILi128EEENS7_ILi64EEENS7_ILi192EEEEEELi192ENS_10bfloat16_tEfNS_4arch4Sm80ELb0ELb0ELb0ELb0ELb1ELb0ELb1ELb1EEENS1_21CollectiveEpilogueFwdINS6_IJS8_SA_S9_EEENS6_IJNS7_ILi1EEESI_SI_EEESC_SE_Li256ELb0ELb1ELb1ELb0EEENS1_19SingleTileSchedulerILb0ELb1ELb1ELi128EEEEEEEEEvNT_6ParamsE:
[----:B------:R-:W-:Y:S01]  /*0000*/  LDC R1, c[0x0][0x37c] ;  /* 0x0000df00ff017b82 */ /* 0x000fe20000000800 */
[----:B------:R-:W-:Y:S05]  /*0010*/  EXIT ;  /* 0x000000000000794d */ /* 0x000fea0003800000 */
.L_x_18:
        /* <DEDUP_REMOVED lines=14> */
.L_x_54:


//--------------------- .text._ZN7cutlass13device_kernelIN5flash19enable_sm80_to_sm89INS1_16FlashAttnFwdSm80INS1_25CollectiveMainloopFwdSm80ILi8ELi1ELb0EN4cute5tupleIJNS5_1CILi128EEENS7_ILi64EEENS7_ILi192EEEEEELi192ENS_10bfloat16_tEfNS_4arch4Sm80ELb0ELb0ELb0ELb1ELb1ELb0ELb1ELb1EEENS1_21CollectiveEpilogueFwdINS6_IJS8_SA_S9_EEENS6_IJNS7_ILi1EEESI_SI_EEESC_SE_Li256ELb1ELb1ELb1ELb0EEENS1_36VarlenDynamicPersistentTileSchedulerILi128ELi64ELi256ELi256ELb1ELb1ELb0ELb0ELb1ELb1EEEEEEEEEvNT_6ParamsE --------------------------
	.section	.text._ZN7cutlass13device_kernelIN5flash19enable_sm80_to_sm89INS1_16FlashAttnFwdSm80INS1_25CollectiveMainloopFwdSm80ILi8ELi1ELb0EN4cute5tupleIJNS5_1CILi128EEENS7_ILi64EEENS7_ILi192EEEEEELi192ENS_10bfloat16_tEfNS_4arch4Sm80ELb0ELb0ELb0ELb1ELb1ELb0ELb1ELb1EEENS1_21CollectiveEpilogueFwdINS6_IJS8_SA_S9_EEENS6_IJNS7_ILi1EEESI_SI_EEESC_SE_Li256ELb1ELb1ELb1ELb0EEENS1_36VarlenDynamicPersistentTileSchedulerILi128ELi64ELi256ELi256ELb1ELb1ELb0ELb0ELb1ELb1EEEEEEEEEvNT_6ParamsE,"ax",@progbits
	.align	128
.text._ZN7cutlass13device_kernelIN5flash19enable_sm80_to_sm89INS1_16FlashAttnFwdSm80INS1_25CollectiveMainloopFwdSm80ILi8ELi1ELb0EN4cute5tupleIJNS5_1CILi128EEENS7_ILi64EEENS7_ILi192EEEEEELi192ENS_10bfloat16_tEfNS_4arch4Sm80ELb0ELb0ELb0ELb1ELb1ELb0ELb1ELb1EEENS1_21CollectiveEpilogueFwdINS6_IJS8_SA_S9_EEENS6_IJNS7_ILi1EEESI_SI_EEESC_SE_Li256ELb1ELb1ELb1ELb0EEENS1_36VarlenDynamicPersistentTileSchedulerILi128ELi64ELi256ELi256ELb1ELb1ELb0ELb0ELb1ELb1EEEEEEEEEvNT_6ParamsE:
        .type           _ZN7cutlass13device_kernelIN5flash19enable_sm80_to_sm89INS1_16FlashAttnFwdSm80INS1_25CollectiveMainloopFwdSm80ILi8ELi1ELb0EN4cute5tupleIJNS5_1CILi128EEENS7_ILi64EEENS7_ILi192EEEEEELi192ENS_10bfloat16_tEfNS_4arch4Sm80ELb0ELb0ELb0ELb1ELb1ELb0ELb1ELb1EEENS1_21CollectiveEpilogueFwdINS6_IJS8_SA_S9_EEENS6_IJNS7_ILi1EEESI_SI_EEESC_SE_Li256ELb1ELb1ELb1ELb0EEENS1_36VarlenDynamicPersistentTileSchedulerILi128ELi64ELi256ELi256ELb1ELb1ELb0ELb0ELb1ELb1EEEEEEEEEvNT_6ParamsE,@function
        .size           _ZN7cutlass13device_kernelIN5flash19enable_sm80_to_sm89INS1_16FlashAttnFwdSm80INS1_25CollectiveMainloopFwdSm80ILi8ELi1ELb0EN4cute5tupleIJNS5_1CILi128EEENS7_ILi64EEENS7_ILi192EEEEEELi192ENS_10bfloat16_tEfNS_4arch4Sm80ELb0ELb0ELb0ELb1ELb1ELb0ELb1ELb1EEENS1_21CollectiveEpilogueFwdINS6_IJS8_SA_S9_EEENS6_IJNS7_ILi1EEESI_SI_EEESC_SE_Li256ELb1ELb1ELb1ELb0EEENS1_36VarlenDynamicPersistentTileSchedulerILi128ELi64ELi256ELi256ELb1ELb1ELb0ELb0ELb1ELb1EEEEEEEEEvNT_6ParamsE,(.L_x_55 - _ZN7cutlass13device_kernelIN5flash19enable_sm80_to_sm89INS1_16FlashAttnFwdSm80INS1_25CollectiveMainloopFwdSm80ILi8ELi1ELb0EN4cute5tupleIJNS5_1CILi128EEENS7_ILi64EEENS7_ILi192EEEEEELi192ENS_10bfloat16_tEfNS_4arch4Sm80ELb0ELb0ELb0ELb1ELb1ELb0ELb1ELb1EEENS1_21CollectiveEpilogueFwdINS6_IJS8_SA_S9_EEENS6_IJNS7_ILi1EEESI_SI_EEESC_SE_Li256ELb1ELb1ELb1ELb0EEENS1_36VarlenDynamicPersistentTileSchedulerILi128ELi64ELi256ELi256ELb1ELb1ELb0ELb0ELb1ELb1EEEEEEEEEvNT_6ParamsE)
        .other          _ZN7cutlass13device_kernelIN5flash19enable_sm80_to_sm89INS1_16FlashAttnFwdSm80INS1_25CollectiveMainloopFwdSm80ILi8ELi1ELb0EN4cute5tupleIJNS5_1CILi128EEENS7_ILi64EEENS7_ILi192EEEEEELi192ENS_10bfloat16_tEfNS_4arch4Sm80ELb0ELb0ELb0ELb1ELb1ELb0ELb1ELb1EEENS1_21CollectiveEpilogueFwdINS6_IJS8_SA_S9_EEENS6_IJNS7_ILi1EEESI_SI_EEESC_SE_Li256ELb1ELb1ELb1ELb0EEENS1_36VarlenDynamicPersistentTileSchedulerILi128ELi64ELi256ELi256ELb1ELb1ELb0ELb0ELb1ELb1EEEEEEEEEvNT_6ParamsE,@"STO_CUDA_ENTRY STV_DEFAULT"
_ZN7cutlass13device_kernelIN5flash19enable_sm80_to_sm89INS1_16FlashAttnFwdSm80INS1_25CollectiveMainloopFwdSm80ILi8ELi1ELb0EN4cute5tupleIJNS5_1CILi128EEENS7_ILi64EEENS7_ILi192EEEEEELi192ENS_10bfloat16_tEfNS_4arch4Sm80ELb0ELb0ELb0ELb1ELb1ELb0ELb1ELb1EEENS1_21CollectiveEpilogueFwdINS6_IJS8_SA_S9_EEENS6_IJNS7_ILi1EEESI_SI_EEESC_SE_Li256ELb1ELb1ELb1ELb0EEENS1_36VarlenDynamicPersistentTileSchedulerILi128ELi64ELi256ELi256ELb1ELb1ELb0ELb0ELb1ELb1EEEEEEEEEvNT_6ParamsE:
[----:B------:R-:W-:Y:S01]  /*0000*/  LDC R1, c[0x0][0x37c] ;  /* 0x0000df00ff017b82 */ /* 0x000fe20000000800 */
[----:B------:R-:W-:Y:S05]  /*0010*/  EXIT ;  /* 0x000000000000794d */ /* 0x000fea0003800000 */
.L_x_19:
        /* <DEDUP_REMOVED lines=14> */
.L_x_55:


//--------------------- .text._ZN7cutlass13device_kernelIN5flash19enable_sm80_to_sm89INS1_16FlashAttnFwdSm80INS1_25CollectiveMainloopFwdSm80ILi8ELi1ELb0EN4cute5tupleIJNS5_1CILi128EEENS7_ILi64EEENS7_ILi192EEEEEELi192ENS_10bfloat16_tEfNS_4arch4Sm80ELb0ELb0ELb0ELb1ELb1ELb1ELb1ELb1EEENS1_21CollectiveEpilogueFwdINS6_IJS8_SA_S9_EEENS6_IJNS7_ILi1EEESI_SI_EEESC_SE_Li256ELb1ELb1ELb1ELb0EEENS1_36VarlenDynamicPersistentTileSchedulerILi128ELi64ELi256ELi256ELb1ELb1ELb0ELb0ELb1ELb1EEEEEEEEEvNT_6ParamsE --------------------------
	.section	.text._ZN7cutlass13device_kernelIN5flash19enable_sm80_to_sm89INS1_16FlashAttnFwdSm80INS1_25CollectiveMainloopFwdSm80ILi8ELi1ELb0EN4cute5tupleIJNS5_1CILi128EEENS7_ILi64EEENS7_ILi192EEEEEELi192ENS_10bfloat16_tEfNS_4arch4Sm80ELb0ELb0ELb0ELb1ELb1ELb1ELb1ELb1EEENS1_21CollectiveEpilogueFwdINS6_IJS8_SA_S9_EEENS6_IJNS7_ILi1EEESI_SI_EEESC_SE_Li256ELb1ELb1ELb1ELb0EEENS1_36VarlenDynamicPersistentTileSchedulerILi128ELi64ELi256ELi256ELb1ELb1ELb0ELb0ELb1ELb1EEEEEEEEEvNT_6ParamsE,"ax",@progbits
	.align	128
.text._ZN7cutlass13device_kernelIN5flash19enable_sm80_to_sm89INS1_16FlashAttnFwdSm80INS1_25CollectiveMainloopFwdSm80ILi8ELi1ELb0EN4cute5tupleIJNS5_1CILi128EEENS7_ILi64EEENS7_ILi192EEEEEELi192ENS_10bfloat16_tEfNS_4arch4Sm80ELb0ELb0ELb0ELb1ELb1ELb1ELb1ELb1EEENS1_21CollectiveEpilogueFwdINS6_IJS8_SA_S9_EEENS6_IJNS7_ILi1EEESI_SI_EEESC_SE_Li256ELb1ELb1ELb1ELb0EEENS1_36VarlenDynamicPersistentTileSchedulerILi128ELi64ELi256ELi256ELb1ELb1ELb0ELb0ELb1ELb1EEEEEEEEEvNT_6ParamsE:
        .type           _ZN7cutlass13device_kernelIN5flash19enable_sm80_to_sm89INS1_16FlashAttnFwdSm80INS1_25CollectiveMainloopFwdSm80ILi8ELi1ELb0EN4cute5tupleIJNS5_1CILi128EEENS7_ILi64EEENS7_ILi192EEEEEELi192ENS_10bfloat16_tEfNS_4arch4Sm80ELb0ELb0ELb0ELb1ELb1ELb1ELb1ELb1EEENS1_21CollectiveEpilogueFwdINS6_IJS8_SA_S9_EEENS6_IJNS7_ILi1EEESI_SI_EEESC_SE_Li256ELb1ELb1ELb1ELb0EEENS1_36VarlenDynamicPersistentTileSchedulerILi128ELi64ELi256ELi256ELb1ELb1ELb0ELb0ELb1ELb1EEEEEEEEEvNT_6ParamsE,@function
        .size           _ZN7cutlass13device_kernelIN5flash19enable_sm80_to_sm89INS1_16FlashAttnFwdSm80INS1_25CollectiveMainloopFwdSm80ILi8ELi1ELb0EN4cute5tupleIJNS5_1CILi128EEENS7_ILi64EEENS7_ILi192EEEEEELi192ENS_10bfloat16_tEfNS_4arch4Sm80ELb0ELb0ELb0ELb1ELb1ELb1ELb1ELb1EEENS1_21CollectiveEpilogueFwdINS6_IJS8_SA_S9_EEENS6_IJNS7_ILi1EEESI_SI_EEESC_SE_Li256ELb1ELb1ELb1ELb0EEENS1_36VarlenDynamicPersistentTileSchedulerILi128ELi64ELi256ELi256ELb1ELb1ELb0ELb0ELb1ELb1EEEEEEEEEvNT_6ParamsE,(.L_x_56 - _ZN7cutlass13device_kernelIN5flash19enable_sm80_to_sm89INS1_16FlashAttnFwdSm80INS1_25CollectiveMainloopFwdSm80ILi8ELi1ELb0EN4cute5tupleIJNS5_1CILi128EEENS7_ILi64EEENS7_ILi192EEEEEELi192ENS_10bfloat16_tEfNS_4arch4Sm80ELb0ELb0ELb0ELb1ELb1ELb1ELb1ELb1EEENS1_21CollectiveEpilogueFwdINS6_IJS8_SA_S9_EEENS6_IJNS7_ILi1EEESI_SI_EEESC_SE_Li256ELb1ELb1ELb1ELb0EEENS1_36VarlenDynamicPersistentTileSchedulerILi128ELi64ELi256ELi256ELb1ELb1ELb0ELb0ELb1ELb1EEEEEEEEEvNT_6ParamsE)
        .other          _ZN7cutlass13device_kernelIN5flash19enable_sm80_to_sm89INS1_16FlashAttnFwdSm80INS1_25CollectiveMainloopFwdSm80ILi8ELi1ELb0EN4cute5tupleIJNS5_1CILi128EEENS7_ILi64EEENS7_ILi192EEEEEELi192ENS_10bfloat16_tEfNS_4arch4Sm80ELb0ELb0ELb0ELb1ELb1ELb1ELb1ELb1EEENS1_21CollectiveEpilogueFwdINS6_IJS8_SA_S9_EEENS6_IJNS7_ILi1EEESI_SI_EEESC_SE_Li256ELb1ELb1ELb1ELb0EEENS1_36VarlenDynamicPersistentTileSchedulerILi128ELi64ELi256ELi256ELb1ELb1ELb0ELb0ELb1ELb1EEEEEEEEEvNT_6ParamsE,@"STO_CUDA_ENTRY STV_DEFAULT"
_ZN7cutlass13device_kernelIN5flash19enable_sm80_to_sm89INS1_16FlashAttnFwdSm80INS1_25CollectiveMainloopFwdSm80ILi8ELi1ELb0EN4cute5tupleIJNS5_1CILi128EEENS7_ILi64EEENS7_ILi192EEEEEELi192ENS_10bfloat16_tEfNS_4arch4Sm80ELb0ELb0ELb0ELb1ELb1ELb1ELb1ELb1EEENS1_21CollectiveEpilogueFwdINS6_IJS8_SA_S9_EEENS6_IJNS7_ILi1EEESI_SI_EEESC_SE_Li256ELb1ELb1ELb1ELb0EEENS1_36VarlenDynamicPersistentTileSchedulerILi128ELi64ELi256ELi256ELb1ELb1ELb0ELb0ELb1ELb1EEEEEEEEEvNT_6ParamsE:
[----:B------:R-:W-:Y:S01]  /*0000*/  LDC R1, c[0x0][0x37c] ;  /* 0x0000df00ff017b82 */ /* 0x000fe20000000800 */
[----:B------:R-:W-:Y:S05]  /*0010*/  EXIT ;  /* 0x000000000000794d */ /* 0x000fea0003800000 */
.L_x_20:
        /* <DEDUP_REMOVED lines=14> */
.L_x_56:


//--------------------- .text._ZN7cutlass13device_kernelIN5flash19enable_sm80_to_sm89INS1_16FlashAttnFwdSm80INS1_25CollectiveMainloopFwdSm80ILi8ELi1ELb0EN4cute5tupleIJNS5_1CILi128EEENS7_ILi64EEENS7_ILi192EEEEEELi192ENS_10bfloat16_tEfNS_4arch4Sm80ELb0ELb1ELb0ELb0ELb1ELb0ELb1ELb1EEENS1_21CollectiveEpilogueFwdINS6_IJS8_SA_S9_EEENS6_IJNS7_ILi1EEESI_SI_EEESC_SE_Li256ELb0ELb1ELb1ELb0EEENS1_19SingleTileSchedulerILb0ELb1ELb1ELi128EEEEEEEEEvNT_6ParamsE --------------------------
	.section	.text._ZN7cutlass13device_kernelIN5flash19enable_sm80_to_sm89INS1_16FlashAttnFwdSm80INS1_25CollectiveMainloopFwdSm80ILi8ELi1ELb0EN4cute5tupleIJNS5_1CILi128EEENS7_ILi64EEENS7_ILi192EEEEEELi192ENS_10bfloat16_tEfNS_4arch4Sm80ELb0ELb1ELb0ELb0ELb1ELb0ELb1ELb1EEENS1_21CollectiveEpilogueFwdINS6_IJS8_SA_S9_EEENS6_IJNS7_ILi1EEESI_SI_EEESC_SE_Li256ELb0ELb1ELb1ELb0EEENS1_19SingleTileSchedulerILb0ELb1ELb1ELi128EEEEEEEEEvNT_6ParamsE,"ax",@progbits
	.align	128
.text._ZN7cutlass13device_kernelIN5flash19enable_sm80_to_sm89INS1_16FlashAttnFwdSm80INS1_25CollectiveMainloopFwdSm80ILi8ELi1ELb0EN4cute5tupleIJNS5_1CILi128EEENS7_ILi64EEENS7_ILi192EEEEEELi192ENS_10bfloat16_tEfNS_4arch4Sm80ELb0ELb1ELb0ELb0ELb1ELb0ELb1ELb1EEENS1_21CollectiveEpilogueFwdINS6_IJS8_SA_S9_EEENS6_IJNS7_ILi1EEESI_SI_EEESC_SE_Li256ELb0ELb1ELb1ELb0EEENS1_19SingleTileSchedulerILb0ELb1ELb1ELi128EEEEEEEEEvNT_6ParamsE:
        .type           _ZN7cutlass13device_kernelIN5flash19enable_sm80_to_sm89INS1_16FlashAttnFwdSm80INS1_25CollectiveMainloopFwdSm80ILi8ELi1ELb0EN4cute5tupleIJNS5_1CILi128EEENS7_ILi64EEENS7_ILi192EEEEEELi192ENS_10bfloat16_tEfNS_4arch4Sm80ELb0ELb1ELb0ELb0ELb1ELb0ELb1ELb1EEENS1_21CollectiveEpilogueFwdINS6_IJS8_SA_S9_EEENS6_IJNS7_ILi1EEESI_SI_EEESC_SE_Li256ELb0ELb1ELb1ELb0EEENS1_19SingleTileSchedulerILb0ELb1ELb1ELi128EEEEEEEEEvNT_6ParamsE,@function
        .size           _ZN7cutlass13device_kernelIN5flash19enable_sm80_to_sm89INS1_16FlashAttnFwdSm80INS1_25CollectiveMainloopFwdSm80ILi8ELi1ELb0EN4cute5tupleIJNS5_1CILi128EEENS7_ILi64EEENS7_ILi192EEEEEELi192ENS_10bfloat16_tEfNS_4arch4Sm80ELb0ELb1ELb0ELb0ELb1ELb0ELb1ELb1EEENS1_21CollectiveEpilogueFwdINS6_IJS8_SA_S9_EEENS6_IJNS7_ILi1EEESI_SI_EEESC_SE_Li256ELb0ELb1ELb1ELb0EEENS1_19SingleTileSchedulerILb0ELb1ELb1ELi128EEEEEEEEEvNT_6ParamsE,(.L_x_57 - _ZN7cutlass13device_kernelIN5flash19enable_sm80_to_sm89INS1_16FlashAttnFwdSm80INS1_25CollectiveMainloopFwdSm80ILi8ELi1ELb0EN4cute5tupleIJNS5_1CILi128EEENS7_ILi64EEENS7_ILi192EEEEEELi192ENS_10bfloat16_tEfNS_4arch4Sm80ELb0ELb1ELb0ELb0ELb1ELb0ELb1ELb1EEENS1_21CollectiveEpilogueFwdINS6_IJS8_SA_S9_EEENS6_IJNS7_ILi1EEESI_SI_EEESC_SE_Li256ELb0ELb1ELb1ELb0EEENS1_19SingleTileSchedulerILb0ELb1ELb1ELi128EEEEEEEEEvNT_6ParamsE)
        .other          _ZN7cutlass13device_kernelIN5flash19enable_sm80_to_sm89INS1_16FlashAttnFwdSm80INS1_25CollectiveMainloopFwdSm80ILi8ELi1ELb0EN4cute5tupleIJNS5_1CILi128EEENS7_ILi64EEENS7_ILi192EEEEEELi192ENS_10bfloat16_tEfNS_4arch4Sm80ELb0ELb1ELb0ELb0ELb1ELb0ELb1ELb1EEENS1_21CollectiveEpilogueFwdINS6_IJS8_SA_S9_EEENS6_IJNS7_ILi1EEESI_SI_EEESC_SE_Li256ELb0ELb1ELb1ELb0EEENS1_19SingleTileSchedulerILb0ELb1ELb1ELi128EEEEEEEEEvNT_6ParamsE,@"STO_CUDA_ENTRY STV_DEFAULT"
_ZN7cutlass13device_kernelIN5flash19enable_sm80_to_sm89INS1_16FlashAttnFwdSm80INS1_25CollectiveMainloopFwdSm80ILi8ELi1ELb0EN4cute5tupleIJNS5_1CILi128EEENS7_ILi64EEENS7_ILi192EEEEEELi192ENS_10bfloat16_tEfNS_4arch4Sm80ELb0ELb1ELb0ELb0ELb1ELb0ELb1ELb1EEENS1_21CollectiveEpilogueFwdINS6_IJS8_SA_S9_EEENS6_IJNS7_ILi1EEESI_SI_EEESC_SE_Li256ELb0ELb1ELb1ELb0EEENS1_19SingleTileSchedulerILb0ELb1ELb1ELi128EEEEEEEEEvNT_6ParamsE:
[----:B------:R-:W-:Y:S01]  /*0000*/  LDC R1, c[0x0][0x37c] ;  /* 0x0000df00ff017b82 */ /* 0x000fe20000000800 */
[----:B------:R-:W-:Y:S05]  /*0010*/  EXIT ;  /* 0x000000000000794d */ /* 0x000fea0003800000 */
.L_x_21:
        /* <DEDUP_REMOVED lines=14> */
.L_x_57:


//--------------------- .text._ZN7cutlass13device_kernelIN5flash19enable_sm80_to_sm89INS1_16FlashAttnFwdSm80INS1_25CollectiveMainloopFwdSm80ILi8ELi1ELb0EN4cute5tupleIJNS5_1CILi128EEENS7_ILi64EEENS7_ILi192EEEEEELi192ENS_10bfloat16_tEfNS_4arch4Sm80ELb0ELb1ELb0ELb1ELb1ELb0ELb1ELb1EEENS1_21CollectiveEpilogueFwdINS6_IJS8_SA_S9_EEENS6_IJNS7_ILi1EEESI_SI_EEESC_SE_Li256ELb1ELb1ELb1ELb0EEENS1_36VarlenDynamicPersistentTileSchedulerILi128ELi64ELi256ELi256ELb1ELb1ELb0ELb1ELb0ELb1EEEEEEEEEvNT_6ParamsE --------------------------
	.section	.text._ZN7cutlass13device_kernelIN5flash19enable_sm80_to_sm89INS1_16FlashAttnFwdSm80INS1_25CollectiveMainloopFwdSm80ILi8ELi1ELb0EN4cute5tupleIJNS5_1CILi128EEENS7_ILi64EEENS7_ILi192EEEEEELi192ENS_10bfloat16_tEfNS_4arch4Sm80ELb0ELb1ELb0ELb1ELb1ELb0ELb1ELb1EEENS1_21CollectiveEpilogueFwdINS6_IJS8_SA_S9_EEENS6_IJNS7_ILi1EEESI_SI_EEESC_SE_Li256ELb1ELb1ELb1ELb0EEENS1_36VarlenDynamicPersistentTileSchedulerILi128ELi64ELi256ELi256ELb1ELb1ELb0ELb1ELb0ELb1EEEEEEEEEvNT_6ParamsE,"ax",@progbits
	.align	128
.text._ZN7cutlass13device_kernelIN5flash19enable_sm80_to_sm89INS1_16FlashAttnFwdSm80INS1_25CollectiveMainloopFwdSm80ILi8ELi1ELb0EN4cute5tupleIJNS5_1CILi128EEENS7_ILi64EEENS7_ILi192EEEEEELi192ENS_10bfloat16_tEfNS_4arch4Sm80ELb0ELb1ELb0ELb1ELb1ELb0ELb1ELb1EEENS1_21CollectiveEpilogueFwdINS6_IJS8_SA_S9_EEENS6_IJNS7_ILi1EEESI_SI_EEESC_SE_Li256ELb1ELb1ELb1ELb0EEENS1_36VarlenDynamicPersistentTileSchedulerILi128ELi64ELi256ELi256ELb1ELb1ELb0ELb1ELb0ELb1EEEEEEEEEvNT_6ParamsE:
        .type           _ZN7cutlass13device_kernelIN5flash19enable_sm80_to_sm89INS1_16FlashAttnFwdSm80INS1_25CollectiveMainloopFwdSm80ILi8ELi1ELb0EN4cute5tupleIJNS5_1CILi128EEENS7_ILi64EEENS7_ILi192EEEEEELi192ENS_10bfloat16_tEfNS_4arch4Sm80ELb0ELb1ELb0ELb1ELb1ELb0ELb1ELb1EEENS1_21CollectiveEpilogueFwdINS6_IJS8_SA_S9_EEENS6_IJNS7_ILi1EEESI_SI_EEESC_SE_Li256ELb1ELb1ELb1ELb0EEENS1_36VarlenDynamicPersistentTileSchedulerILi128ELi64ELi256ELi256ELb1ELb1ELb0ELb1ELb0ELb1EEEEEEEEEvNT_6ParamsE,@function
        .size           _ZN7cutlass13device_kernelIN5flash19enable_sm80_to_sm89INS1_16FlashAttnFwdSm80INS1_25CollectiveMainloopFwdSm80ILi8ELi1ELb0EN4cute5tupleIJNS5_1CILi128EEENS7_ILi64EEENS7_ILi192EEEEEELi192ENS_10bfloat16_tEfNS_4arch4Sm80ELb0ELb1ELb0ELb1ELb1ELb0ELb1ELb1EEENS1_21CollectiveEpilogueFwdINS6_IJS8_SA_S9_EEENS6_IJNS7_ILi1EEESI_SI_EEESC_SE_Li256ELb1ELb1ELb1ELb0EEENS1_36VarlenDynamicPersistentTileSchedulerILi128ELi64ELi256ELi256ELb1ELb1ELb0ELb1ELb0ELb1EEEEEEEEEvNT_6ParamsE,(.L_x_58 - _ZN7cutlass13device_kernelIN5flash19enable_sm80_to_sm89INS1_16FlashAttnFwdSm80INS1_25CollectiveMainloopFwdSm80ILi8ELi1ELb0EN4cute5tupleIJNS5_1CILi128EEENS7_ILi64EEENS7_ILi192EEEEEELi192ENS_10bfloat16_tEfNS_4arch4Sm80ELb0ELb1ELb0ELb1ELb1ELb0ELb1ELb1EEENS1_21CollectiveEpilogueFwdINS6_IJS8_SA_S9_EEENS6_IJNS7_ILi1EEESI_SI_EEESC_SE_Li256ELb1ELb1ELb1ELb0EEENS1_36VarlenDynamicPersistentTileSchedulerILi128ELi64ELi256ELi256ELb1ELb1ELb0ELb1ELb0ELb1EEEEEEEEEvNT_6ParamsE)
        .other          _ZN7cutlass13device_kernelIN5flash19enable_sm80_to_sm89INS1_16FlashAttnFwdSm80INS1_25CollectiveMainloopFwdSm80ILi8ELi1ELb0EN4cute5tupleIJNS5_1CILi128EEENS7_ILi64EEENS7_ILi192EEEEEELi192ENS_10bfloat16_tEfNS_4arch4Sm80ELb0ELb1ELb0ELb1ELb1ELb0ELb1ELb1EEENS1_21CollectiveEpilogueFwdINS6_IJS8_SA_S9_EEENS6_IJNS7_ILi1EEESI_SI_EEESC_SE_Li256ELb1ELb1ELb1ELb0EEENS1_36VarlenDynamicPersistentTileSchedulerILi128ELi64ELi256ELi256ELb1ELb1ELb0ELb1ELb0ELb1EEEEEEEEEvNT_6ParamsE,@"STO_CUDA_ENTRY STV_DEFAULT"
_ZN7cutlass13device_kernelIN5flash19enable_sm80_to_sm89INS1_16FlashAttnFwdSm80INS1_25CollectiveMainloopFwdSm80ILi8ELi1ELb0EN4cute5tupleIJNS5_1CILi128EEENS7_ILi64EEENS7_ILi192EEEEEELi192ENS_10bfloat16_tEfNS_4arch4Sm80ELb0ELb1ELb0ELb1ELb1ELb0ELb1ELb1EEENS1_21CollectiveEpilogueFwdINS6_IJS8_SA_S9_EEENS6_IJNS7_ILi1EEESI_SI_EEESC_SE_Li256ELb1ELb1ELb1ELb0EEENS1_36VarlenDynamicPersistentTileSchedulerILi128ELi64ELi256ELi256ELb1ELb1ELb0ELb1ELb0ELb1EEEEEEEEEvNT_6ParamsE:
[----:B------:R-:W-:Y:S01]  /*0000*/  LDC R1, c[0x0][0x37c] ;  /* 0x0000df00ff017b82 */ /* 0x000fe20000000800 */
[----:B------:R-:W-:Y:S05]  /*0010*/  EXIT ;  /* 0x000000000000794d */ /* 0x000fea0003800000 */
.L_x_22:
        /* <DEDUP_REMOVED lines=14> */
.L_x_58:


//--------------------- .text._ZN7cutlass13device_kernelIN5flash19enable_sm80_to_sm89INS1_16FlashAttnFwdSm80INS1_25CollectiveMainloopFwdSm80ILi8ELi1ELb0EN4cute5tupleIJNS5_1CILi128EEENS7_ILi64EEENS7_ILi192EEEEEELi192ENS_10bfloat16_tEfNS_4arch4Sm80ELb0ELb1ELb0ELb1ELb1ELb1ELb1ELb1EEENS1_21CollectiveEpilogueFwdINS6_IJS8_SA_S9_EEENS6_IJNS7_ILi1EEESI_SI_EEESC_SE_Li256ELb1ELb1ELb1ELb0EEENS1_36VarlenDynamicPersistentTileSchedulerILi128ELi64ELi256ELi256ELb1ELb1ELb0ELb1ELb0ELb1EEEEEEEEEvNT_6ParamsE --------------------------
	.section	.text._ZN7cutlass13device_kernelIN5flash19enable_sm80_to_sm89INS1_16FlashAttnFwdSm80INS1_25CollectiveMainloopFwdSm80ILi8ELi1ELb0EN4cute5tupleIJNS5_1CILi128EEENS7_ILi64EEENS7_ILi192EEEEEELi192ENS_10bfloat16_tEfNS_4arch4Sm80ELb0ELb1ELb0ELb1ELb1ELb1ELb1ELb1EEENS1_21CollectiveEpilogueFwdINS6_IJS8_SA_S9_EEENS6_IJNS7_ILi1EEESI_SI_EEESC_SE_Li256ELb1ELb1ELb1ELb0EEENS1_36VarlenDynamicPersistentTileSchedulerILi128ELi64ELi256ELi256ELb1ELb1ELb0ELb1ELb0ELb1EEEEEEEEEvNT_6ParamsE,"ax",@progbits
	.align	128
.text._ZN7cutlass13device_kernelIN5flash19enable_sm80_to_sm89INS1_16FlashAttnFwdSm80INS1_25CollectiveMainloopFwdSm80ILi8ELi1ELb0EN4cute5tupleIJNS5_1CILi128EEENS7_ILi64EEENS7_ILi192EEEEEELi192ENS_10bfloat16_tEfNS_4arch4Sm80ELb0ELb1ELb0ELb1ELb1ELb1ELb1ELb1EEENS1_21CollectiveEpilogueFwdINS6_IJS8_SA_S9_EEENS6_IJNS7_ILi1EEESI_SI_EEESC_SE_Li256ELb1ELb1ELb1ELb0EEENS1_36VarlenDynamicPersistentTileSchedulerILi128ELi64ELi256ELi256ELb1ELb1ELb0ELb1ELb0ELb1EEEEEEEEEvNT_6ParamsE:
        .type           _ZN7cutlass13device_kernelIN5flash19enable_sm80_to_sm89INS1_16FlashAttnFwdSm80INS1_25CollectiveMainloopFwdSm80ILi8ELi1ELb0EN4cute5tupleIJNS5_1CILi128EEENS7_ILi64EEENS7_ILi192EEEEEELi192ENS_10bfloat16_tEfNS_4arch4Sm80ELb0ELb1ELb0ELb1ELb1ELb1ELb1ELb1EEENS1_21CollectiveEpilogueFwdINS6_IJS8_SA_S9_EEENS6_IJNS7_ILi1EEESI_SI_EEESC_SE_Li256ELb1ELb1ELb1ELb0EEENS1_36VarlenDynamicPersistentTileSchedulerILi128ELi64ELi256ELi256ELb1ELb1ELb0ELb1ELb0ELb1EEEEEEEEEvNT_6ParamsE,@function
        .size           _ZN7cutlass13device_kernelIN5flash19enable_sm80_to_sm89INS1_16FlashAttnFwdSm80INS1_25CollectiveMainloopFwdSm80ILi8ELi1ELb0EN4cute5tupleIJNS5_1CILi128EEENS7_ILi64EEENS7_ILi192EEEEEELi192ENS_10bfloat16_tEfNS_4arch4Sm80ELb0ELb1ELb0ELb1ELb1ELb1ELb1ELb1EEENS1_21CollectiveEpilogueFwdINS6_IJS8_SA_S9_EEENS6_IJNS7_ILi1EEESI_SI_EEESC_SE_Li256ELb1ELb1ELb1ELb0EEENS1_36VarlenDynamicPersistentTileSchedulerILi128ELi64ELi256ELi256ELb1ELb1ELb0ELb1ELb0ELb1EEEEEEEEEvNT_6ParamsE,(.L_x_59 - _ZN7cutlass13device_kernelIN5flash19enable_sm80_to_sm89INS1_16FlashAttnFwdSm80INS1_25CollectiveMainloopFwdSm80ILi8ELi1ELb0EN4cute5tupleIJNS5_1CILi128EEENS7_ILi64EEENS7_ILi192EEEEEELi192ENS_10bfloat16_tEfNS_4arch4Sm80ELb0ELb1ELb0ELb1ELb1ELb1ELb1ELb1EEENS1_21CollectiveEpilogueFwdINS6_IJS8_SA_S9_EEENS6_IJNS7_ILi1EEESI_SI_EEESC_SE_Li256ELb1ELb1ELb1ELb0EEENS1_36VarlenDynamicPersistentTileSchedulerILi128ELi64ELi256ELi256ELb1ELb1ELb0ELb1ELb0ELb1EEEEEEEEEvNT_6ParamsE)
        .other          _ZN7cutlass13device_kernelIN5flash19enable_sm80_to_sm89INS1_16FlashAttnFwdSm80INS1_25CollectiveMainloopFwdSm80ILi8ELi1ELb0EN4cute5tupleIJNS5_1CILi128EEENS7_ILi64EEENS7_ILi192EEEEEELi192ENS_10bfloat16_tEfNS_4arch4Sm80ELb0ELb1ELb0ELb1ELb1ELb1ELb1ELb1EEENS1_21CollectiveEpilogueFwdINS6_IJS8_SA_S9_EEENS6_IJNS7_ILi1EEESI_SI_EEESC_SE_Li256ELb1ELb1ELb1ELb0EEENS1_36VarlenDynamicPersistentTileSchedulerILi128ELi64ELi256ELi256ELb1ELb1ELb0ELb1ELb0ELb1EEEEEEEEEvNT_6ParamsE,@"STO_CUDA_ENTRY STV_DEFAULT"
_ZN7cutlass13device_kernelIN5flash19enable_sm80_to_sm89INS1_16FlashAttnFwdSm80INS1_25CollectiveMainloopFwdSm80ILi8ELi1ELb0EN4cute5tupleIJNS5_1CILi128EEENS7_ILi64EEENS7_ILi192EEEEEELi192ENS_10bfloat16_tEfNS_4arch4Sm80ELb0ELb1ELb0ELb1ELb1ELb1ELb1ELb1EEENS1_21CollectiveEpilogueFwdINS6_IJS8_SA_S9_EEENS6_IJNS7_ILi1EEESI_SI_EEESC_SE_Li256ELb1ELb1ELb1ELb0EEENS1_36VarlenDynamicPersistentTileSchedulerILi128ELi64ELi256ELi256ELb1ELb1ELb0ELb1ELb0ELb1EEEEEEEEEvNT_6ParamsE:
[----:B------:R-:W-:Y:S01]  /*0000*/  LDC R1, c[0x0][0x37c] ;  /* 0x0000df00ff017b82 */ /* 0x000fe20000000800 */
[----:B------:R-:W-:Y:S05]  /*0010*/  EXIT ;  /* 0x000000000000794d */ /* 0x000fea0003800000 */
.L_x_23:
        /* <DEDUP_REMOVED lines=14> */
.L_x_59:


//--------------------- .text._ZN7cutlass13device_kernelIN5flash19enable_sm80_to_sm89INS1_16FlashAttnFwdSm80INS1_25CollectiveMainloopFwdSm80ILi8ELi1ELb0EN4cute5tupleIJNS5_1CILi128EEENS7_ILi64EEENS7_ILi192EEEEEELi192ENS_10bfloat16_tEfNS_4arch4Sm80ELb1ELb0ELb0ELb0ELb1ELb0ELb1ELb1EEENS1_21CollectiveEpilogueFwdINS6_IJS8_SA_S9_EEENS6_IJNS7_ILi1EEESI_SI_EEESC_SE_Li256ELb0ELb1ELb1ELb0EEENS1_30DynamicPersistentTileSchedulerILi256ELi256ELb1ELb1ELb0EEEEEEEEEvNT_6ParamsE --------------------------
	.section	.text._ZN7cutlass13device_kernelIN5flash19enable_sm80_to_sm89INS1_16FlashAttnFwdSm80INS1_25CollectiveMainloopFwdSm80ILi8ELi1ELb0EN4cute5tupleIJNS5_1CILi128EEENS7_ILi64EEENS7_ILi192EEEEEELi192ENS_10bfloat16_tEfNS_4arch4Sm80ELb1ELb0ELb0ELb0ELb1ELb0ELb1ELb1EEENS1_21CollectiveEpilogueFwdINS6_IJS8_SA_S9_EEENS6_IJNS7_ILi1EEESI_SI_EEESC_SE_Li256ELb0ELb1ELb1ELb0EEENS1_30DynamicPersistentTileSchedulerILi256ELi256ELb1ELb1ELb0EEEEEEEEEvNT_6ParamsE,"ax",@progbits
	.align	128
.text._ZN7cutlass13device_kernelIN5flash19enable_sm80_to_sm89INS1_16FlashAttnFwdSm80INS1_25CollectiveMainloopFwdSm80ILi8ELi1ELb0EN4cute5tupleIJNS5_1CILi128EEENS7_ILi64EEENS7_ILi192EEEEEELi192ENS_10bfloat16_tEfNS_4arch4Sm80ELb1ELb0ELb0ELb0ELb1ELb0ELb1ELb1EEENS1_21CollectiveEpilogueFwdINS6_IJS8_SA_S9_EEENS6_IJNS7_ILi1EEESI_SI_EEESC_SE_Li256ELb0ELb1ELb1ELb0EEENS1_30DynamicPersistentTileSchedulerILi256ELi256ELb1ELb1ELb0EEEEEEEEEvNT_6ParamsE:
        .type           _ZN7cutlass13device_kernelIN5flash19enable_sm80_to_sm89INS1_16FlashAttnFwdSm80INS1_25CollectiveMainloopFwdSm80ILi8ELi1ELb0EN4cute5tupleIJNS5_1CILi128EEENS7_ILi64EEENS7_ILi192EEEEEELi192ENS_10bfloat16_tEfNS_4arch4Sm80ELb1ELb0ELb0ELb0ELb1ELb0ELb1ELb1EEENS1_21CollectiveEpilogueFwdINS6_IJS8_SA_S9_EEENS6_IJNS7_ILi1EEESI_SI_EEESC_SE_Li256ELb0ELb1ELb1ELb0EEENS1_30DynamicPersistentTileSchedulerILi256ELi256ELb1ELb1ELb0EEEEEEEEEvNT_6ParamsE,@function
        .size           _ZN7cutlass13device_kernelIN5flash19enable_sm80_to_sm89INS1_16FlashAttnFwdSm80INS1_25CollectiveMainloopFwdSm80ILi8ELi1ELb0EN4cute5tupleIJNS5_1CILi128EEENS7_ILi64EEENS7_ILi192EEEEEELi192ENS_10bfloat16_tEfNS_4arch4Sm80ELb1ELb0ELb0ELb0ELb1ELb0ELb1ELb1EEENS1_21CollectiveEpilogueFwdINS6_IJS8_SA_S9_EEENS6_IJNS7_ILi1EEESI_SI_EEESC_SE_Li256ELb0ELb1ELb1ELb0EEENS1_30DynamicPersistentTileSchedulerILi256ELi256ELb1ELb1ELb0EEEEEEEEEvNT_6ParamsE,(.L_x_60 - _ZN7cutlass13device_kernelIN5flash19enable_sm80_to_sm89INS1_16FlashAttnFwdSm80INS1_25CollectiveMainloopFwdSm80ILi8ELi1ELb0EN4cute5tupleIJNS5_1CILi128EEENS7_ILi64EEENS7_ILi192EEEEEELi192ENS_10bfloat16_tEfNS_4arch4Sm80ELb1ELb0ELb0ELb0ELb1ELb0ELb1ELb1EEENS1_21CollectiveEpilogueFwdINS6_IJS8_SA_S9_EEENS6_IJNS7_ILi1EEESI_SI_EEESC_SE_Li256ELb0ELb1ELb1ELb0EEENS1_30DynamicPersistentTileSchedulerILi256ELi256ELb1ELb1ELb0EEEEEEEEEvNT_6ParamsE)
        .other          _ZN7cutlass13device_kernelIN5flash19enable_sm80_to_sm89INS1_16FlashAttnFwdSm80INS1_25CollectiveMainloopFwdSm80ILi8ELi1ELb0EN4cute5tupleIJNS5_1CILi128EEENS7_ILi64EEENS7_ILi192EEEEEELi192ENS_10bfloat16_tEfNS_4arch4Sm80ELb1ELb0ELb0ELb0ELb1ELb0ELb1ELb1EEENS1_21CollectiveEpilogueFwdINS6_IJS8_SA_S9_EEENS6_IJNS7_ILi1EEESI_SI_EEESC_SE_Li256ELb0ELb1ELb1ELb0EEENS1_30DynamicPersistentTileSchedulerILi256ELi256ELb1ELb1ELb0EEEEEEEEEvNT_6ParamsE,@"STO_CUDA_ENTRY STV_DEFAULT"
_ZN7cutlass13device_kernelIN5flash19enable_sm80_to_sm89INS1_16FlashAttnFwdSm80INS1_25CollectiveMainloopFwdSm80ILi8ELi1ELb0EN4cute5tupleIJNS5_1CILi128EEENS7_ILi64EEENS7_ILi192EEEEEELi192ENS_10bfloat16_tEfNS_4arch4Sm80ELb1ELb0ELb0ELb0ELb1ELb0ELb1ELb1EEENS1_21CollectiveEpilogueFwdINS6_IJS8_SA_S9_EEENS6_IJNS7_ILi1EEESI_SI_EEESC_SE_Li256ELb0ELb1ELb1ELb0EEENS1_30DynamicPersistentTileSchedulerILi256ELi256ELb1ELb1ELb0EEEEEEEEEvNT_6ParamsE:
[----:B------:R-:W-:Y:S01]  /*0000*/  LDC R1, c[0x0][0x37c] ;  /* 0x0000df00ff017b82 */ /* 0x000fe20000000800 */
[----:B------:R-:W-:Y:S05]  /*0010*/  EXIT ;  /* 0x000000000000794d */ /* 0x000fea0003800000 */
.L_x_24:
        /* <DEDUP_REMOVED lines=14> */
.L_x_60:


//--------------------- .text._ZN7cutlass13device_kernelIN5flash19enable_sm80_to_sm89INS1_16FlashAttnFwdSm80INS1_25CollectiveMainloopFwdSm80ILi8ELi1ELb0EN4cute5tupleIJNS5_1CILi128EEENS7_ILi64EEENS7_ILi192EEEEEELi192ENS_10bfloat16_tEfNS_4arch4Sm80ELb1ELb0ELb0ELb1ELb1ELb0ELb1ELb1EEENS1_21CollectiveEpilogueFwdINS6_IJS8_SA_S9_EEENS6_IJNS7_ILi1EEESI_SI_EEESC_SE_Li256ELb1ELb1ELb1ELb0EEENS1_36VarlenDynamicPersistentTileSchedulerILi128ELi64ELi256ELi256ELb1ELb1ELb0ELb1ELb1ELb1EEEEEEEEEvNT_6ParamsE --------------------------
	.section	.text._ZN7cutlass13device_kernelIN5flash19enable_sm80_to_sm89INS1_16FlashAttnFwdSm80INS1_25CollectiveMainloopFwdSm80ILi8ELi1ELb0EN4cute5tupleIJNS5_1CILi128EEENS7_ILi64EEENS7_ILi192EEEEEELi192ENS_10bfloat16_tEfNS_4arch4Sm80ELb1ELb0ELb0ELb1ELb1ELb0ELb1ELb1EEENS1_21CollectiveEpilogueFwdINS6_IJS8_SA_S9_EEENS6_IJNS7_ILi1EEESI_SI_EEESC_SE_Li256ELb1ELb1ELb1ELb0EEENS1_36VarlenDynamicPersistentTileSchedulerILi128ELi64ELi256ELi256ELb1ELb1ELb0ELb1ELb1ELb1EEEEEEEEEvNT_6ParamsE,"ax",@progbits
	.align	128
.text._ZN7cutlass13device_kernelIN5flash19enable_sm80_to_sm89INS1_16FlashAttnFwdSm80INS1_25CollectiveMainloopFwdSm80ILi8ELi1ELb0EN4cute5tupleIJNS5_1CILi128EEENS7_ILi64EEENS7_ILi192EEEEEELi192ENS_10bfloat16_tEfNS_4arch4Sm80ELb1ELb0ELb0ELb1ELb1ELb0ELb1ELb1EEENS1_21CollectiveEpilogueFwdINS6_IJS8_SA_S9_EEENS6_IJNS7_ILi1EEESI_SI_EEESC_SE_Li256ELb1ELb1ELb1ELb0EEENS1_36VarlenDynamicPersistentTileSchedulerILi128ELi64ELi256ELi256ELb1ELb1ELb0ELb1ELb1ELb1EEEEEEEEEvNT_6ParamsE:
        .type           _ZN7cutlass13device_kernelIN5flash19enable_sm80_to_sm89INS1_16FlashAttnFwdSm80INS1_25CollectiveMainloopFwdSm80ILi8ELi1ELb0EN4cute5tupleIJNS5_1CILi128EEENS7_ILi64EEENS7_ILi192EEEEEELi192ENS_10bfloat16_tEfNS_4arch4Sm80ELb1ELb0ELb0ELb1ELb1ELb0ELb1ELb1EEENS1_21CollectiveEpilogueFwdINS6_IJS8_SA_S9_EEENS6_IJNS7_ILi1EEESI_SI_EEESC_SE_Li256ELb1ELb1ELb1ELb0EEENS1_36VarlenDynamicPersistentTileSchedulerILi128ELi64ELi256ELi256ELb1ELb1ELb0ELb1ELb1ELb1EEEEEEEEEvNT_6ParamsE,@function
        .size           _ZN7cutlass13device_kernelIN5flash19enable_sm80_to_sm89INS1_16FlashAttnFwdSm80INS1_25CollectiveMainloopFwdSm80ILi8ELi1ELb0EN4cute5tupleIJNS5_1CILi128EEENS7_ILi64EEENS7_ILi192EEEEEELi192ENS_10bfloat16_tEfNS_4arch4Sm80ELb1ELb0ELb0ELb1ELb1ELb0ELb1ELb1EEENS1_21CollectiveEpilogueFwdINS6_IJS8_SA_S9_EEENS6_IJNS7_ILi1EEESI_SI_EEESC_SE_Li256ELb1ELb1ELb1ELb0EEENS1_36VarlenDynamicPersistentTileSchedulerILi128ELi64ELi256ELi256ELb1ELb1ELb0ELb1ELb1ELb1EEEEEEEEEvNT_6ParamsE,(.L_x_61 - _ZN7cutlass13device_kernelIN5flash19enable_sm80_to_sm89INS1_16FlashAttnFwdSm80INS1_25CollectiveMainloopFwdSm80ILi8ELi1ELb0EN4cute5tupleIJNS5_1CILi128EEENS7_ILi64EEENS7_ILi192EEEEEELi192ENS_10bfloat16_tEfNS_4arch4Sm80ELb1ELb0ELb0ELb1ELb1ELb0ELb1ELb1EEENS1_21CollectiveEpilogueFwdINS6_IJS8_SA_S9_EEENS6_IJNS7_ILi1EEESI_SI_EEESC_SE_Li256ELb1ELb1ELb1ELb0EEENS1_36VarlenDynamicPersistentTileSchedulerILi128ELi64ELi256ELi256ELb1ELb1ELb0ELb1ELb1ELb1EEEEEEEEEvNT_6ParamsE)
        .other          _ZN7cutlass13device_kernelIN5flash19enable_sm80_to_sm89INS1_16FlashAttnFwdSm80INS1_25CollectiveMainloopFwdSm80ILi8ELi1ELb0EN4cute5tupleIJNS5_1CILi128EEENS7_ILi64EEENS7_ILi192EEEEEELi192ENS_10bfloat16_tEfNS_4arch4Sm80ELb1ELb0ELb0ELb1ELb1ELb0ELb1ELb1EEENS1_21CollectiveEpilogueFwdINS6_IJS8_SA_S9_EEENS6_IJNS7_ILi1EEESI_SI_EEESC_SE_Li256ELb1ELb1ELb1ELb0EEENS1_36VarlenDynamicPersistentTileSchedulerILi128ELi64ELi256ELi256ELb1ELb1ELb0ELb1ELb1ELb1EEEEEEEEEvNT_6ParamsE,@"STO_CUDA_ENTRY STV_DEFAULT"
_ZN7cutlass13device_kernelIN5flash19enable_sm80_to_sm89INS1_16FlashAttnFwdSm80INS1_25CollectiveMainloopFwdSm80ILi8ELi1ELb0EN4cute5tupleIJNS5_1CILi128EEENS7_ILi64EEENS7_ILi192EEEEEELi192ENS_10bfloat16_tEfNS_4arch4Sm80ELb1ELb0ELb0ELb1ELb1ELb0ELb1ELb1EEENS1_21CollectiveEpilogueFwdINS6_IJS8_SA_S9_EEENS6_IJNS7_ILi1EEESI_SI_EEESC_SE_Li256ELb1ELb1ELb1ELb0EEENS1_36VarlenDynamicPersistentTileSchedulerILi128ELi64ELi256ELi256ELb1ELb1ELb0ELb1ELb1ELb1EEEEEEEEEvNT_6ParamsE:
[----:B------:R-:W-:Y:S01]  /*0000*/  LDC R1, c[0x0][0x37c] ;  /* 0x0000df00ff017b82 */ /* 0x000fe20000000800 */
[----:B------:R-:W-:Y:S05]  /*0010*/  EXIT ;  /* 0x000000000000794d */ /* 0x000fea0003800000 */
.L_x_25:
        /* <DEDUP_REMOVED lines=14> */
.L_x_61:


//--------------------- .text._ZN7cutlass13device_kernelIN5flash19enable_sm80_to_sm89INS1_16FlashAttnFwdSm80INS1_25CollectiveMainloopFwdSm80ILi8ELi1ELb0EN4cute5tupleIJNS5_1CILi128EEENS7_ILi64EEENS7_ILi192EEEEEELi192ENS_10bfloat16_tEfNS_4arch4Sm80ELb1ELb0ELb0ELb1ELb1ELb1ELb1ELb1EEENS1_21CollectiveEpilogueFwdINS6_IJS8_SA_S9_EEENS6_IJNS7_ILi1EEESI_SI_EEESC_SE_Li256ELb1ELb1ELb1ELb0EEENS1_36VarlenDynamicPersistentTileSchedulerILi128ELi64ELi256ELi256ELb1ELb1ELb0ELb1ELb1ELb1EEEEEEEEEvNT_6ParamsE --------------------------
	.section	.text._ZN7cutlass13device_kernelIN5flash19enable_sm80_to_sm89INS1_16FlashAttnFwdSm80INS1_25CollectiveMainloopFwdSm80ILi8ELi1ELb0EN4cute5tupleIJNS5_1CILi128EEENS7_ILi64EEENS7_ILi192EEEEEELi192ENS_10bfloat16_tEfNS_4arch4Sm80ELb1ELb0ELb0ELb1ELb1ELb1ELb1ELb1EEENS1_21CollectiveEpilogueFwdINS6_IJS8_SA_S9_EEENS6_IJNS7_ILi1EEESI_SI_EEESC_SE_Li256ELb1ELb1ELb1ELb0EEENS1_36VarlenDynamicPersistentTileSchedulerILi128ELi64ELi256ELi256ELb1ELb1ELb0ELb1ELb1ELb1EEEEEEEEEvNT_6ParamsE,"ax",@progbits
	.align	128
.text._ZN7cutlass13device_kernelIN5flash19enable_sm80_to_sm89INS1_16FlashAttnFwdSm80INS1_25CollectiveMainloopFwdSm80ILi8ELi1ELb0EN4cute5tupleIJNS5_1CILi128EEENS7_ILi64EEENS7_ILi192EEEEEELi192ENS_10bfloat16_tEfNS_4arch4Sm80ELb1ELb0ELb0ELb1ELb1ELb1ELb1ELb1EEENS1_21CollectiveEpilogueFwdINS6_IJS8_SA_S9_EEENS6_IJNS7_ILi1EEESI_SI_EEESC_SE_Li256ELb1ELb1ELb1ELb0EEENS1_36VarlenDynamicPersistentTileSchedulerILi128ELi64ELi256ELi256ELb1ELb1ELb0ELb1ELb1ELb1EEEEEEEEEvNT_6ParamsE:
        .type           _ZN7cutlass13device_kernelIN5flash19enable_sm80_to_sm89INS1_16FlashAttnFwdSm80INS1_25CollectiveMainloopFwdSm80ILi8ELi1ELb0EN4cute5tupleIJNS5_1CILi128EEENS7_ILi64EEENS7_ILi192EEEEEELi192ENS_10bfloat16_tEfNS_4arch4Sm80ELb1ELb0ELb0ELb1ELb1ELb1ELb1ELb1EEENS1_21CollectiveEpilogueFwdINS6_IJS8_SA_S9_EEENS6_IJNS7_ILi1EEESI_SI_EEESC_SE_Li256ELb1ELb1ELb1ELb0EEENS1_36VarlenDynamicPersistentTileSchedulerILi128ELi64ELi256ELi256ELb1ELb1ELb0ELb1ELb1ELb1EEEEEEEEEvNT_6ParamsE,@function
        .size           _ZN7cutlass13device_kernelIN5flash19enable_sm80_to_sm89INS1_16FlashAttnFwdSm80INS1_25CollectiveMainloopFwdSm80ILi8ELi1ELb0EN4cute5tupleIJNS5_1CILi128EEENS7_ILi64EEENS7_ILi192EEEEEELi192ENS_10bfloat16_tEfNS_4arch4Sm80ELb1ELb0ELb0ELb1ELb1ELb1ELb1ELb1EEENS1_21CollectiveEpilogueFwdINS6_IJS8_SA_S9_EEENS6_IJNS7_ILi1EEESI_SI_EEESC_SE_Li256ELb1ELb1ELb1ELb0EEENS1_36VarlenDynamicPersistentTileSchedulerILi128ELi64ELi256ELi256ELb1ELb1ELb0ELb1ELb1ELb1EEEEEEEEEvNT_6ParamsE,(.L_x_62 - _ZN7cutlass13device_kernelIN5flash19enable_sm80_to_sm89INS1_16FlashAttnFwdSm80INS1_25CollectiveMainloopFwdSm80ILi8ELi1ELb0EN4cute5tupleIJNS5_1CILi128EEENS7_ILi64EEENS7_ILi192EEEEEELi192ENS_10bfloat16_tEfNS_4arch4Sm80ELb1ELb0ELb0ELb1ELb1ELb1ELb1ELb1EEENS1_21CollectiveEpilogueFwdINS6_IJS8_SA_S9_EEENS6_IJNS7_ILi1EEESI_SI_EEESC_SE_Li256ELb1ELb1ELb1ELb0EEENS1_36VarlenDynamicPersistentTileSchedulerILi128ELi64ELi256ELi256ELb1ELb1ELb0ELb1ELb1ELb1EEEEEEEEEvNT_6ParamsE)
        .other          _ZN7cutlass13device_kernelIN5flash19enable_sm80_to_sm89INS1_16FlashAttnFwdSm80INS1_25CollectiveMainloopFwdSm80ILi8ELi1ELb0EN4cute5tupleIJNS5_1CILi128EEENS7_ILi64EEENS7_ILi192EEEEEELi192ENS_10bfloat16_tEfNS_4arch4Sm80ELb1ELb0ELb0ELb1ELb1ELb1ELb1ELb1EEENS1_21CollectiveEpilogueFwdINS6_IJS8_SA_S9_EEENS6_IJNS7_ILi1EEESI_SI_EEESC_SE_Li256ELb1ELb1ELb1ELb0EEENS1_36VarlenDynamicPersistentTileSchedulerILi128ELi64ELi256ELi256ELb1ELb1ELb0ELb1ELb1ELb1EEEEEEEEEvNT_6ParamsE,@"STO_CUDA_ENTRY STV_DEFAULT"
_ZN7cutlass13device_kernelIN5flash19enable_sm80_to_sm89INS1_16FlashAttnFwdSm80INS1_25CollectiveMainloopFwdSm80ILi8ELi1ELb0EN4cute5tupleIJNS5_1CILi128EEENS7_ILi64EEENS7_ILi192EEEEEELi192ENS_10bfloat16_tEfNS_4arch4Sm80ELb1ELb0ELb0ELb1ELb1ELb1ELb1ELb1EEENS1_21CollectiveEpilogueFwdINS6_IJS8_SA_S9_EEENS6_IJNS7_ILi1EEESI_SI_EEESC_SE_Li256ELb1ELb1ELb1ELb0EEENS1_36VarlenDynamicPersistentTileSchedulerILi128ELi64ELi256ELi256ELb1ELb1ELb0ELb1ELb1ELb1EEEEEEEEEvNT_6ParamsE:
[----:B------:R-:W-:Y:S01]  /*0000*/  LDC R1, c[0x0][0x37c] ;  /* 0x0000df00ff017b82 */ /* 0x000fe20000000800 */
[----:B------:R-:W-:Y:S05]  /*0010*/  EXIT ;  /* 0x000000000000794d */ /* 0x000fea0003800000 */
.L_x_26:
        /* <DEDUP_REMOVED lines=14> */
.L_x_62:


//--------------------- .text._ZN7cutlass13device_kernelIN5flash19enable_sm80_to_sm89INS1_16FlashAttnFwdSm80INS1_25CollectiveMainloopFwdSm80ILi8ELi2ELb0EN4cute5tupleIJNS5_1CILi128EEENS7_ILi64EEENS7_ILi192EEEEEELi192ENS_10bfloat16_tEfNS_4arch4Sm80ELb0ELb0ELb0ELb0ELb1ELb0ELb1ELb1EEENS1_21CollectiveEpilogueFwdINS6_IJS8_SA_S9_EEENS6_IJNS7_ILi1EEESI_SI_EEESC_SE_Li256ELb0ELb1ELb1ELb0EEENS1_19SingleTileSchedulerILb0ELb1ELb1ELi128EEEEEEEEEvNT_6ParamsE --------------------------
	.section	.text._ZN7cutlass13device_kernelIN5flash19enable_sm80_to_sm89INS1_16FlashAttnFwdSm80INS1_25CollectiveMainloopFwdSm80ILi8ELi2ELb0EN4cute5tupleIJNS5_1CILi128EEENS7_ILi64EEENS7_ILi192EEEEEELi192ENS_10bfloat16_tEfNS_4arch4Sm80ELb0ELb0ELb0ELb0ELb1ELb0ELb1ELb1EEENS1_21CollectiveEpilogueFwdINS6_IJS8_SA_S9_EEENS6_IJNS7_ILi1EEESI_SI_EEESC_SE_Li256ELb0ELb1ELb1ELb0EEENS1_19SingleTileSchedulerILb0ELb1ELb1ELi128EEEEEEEEEvNT_6ParamsE,"ax",@progbits
	.align	128
.text._ZN7cutlass13device_kernelIN5flash19enable_sm80_to_sm89INS1_16FlashAttnFwdSm80INS1_25CollectiveMainloopFwdSm80ILi8ELi2ELb0EN4cute5tupleIJNS5_1CILi128EEENS7_ILi64EEENS7_ILi192EEEEEELi192ENS_10bfloat16_tEfNS_4arch4Sm80ELb0ELb0ELb0ELb0ELb1ELb0ELb1ELb1EEENS1_21CollectiveEpilogueFwdINS6_IJS8_SA_S9_EEENS6_IJNS7_ILi1EEESI_SI_EEESC_SE_Li256ELb0ELb1ELb1ELb0EEENS1_19SingleTileSchedulerILb0ELb1ELb1ELi128EEEEEEEEEvNT_6ParamsE:
        .type           _ZN7cutlass13device_kernelIN5flash19enable_sm80_to_sm89INS1_16FlashAttnFwdSm80INS1_25CollectiveMainloopFwdSm80ILi8ELi2ELb0EN4cute5tupleIJNS5_1CILi128EEENS7_ILi64EEENS7_ILi192EEEEEELi192ENS_10bfloat16_tEfNS_4arch4Sm80ELb0ELb0ELb0ELb0ELb1ELb0ELb1ELb1EEENS1_21CollectiveEpilogueFwdINS6_IJS8_SA_S9_EEENS6_IJNS7_ILi1EEESI_SI_EEESC_SE_Li256ELb0ELb1ELb1ELb0EEENS1_19SingleTileSchedulerILb0ELb1ELb1ELi128EEEEEEEEEvNT_6ParamsE,@function
        .size           _ZN7cutlass13device_kernelIN5flash19enable_sm80_to_sm89INS1_16FlashAttnFwdSm80INS1_25CollectiveMainloopFwdSm80ILi8ELi2ELb0EN4cute5tupleIJNS5_1CILi128EEENS7_ILi64EEENS7_ILi192EEEEEELi192ENS_10bfloat16_tEfNS_4arch4Sm80ELb0ELb0ELb0ELb0ELb1ELb0ELb1ELb1EEENS1_21CollectiveEpilogueFwdINS6_IJS8_SA_S9_EEENS6_IJNS7_ILi1EEESI_SI_EEESC_SE_Li256ELb0ELb1ELb1ELb0EEENS1_19SingleTileSchedulerILb0ELb1ELb1ELi128EEEEEEEEEvNT_6ParamsE,(.L_x_63 - _ZN7cutlass13device_kernelIN5flash19enable_sm80_to_sm89INS1_16FlashAttnFwdSm80INS1_25CollectiveMainloopFwdSm80ILi8ELi2ELb0EN4cute5tupleIJNS5_1CILi128EEENS7_ILi64EEENS7_ILi192EEEEEELi192ENS_10bfloat16_tEfNS_4arch4Sm80ELb0ELb0ELb0ELb0ELb1ELb0ELb1ELb1EEENS1_21CollectiveEpilogueFwdINS6_IJS8_SA_S9_EEENS6_IJNS7_ILi1EEESI_SI_EEESC_SE_Li256ELb0ELb1ELb1ELb0EEENS1_19SingleTileSchedulerILb0ELb1ELb1ELi128EEEEEEEEEvNT_6ParamsE)
        .other          _ZN7cutlass13device_kernelIN5flash19enable_sm80_to_sm89INS1_16FlashAttnFwdSm80INS1_25CollectiveMainloopFwdSm80ILi8ELi2ELb0EN4cute5tupleIJNS5_1CILi128EEENS7_ILi64EEENS7_ILi192EEEEEELi192ENS_10bfloat16_tEfNS_4arch4Sm80ELb0ELb0ELb0ELb0ELb1ELb0ELb1ELb1EEENS1_21CollectiveEpilogueFwdINS6_IJS8_SA_S9_EEENS6_IJNS7_ILi1EEESI_SI_EEESC_SE_Li256ELb0ELb1ELb1ELb0EEENS1_19SingleTileSchedulerILb0ELb1ELb1ELi128EEEEEEEEEvNT_6ParamsE,@"STO_CUDA_ENTRY STV_DEFAULT"
_ZN7cutlass13device_kernelIN5flash19enable_sm80_to_sm89INS1_16FlashAttnFwdSm80INS1_25CollectiveMainloopFwdSm80ILi8ELi2ELb0EN4cute5tupleIJNS5_1CILi128EEENS7_ILi64EEENS7_ILi192EEEEEELi192ENS_10bfloat16_tEfNS_4arch4Sm80ELb0ELb0ELb0ELb0ELb1ELb0ELb1ELb1EEENS1_21CollectiveEpilogueFwdINS6_IJS8_SA_S9_EEENS6_IJNS7_ILi1EEESI_SI_EEESC_SE_Li256ELb0ELb1ELb1ELb0EEENS1_19SingleTileSchedulerILb0ELb1ELb1ELi128EEEEEEEEEvNT_6ParamsE:
[----:B------:R-:W-:Y:S01]  /*0000*/  LDC R1, c[0x0][0x37c] ;  /* 0x0000df00ff017b82 */ /* 0x000fe20000000800 */
[----:B------:R-:W-:Y:S05]  /*0010*/  EXIT ;  /* 0x000000000000794d */ /* 0x000fea0003800000 */
.L_x_27:
        /* <DEDUP_REMOVED lines=14> */
.L_x_63:


//--------------------- .text._ZN7cutlass13device_kernelIN5flash19enable_sm80_to_sm89INS1_16FlashAttnFwdSm80INS1_25CollectiveMainloopFwdSm80ILi8ELi2ELb0EN4cute5tupleIJNS5_1CILi128EEENS7_ILi64EEENS7_ILi192EEEEEELi192ENS_10bfloat16_tEfNS_4arch4Sm80ELb0ELb0ELb0ELb1ELb1ELb0ELb1ELb1EEENS1_21CollectiveEpilogueFwdINS6_IJS8_SA_S9_EEENS6_IJNS7_ILi1EEESI_SI_EEESC_SE_Li256ELb1ELb1ELb1ELb0EEENS1_36VarlenDynamicPersistentTileSchedulerILi128ELi64ELi256ELi256ELb1ELb1ELb0ELb0ELb1ELb1EEEEEEEEEvNT_6ParamsE --------------------------
	.section	.text._ZN7cutlass13device_kernelIN5flash19enable_sm80_to_sm89INS1_16FlashAttnFwdSm80INS1_25CollectiveMainloopFwdSm80ILi8ELi2ELb0EN4cute5tupleIJNS5_1CILi128EEENS7_ILi64EEENS7_ILi192EEEEEELi192ENS_10bfloat16_tEfNS_4arch4Sm80ELb0ELb0ELb0ELb1ELb1ELb0ELb1ELb1EEENS1_21CollectiveEpilogueFwdINS6_IJS8_SA_S9_EEENS6_IJNS7_ILi1EEESI_SI_EEESC_SE_Li256ELb1ELb1ELb1ELb0EEENS1_36VarlenDynamicPersistentTileSchedulerILi128ELi64ELi256ELi256ELb1ELb1ELb0ELb0ELb1ELb1EEEEEEEEEvNT_6ParamsE,"ax",@progbits
	.align	128
.text._ZN7cutlass13device_kernelIN5flash19enable_sm80_to_sm89INS1_16FlashAttnFwdSm80INS1_25CollectiveMainloopFwdSm80ILi8ELi2ELb0EN4cute5tupleIJNS5_1CILi128EEENS7_ILi64EEENS7_ILi192EEEEEELi192ENS_10bfloat16_tEfNS_4arch4Sm80ELb0ELb0ELb0ELb1ELb1ELb0ELb1ELb1EEENS1_21CollectiveEpilogueFwdINS6_IJS8_SA_S9_EEENS6_IJNS7_ILi1EEESI_SI_EEESC_SE_Li256ELb1ELb1ELb1ELb0EEENS1_36VarlenDynamicPersistentTileSchedulerILi128ELi64ELi256ELi256ELb1ELb1ELb0ELb0ELb1ELb1EEEEEEEEEvNT_6ParamsE:
        .type           _ZN7cutlass13device_kernelIN5flash19enable_sm80_to_sm89INS1_16FlashAttnFwdSm80INS1_25CollectiveMainloopFwdSm80ILi8ELi2ELb0EN4cute5tupleIJNS5_1CILi128EEENS7_ILi64EEENS7_ILi192EEEEEELi192ENS_10bfloat16_tEfNS_4arch4Sm80ELb0ELb0ELb0ELb1ELb1ELb0ELb1ELb1EEENS1_21CollectiveEpilogueFwdINS6_IJS8_SA_S9_EEENS6_IJNS7_ILi1EEESI_SI_EEESC_SE_Li256ELb1ELb1ELb1ELb0EEENS1_36VarlenDynamicPersistentTileSchedulerILi128ELi64ELi256ELi256ELb1ELb1ELb0ELb0ELb1ELb1EEEEEEEEEvNT_6ParamsE,@function
        .size           _ZN7cutlass13device_kernelIN5flash19enable_sm80_to_sm89INS1_16FlashAttnFwdSm80INS1_25CollectiveMainloopFwdSm80ILi8ELi2ELb0EN4cute5tupleIJNS5_1CILi128EEENS7_ILi64EEENS7_ILi192EEEEEELi192ENS_10bfloat16_tEfNS_4arch4Sm80ELb0ELb0ELb0ELb1ELb1ELb0ELb1ELb1EEENS1_21CollectiveEpilogueFwdINS6_IJS8_SA_S9_EEENS6_IJNS7_ILi1EEESI_SI_EEESC_SE_Li256ELb1ELb1ELb1ELb0EEENS1_36VarlenDynamicPersistentTileSchedulerILi128ELi64ELi256ELi256ELb1ELb1ELb0ELb0ELb1ELb1EEEEEEEEEvNT_6ParamsE,(.L_x_64 - _ZN7cutlass13device_kernelIN5flash19enable_sm80_to_sm89INS1_16FlashAttnFwdSm80INS1_25CollectiveMainloopFwdSm80ILi8ELi2ELb0EN4cute5tupleIJNS5_1CILi128EEENS7_ILi64EEENS7_ILi192EEEEEELi192ENS_10bfloat16_tEfNS_4arch4Sm80ELb0ELb0ELb0ELb1ELb1ELb0ELb1ELb1EEENS1_21CollectiveEpilogueFwdINS6_IJS8_SA_S9_EEENS6_IJNS7_ILi1EEESI_SI_EEESC_SE_Li256ELb1ELb1ELb1ELb0EEENS1_36VarlenDynamicPersistentTileSchedulerILi128ELi64ELi256ELi256ELb1ELb1ELb0ELb0ELb1ELb1EEEEEEEEEvNT_6ParamsE)
        .other          _ZN7cutlass13device_kernelIN5flash19enable_sm80_to_sm89INS1_16FlashAttnFwdSm80INS1_25CollectiveMainloopFwdSm80ILi8ELi2ELb0EN4cute5tupleIJNS5_1CILi128EEENS7_ILi64EEENS7_ILi192EEEEEELi192ENS_10bfloat16_tEfNS_4arch4Sm80ELb0ELb0ELb0ELb1ELb1ELb0ELb1ELb1EEENS1_21CollectiveEpilogueFwdINS6_IJS8_SA_S9_EEENS6_IJNS7_ILi1EEESI_SI_EEESC_SE_Li256ELb1ELb1ELb1ELb0EEENS1_36VarlenDynamicPersistentTileSchedulerILi128ELi64ELi256ELi256ELb1ELb1ELb0ELb0ELb1ELb1EEEEEEEEEvNT_6ParamsE,@"STO_CUDA_ENTRY STV_DEFAULT"
_ZN7cutlass13device_kernelIN5flash19enable_sm80_to_sm89INS1_16FlashAttnFwdSm80INS1_25CollectiveMainloopFwdSm80ILi8ELi2ELb0EN4cute5tupleIJNS5_1CILi128EEENS7_ILi64EEENS7_ILi192EEEEEELi192ENS_10bfloat16_tEfNS_4arch4Sm80ELb0ELb0ELb0ELb1ELb1ELb0ELb1ELb1EEENS1_21CollectiveEpilogueFwdINS6_IJS8_SA_S9_EEENS6_IJNS7_ILi1EEESI_SI_EEESC_SE_Li256ELb1ELb1ELb1ELb0EEENS1_36VarlenDynamicPersistentTileSchedulerILi128ELi64ELi256ELi256ELb1ELb1ELb0ELb0ELb1ELb1EEEEEEEEEvNT_6ParamsE:
[----:B------:R-:W-:Y:S01]  /*0000*/  LDC R1, c[0x0][0x37c] ;  /* 0x0000df00ff017b82 */ /* 0x000fe20000000800 */
[----:B------:R-:W-:Y:S05]  /*0010*/  EXIT ;  /* 0x000000000000794d */ /* 0x000fea0003800000 */
.L_x_28:
        /* <DEDUP_REMOVED lines=14> */
.L_x_64:


//--------------------- .text._ZN7cutlass13device_kernelIN5flash19enable_sm80_to_sm89INS1_16FlashAttnFwdSm80INS1_25CollectiveMainloopFwdSm80ILi8ELi2ELb0EN4cute5tupleIJNS5_1CILi128EEENS7_ILi64EEENS7_ILi192EEEEEELi192ENS_10bfloat16_tEfNS_4arch4Sm80ELb0ELb0ELb0ELb1ELb1ELb1ELb1ELb1EEENS1_21CollectiveEpilogueFwdINS6_IJS8_SA_S9_EEENS6_IJNS7_ILi1EEESI_SI_EEESC_SE_Li256ELb1ELb1ELb1ELb0EEENS1_36VarlenDynamicPersistentTileSchedulerILi128ELi64ELi256ELi256ELb1ELb1ELb0ELb0ELb1ELb1EEEEEEEEEvNT_6ParamsE --------------------------
	.section	.text._ZN7cutlass13device_kernelIN5flash19enable_sm80_to_sm89INS1_16FlashAttnFwdSm80INS1_25CollectiveMainloopFwdSm80ILi8ELi2ELb0EN4cute5tupleIJNS5_1CILi128EEENS7_ILi64EEENS7_ILi192EEEEEELi192ENS_10bfloat16_tEfNS_4arch4Sm80ELb0ELb0ELb0ELb1ELb1ELb1ELb1ELb1EEENS1_21CollectiveEpilogueFwdINS6_IJS8_SA_S9_EEENS6_IJNS7_ILi1EEESI_SI_EEESC_SE_Li256ELb1ELb1ELb1ELb0EEENS1_36VarlenDynamicPersistentTileSchedulerILi128ELi64ELi256ELi256ELb1ELb1ELb0ELb0ELb1ELb1EEEEEEEEEvNT_6ParamsE,"ax",@progbits
	.align	128
.text._ZN7cutlass13device_kernelIN5flash19enable_sm80_to_sm89INS1_16FlashAttnFwdSm80INS1_25CollectiveMainloopFwdSm80ILi8ELi2ELb0EN4cute5tupleIJNS5_1CILi128EEENS7_ILi64EEENS7_ILi192EEEEEELi192ENS_10bfloat16_tEfNS_4arch4Sm80ELb0ELb0ELb0ELb1ELb1ELb1ELb1ELb1EEENS1_21CollectiveEpilogueFwdINS6_IJS8_SA_S9_EEENS6_IJNS7_ILi1EEESI_SI_EEESC_SE_Li256ELb1ELb1ELb1ELb0EEENS1_36VarlenDynamicPersistentTileSchedulerILi128ELi64ELi256ELi256ELb1ELb1ELb0ELb0ELb1ELb1EEEEEEEEEvNT_6ParamsE:
        .type           _ZN7cutlass13device_kernelIN5flash19enable_sm80_to_sm89INS1_16FlashAttnFwdSm80INS1_25CollectiveMainloopFwdSm80ILi8ELi2ELb0EN4cute5tupleIJNS5_1CILi128EEENS7_ILi64EEENS7_ILi192EEEEEELi192ENS_10bfloat16_tEfNS_4arch4Sm80ELb0ELb0ELb0ELb1ELb1ELb1ELb1ELb1EEENS1_21CollectiveEpilogueFwdINS6_IJS8_SA_S9_EEENS6_IJNS7_ILi1EEESI_SI_EEESC_SE_Li256ELb1ELb1ELb1ELb0EEENS1_36VarlenDynamicPersistentTileSchedulerILi128ELi64ELi256ELi256ELb1ELb1ELb0ELb0ELb1ELb1EEEEEEEEEvNT_6ParamsE,@function
        .size           _ZN7cutlass13device_kernelIN5flash19enable_sm80_to_sm89INS1_16FlashAttnFwdSm80INS1_25CollectiveMainloopFwdSm80ILi8ELi2ELb0EN4cute5tupleIJNS5_1CILi128EEENS7_ILi64EEENS7_ILi192EEEEEELi192ENS_10bfloat16_tEfNS_4arch4Sm80ELb0ELb0ELb0ELb1ELb1ELb1ELb1ELb1EEENS1_21CollectiveEpilogueFwdINS6_IJS8_SA_S9_EEENS6_IJNS7_ILi1EEESI_SI_EEESC_SE_Li256ELb1ELb1ELb1ELb0EEENS1_36VarlenDynamicPersistentTileSchedulerILi128ELi64ELi256ELi256ELb1ELb1ELb0ELb0ELb1ELb1EEEEEEEEEvNT_6ParamsE,(.L_x_65 - _ZN7cutlass13device_kernelIN5flash19enable_sm80_to_sm89INS1_16FlashAttnFwdSm80INS1_25CollectiveMainloopFwdSm80ILi8ELi2ELb0EN4cute5tupleIJNS5_1CILi128EEENS7_ILi64EEENS7_ILi192EEEEEELi192ENS_10bfloat16_tEfNS_4arch4Sm80ELb0ELb0ELb0ELb1ELb1ELb1ELb1ELb1EEENS1_21CollectiveEpilogueFwdINS6_IJS8_SA_S9_EEENS6_IJNS7_ILi1EEESI_SI_EEESC_SE_Li256ELb1ELb1ELb1ELb0EEENS1_36VarlenDynamicPersistentTileSchedulerILi128ELi64ELi256ELi256ELb1ELb1ELb0ELb0ELb1ELb1EEEEEEEEEvNT_6ParamsE)
        .other          _ZN7cutlass13device_kernelIN5flash19enable_sm80_to_sm89INS1_16FlashAttnFwdSm80INS1_25CollectiveMainloopFwdSm80ILi8ELi2ELb0EN4cute5tupleIJNS5_1CILi128EEENS7_ILi64EEENS7_ILi192EEEEEELi192ENS_10bfloat16_tEfNS_4arch4Sm80ELb0ELb0ELb0ELb1ELb1ELb1ELb1ELb1EEENS1_21CollectiveEpilogueFwdINS6_IJS8_SA_S9_EEENS6_IJNS7_ILi1EEESI_SI_EEESC_SE_Li256ELb1ELb1ELb1ELb0EEENS1_36VarlenDynamicPersistentTileSchedulerILi128ELi64ELi256ELi256ELb1ELb1ELb0ELb0ELb1ELb1EEEEEEEEEvNT_6ParamsE,@"STO_CUDA_ENTRY STV_DEFAULT"
_ZN7cutlass13device_kernelIN5flash19enable_sm80_to_sm89INS1_16FlashAttnFwdSm80INS1_25CollectiveMainloopFwdSm80ILi8ELi2ELb0EN4cute5tupleIJNS5_1CILi128EEENS7_ILi64EEENS7_ILi192EEEEEELi192ENS_10bfloat16_tEfNS_4arch4Sm80ELb0ELb0ELb0ELb1ELb1ELb1ELb1ELb1EEENS1_21CollectiveEpilogueFwdINS6_IJS8_SA_S9_EEENS6_IJNS7_ILi1EEESI_SI_EEESC_SE_Li256ELb1ELb1ELb1ELb0EEENS1_36VarlenDynamicPersistentTileSchedulerILi128ELi64ELi256ELi256ELb1ELb1ELb0ELb0ELb1ELb1EEEEEEEEEvNT_6ParamsE:
[----:B------:R-:W-:Y:S01]  /*0000*/  LDC R1, c[0x0][0x37c] ;  /* 0x0000df00ff017b82 */ /* 0x000fe20000000800 */
[----:B------:R-:W-:Y:S05]  /*0010*/  EXIT ;  /* 0x000000000000794d */ /* 0x000fea0003800000 */
.L_x_29:
        /* <DEDUP_REMOVED lines=14> */
.L_x_65:


//--------------------- .text._ZN7cutlass13device_kernelIN5flash19enable_sm80_to_sm89INS1_16FlashAttnFwdSm80INS1_25CollectiveMainloopFwdSm80ILi8ELi2ELb0EN4cute5tupleIJNS5_1CILi128EEENS7_ILi64EEENS7_ILi192EEEEEELi192ENS_10bfloat16_tEfNS_4arch4Sm80ELb0ELb1ELb0ELb0ELb1ELb0ELb1ELb1EEENS1_21CollectiveEpilogueFwdINS6_IJS8_SA_S9_EEENS6_IJNS7_ILi1EEESI_SI_EEESC_SE_Li256ELb0ELb1ELb1ELb0EEENS1_19SingleTileSchedulerILb0ELb1ELb1ELi128EEEEEEEEEvNT_6ParamsE --------------------------
	.section	.text._ZN7cutlass13device_kernelIN5flash19enable_sm80_to_sm89INS1_16FlashAttnFwdSm80INS1_25CollectiveMainloopFwdSm80ILi8ELi2ELb0EN4cute5tupleIJNS5_1CILi128EEENS7_ILi64EEENS7_ILi192EEEEEELi192ENS_10bfloat16_tEfNS_4arch4Sm80ELb0ELb1ELb0ELb0ELb1ELb0ELb1ELb1EEENS1_21CollectiveEpilogueFwdINS6_IJS8_SA_S9_EEENS6_IJNS7_ILi1EEESI_SI_EEESC_SE_Li256ELb0ELb1ELb1ELb0EEENS1_19SingleTileSchedulerILb0ELb1ELb1ELi128EEEEEEEEEvNT_6ParamsE,"ax",@progbits
	.align	128
.text._ZN7cutlass13device_kernelIN5flash19enable_sm80_to_sm89INS1_16FlashAttnFwdSm80INS1_25CollectiveMainloopFwdSm80ILi8ELi2ELb0EN4cute5tupleIJNS5_1CILi128EEENS7_ILi64EEENS7_ILi192EEEEEELi192ENS_10bfloat16_tEfNS_4arch4Sm80ELb0ELb1ELb0ELb0ELb1ELb0ELb1ELb1EEENS1_21CollectiveEpilogueFwdINS6_IJS8_SA_S9_EEENS6_IJNS7_ILi1EEESI_SI_EEESC_SE_Li256ELb0ELb1ELb1ELb0EEENS1_19SingleTileSchedulerILb0ELb1ELb1ELi128EEEEEEEEEvNT_6ParamsE:
        .type           _ZN7cutlass13device_kernelIN5flash19enable_sm80_to_sm89INS1_16FlashAttnFwdSm80INS1_25CollectiveMainloopFwdSm80ILi8ELi2ELb0EN4cute5tupleIJNS5_1CILi128EEENS7_ILi64EEENS7_ILi192EEEEEELi192ENS_10bfloat16_tEfNS_4arch4Sm80ELb0ELb1ELb0ELb0ELb1ELb0ELb1ELb1EEENS1_21CollectiveEpilogueFwdINS6_IJS8_SA_S9_EEENS6_IJNS7_ILi1EEESI_SI_EEESC_SE_Li256ELb0ELb1ELb1ELb0EEENS1_19SingleTileSchedulerILb0ELb1ELb1ELi128EEEEEEEEEvNT_6ParamsE,@function
        .size           _ZN7cutlass13device_kernelIN5flash19enable_sm80_to_sm89INS1_16FlashAttnFwdSm80INS1_25CollectiveMainloopFwdSm80ILi8ELi2ELb0EN4cute5tupleIJNS5_1CILi128EEENS7_ILi64EEENS7_ILi192EEEEEELi192ENS_10bfloat16_tEfNS_4arch4Sm80ELb0ELb1ELb0ELb0ELb1ELb0ELb1ELb1EEENS1_21CollectiveEpilogueFwdINS6_IJS8_SA_S9_EEENS6_IJNS7_ILi1EEESI_SI_EEESC_SE_Li256ELb0ELb1ELb1ELb0EEENS1_19SingleTileSchedulerILb0ELb1ELb1ELi128EEEEEEEEEvNT_6ParamsE,(.L_x_66 - _ZN7cutlass13device_kernelIN5flash19enable_sm80_to_sm89INS1_16FlashAttnFwdSm80INS1_25CollectiveMainloopFwdSm80ILi8ELi2ELb0EN4cute5tupleIJNS5_1CILi128EEENS7_ILi64EEENS7_ILi192EEEEEELi192ENS_10bfloat16_tEfNS_4arch4Sm80ELb0ELb1ELb0ELb0ELb1ELb0ELb1ELb1EEENS1_21CollectiveEpilogueFwdINS6_IJS8_SA_S9_EEENS6_IJNS7_ILi1EEESI_SI_EEESC_SE_Li256ELb0ELb1ELb1ELb0EEENS1_19SingleTileSchedulerILb0ELb1ELb1ELi128EEEEEEEEEvNT_6ParamsE)
        .other          _ZN7cutlass13device_kernelIN5flash19enable_sm80_to_sm89INS1_16FlashAttnFwdSm80INS1_25CollectiveMainloopFwdSm80ILi8ELi2ELb0EN4cute5tupleIJNS5_1CILi128EEENS7_ILi64EEENS7_ILi192EEEEEELi192ENS_10bfloat16_tEfNS_4arch4Sm80ELb0ELb1ELb0ELb0ELb1ELb0ELb1ELb1EEENS1_21CollectiveEpilogueFwdINS6_IJS8_SA_S9_EEENS6_IJNS7_ILi1EEESI_SI_EEESC_SE_Li256ELb0ELb1ELb1ELb0EEENS1_19SingleTileSchedulerILb0ELb1ELb1ELi128EEEEEEEEEvNT_6ParamsE,@"STO_CUDA_ENTRY STV_DEFAULT"
_ZN7cutlass13device_kernelIN5flash19enable_sm80_to_sm89INS1_16FlashAttnFwdSm80INS1_25CollectiveMainloopFwdSm80ILi8ELi2ELb0EN4cute5tupleIJNS5_1CILi128EEENS7_ILi64EEENS7_ILi192EEEEEELi192ENS_10bfloat16_tEfNS_4arch4Sm80ELb0ELb1ELb0ELb0ELb1ELb0ELb1ELb1EEENS1_21CollectiveEpilogueFwdINS6_IJS8_SA_S9_EEENS6_IJNS7_ILi1EEESI_SI_EEESC_SE_Li256ELb0ELb1ELb1ELb0EEENS1_19SingleTileSchedulerILb0ELb1ELb1ELi128EEEEEEEEEvNT_6ParamsE:
[----:B------:R-:W-:Y:S01]  /*0000*/  LDC R1, c[0x0][0x37c] ;  /* 0x0000df00ff017b82 */ /* 0x000fe20000000800 */
[----:B------:R-:W-:Y:S05]  /*0010*/  EXIT ;  /* 0x000000000000794d */ /* 0x000fea0003800000 */
.L_x_30:
        /* <DEDUP_REMOVED lines=14> */
.L_x_66:


//--------------------- .text._ZN7cutlass13device_kernelIN5flash19enable_sm80_to_sm89INS1_16FlashAttnFwdSm80INS1_25CollectiveMainloopFwdSm80ILi8ELi2ELb0EN4cute5tupleIJNS5_1CILi128EEENS7_ILi64EEENS7_ILi192EEEEEELi192ENS_10bfloat16_tEfNS_4arch4Sm80ELb0ELb1ELb0ELb1ELb1ELb0ELb1ELb1EEENS1_21CollectiveEpilogueFwdINS6_IJS8_SA_S9_EEENS6_IJNS7_ILi1EEESI_SI_EEESC_SE_Li256ELb1ELb1ELb1ELb0EEENS1_36VarlenDynamicPersistentTileSchedulerILi128ELi64ELi256ELi256ELb1ELb1ELb0ELb1ELb0ELb1EEEEEEEEEvNT_6ParamsE --------------------------
	.section	.text._ZN7cutlass13device_kernelIN5flash19enable_sm80_to_sm89INS1_16FlashAttnFwdSm80INS1_25CollectiveMainloopFwdSm80ILi8ELi2ELb0EN4cute5tupleIJNS5_1CILi128EEENS7_ILi64EEENS7_ILi192EEEEEELi192ENS_10bfloat16_tEfNS_4arch4Sm80ELb0ELb1ELb0ELb1ELb1ELb0ELb1ELb1EEENS1_21CollectiveEpilogueFwdINS6_IJS8_SA_S9_EEENS6_IJNS7_ILi1EEESI_SI_EEESC_SE_Li256ELb1ELb1ELb1ELb0EEENS1_36VarlenDynamicPersistentTileSchedulerILi128ELi64ELi256ELi256ELb1ELb1ELb0ELb1ELb0ELb1EEEEEEEEEvNT_6ParamsE,"ax",@progbits
	.align	128
.text._ZN7cutlass13device_kernelIN5flash19enable_sm80_to_sm89INS1_16FlashAttnFwdSm80INS1_25CollectiveMainloopFwdSm80ILi8ELi2ELb0EN4cute5tupleIJNS5_1CILi128EEENS7_ILi64EEENS7_ILi192EEEEEELi192ENS_10bfloat16_tEfNS_4arch4Sm80ELb0ELb1ELb0ELb1ELb1ELb0ELb1ELb1EEENS1_21CollectiveEpilogueFwdINS6_IJS8_SA_S9_EEENS6_IJNS7_ILi1EEESI_SI_EEESC_SE_Li256ELb1ELb1ELb1ELb0EEENS1_36VarlenDynamicPersistentTileSchedulerILi128ELi64ELi256ELi256ELb1ELb1ELb0ELb1ELb0ELb1EEEEEEEEEvNT_6ParamsE:
        .type           _ZN7cutlass13device_kernelIN5flash19enable_sm80_to_sm89INS1_16FlashAttnFwdSm80INS1_25CollectiveMainloopFwdSm80ILi8ELi2ELb0EN4cute5tupleIJNS5_1CILi128EEENS7_ILi64EEENS7_ILi192EEEEEELi192ENS_10bfloat16_tEfNS_4arch4Sm80ELb0ELb1ELb0ELb1ELb1ELb0ELb1ELb1EEENS1_21CollectiveEpilogueFwdINS6_IJS8_SA_S9_EEENS6_IJNS7_ILi1EEESI_SI_EEESC_SE_Li256ELb1ELb1ELb1ELb0EEENS1_36VarlenDynamicPersistentTileSchedulerILi128ELi64ELi256ELi256ELb1ELb1ELb0ELb1ELb0ELb1EEEEEEEEEvNT_6ParamsE,@function
        .size           _ZN7cutlass13device_kernelIN5flash19enable_sm80_to_sm89INS1_16FlashAttnFwdSm80INS1_25CollectiveMainloopFwdSm80ILi8ELi2ELb0EN4cute5tupleIJNS5_1CILi128EEENS7_ILi64EEENS7_ILi192EEEEEELi192ENS_10bfloat16_tEfNS_4arch4Sm80ELb0ELb1ELb0ELb1ELb1ELb0ELb1ELb1EEENS1_21CollectiveEpilogueFwdINS6_IJS8_SA_S9_EEENS6_IJNS7_ILi1EEESI_SI_EEESC_SE_Li256ELb1ELb1ELb1ELb0EEENS1_36VarlenDynamicPersistentTileSchedulerILi128ELi64ELi256ELi256ELb1ELb1ELb0ELb1ELb0ELb1EEEEEEEEEvNT_6ParamsE,(.L_x_67 - _ZN7cutlass13device_kernelIN5flash19enable_sm80_to_sm89INS1_16FlashAttnFwdSm80INS1_25CollectiveMainloopFwdSm80ILi8ELi2ELb0EN4cute5tupleIJNS5_1CILi128EEENS7_ILi64EEENS7_ILi192EEEEEELi192ENS_10bfloat16_tEfNS_4arch4Sm80ELb0ELb1ELb0ELb1ELb1ELb0ELb1ELb1EEENS1_21CollectiveEpilogueFwdINS6_IJS8_SA_S9_EEENS6_IJNS7_ILi1EEESI_SI_EEESC_SE_Li256ELb1ELb1ELb1ELb0EEENS1_36VarlenDynamicPersistentTileSchedulerILi128ELi64ELi256ELi256ELb1ELb1ELb0ELb1ELb0ELb1EEEEEEEEEvNT_6ParamsE)
        .other          _ZN7cutlass13device_kernelIN5flash19enable_sm80_to_sm89INS1_16FlashAttnFwdSm80INS1_25CollectiveMainloopFwdSm80ILi8ELi2ELb0EN4cute5tupleIJNS5_1CILi128EEENS7_ILi64EEENS7_ILi192EEEEEELi192ENS_10bfloat16_tEfNS_4arch4Sm80ELb0ELb1ELb0ELb1ELb1ELb0ELb1ELb1EEENS1_21CollectiveEpilogueFwdINS6_IJS8_SA_S9_EEENS6_IJNS7_ILi1EEESI_SI_EEESC_SE_Li256ELb1ELb1ELb1ELb0EEENS1_36VarlenDynamicPersistentTileSchedulerILi128ELi64ELi256ELi256ELb1ELb1ELb0ELb1ELb0ELb1EEEEEEEEEvNT_6ParamsE,@"STO_CUDA_ENTRY STV_DEFAULT"
_ZN7cutlass13device_kernelIN5flash19enable_sm80_to_sm89INS1_16FlashAttnFwdSm80INS1_25CollectiveMainloopFwdSm80ILi8ELi2ELb0EN4cute5tupleIJNS5_1CILi128EEENS7_ILi64EEENS7_ILi192EEEEEELi192ENS_10bfloat16_tEfNS_4arch4Sm80ELb0ELb1ELb0ELb1ELb1ELb0ELb1ELb1EEENS1_21CollectiveEpilogueFwdINS6_IJS8_SA_S9_EEENS6_IJNS7_ILi1EEESI_SI_EEESC_SE_Li256ELb1ELb1ELb1ELb0EEENS1_36VarlenDynamicPersistentTileSchedulerILi128ELi64ELi256ELi256ELb1ELb1ELb0ELb1ELb0ELb1EEEEEEEEEvNT_6ParamsE:
[----:B------:R-:W-:Y:S01]  /*0000*/  LDC R1, c[0x0][0x37c] ;  /* 0x0000df00ff017b82 */ /* 0x000fe20000000800 */
[----:B------:R-:W-:Y:S05]  /*0010*/  EXIT ;  /* 0x000000000000794d */ /* 0x000fea0003800000 */
.L_x_31:
        /* <DEDUP_REMOVED lines=14> */
.L_x_67:


//--------------------- .text._ZN7cutlass13device_kernelIN5flash19enable_sm80_to_sm89INS1_16FlashAttnFwdSm80INS1_25CollectiveMainloopFwdSm80ILi8ELi2ELb0EN4cute5tupleIJNS5_1CILi128EEENS7_ILi64EEENS7_ILi192EEEEEELi192ENS_10bfloat16_tEfNS_4arch4Sm80ELb0ELb1ELb0ELb1ELb1ELb1ELb1ELb1EEENS1_21CollectiveEpilogueFwdINS6_IJS8_SA_S9_EEENS6_IJNS7_ILi1EEESI_SI_EEESC_SE_Li256ELb1ELb1ELb1ELb0EEENS1_36VarlenDynamicPersistentTileSchedulerILi128ELi64ELi256ELi256ELb1ELb1ELb0ELb1ELb0ELb1EEEEEEEEEvNT_6ParamsE --------------------------
	.section	.text._ZN7cutlass13device_kernelIN5flash19enable_sm80_to_sm89INS1_16FlashAttnFwdSm80INS1_25CollectiveMainloopFwdSm80ILi8ELi2ELb0EN4cute5tupleIJNS5_1CILi128EEENS7_ILi64EEENS7_ILi192EEEEEELi192ENS_10bfloat16_tEfNS_4arch4Sm80ELb0ELb1ELb0ELb1ELb1ELb1ELb1ELb1EEENS1_21CollectiveEpilogueFwdINS6_IJS8_SA_S9_EEENS6_IJNS7_ILi1EEESI_SI_EEESC_SE_Li256ELb1ELb1ELb1ELb0EEENS1_36VarlenDynamicPersistentTileSchedulerILi128ELi64ELi256ELi256ELb1ELb1ELb0ELb1ELb0ELb1EEEEEEEEEvNT_6ParamsE,"ax",@progbits
	.align	128
.text._ZN7cutlass13device_kernelIN5flash19enable_sm80_to_sm89INS1_16FlashAttnFwdSm80INS1_25CollectiveMainloopFwdSm80ILi8ELi2ELb0EN4cute5tupleIJNS5_1CILi128EEENS7_ILi64EEENS7_ILi192EEEEEELi192ENS_10bfloat16_tEfNS_4arch4Sm80ELb0ELb1ELb0ELb1ELb1ELb1ELb1ELb1EEENS1_21CollectiveEpilogueFwdINS6_IJS8_SA_S9_EEENS6_IJNS7_ILi1EEESI_SI_EEESC_SE_Li256ELb1ELb1ELb1ELb0EEENS1_36VarlenDynamicPersistentTileSchedulerILi128ELi64ELi256ELi256ELb1ELb1ELb0ELb1ELb0ELb1EEEEEEEEEvNT_6ParamsE:
        .type           _ZN7cutlass13device_kernelIN5flash19enable_sm80_to_sm89INS1_16FlashAttnFwdSm80INS1_25CollectiveMainloopFwdSm80ILi8ELi2ELb0EN4cute5tupleIJNS5_1CILi128EEENS7_ILi64EEENS7_ILi192EEEEEELi192ENS_10bfloat16_tEfNS_4arch4Sm80ELb0ELb1ELb0ELb1ELb1ELb1ELb1ELb1EEENS1_21CollectiveEpilogueFwdINS6_IJS8_SA_S9_EEENS6_IJNS7_ILi1EEESI_SI_EEESC_SE_Li256ELb1ELb1ELb1ELb0EEENS1_36VarlenDynamicPersistentTileSchedulerILi128ELi64ELi256ELi256ELb1ELb1ELb0ELb1ELb0ELb1EEEEEEEEEvNT_6ParamsE,@function
        .size           _ZN7cutlass13device_kernelIN5flash19enable_sm80_to_sm89INS1_16FlashAttnFwdSm80INS1_25CollectiveMainloopFwdSm80ILi8ELi2ELb0EN4cute5tupleIJNS5_1CILi128EEENS7_ILi64EEENS7_ILi192EEEEEELi192ENS_10bfloat16_tEfNS_4arch4Sm80ELb0ELb1ELb0ELb1ELb1ELb1ELb1ELb1EEENS1_21CollectiveEpilogueFwdINS6_IJS8_SA_S9_EEENS6_IJNS7_ILi1EEESI_SI_EEESC_SE_Li256ELb1ELb1ELb1ELb0EEENS1_36VarlenDynamicPersistentTileSchedulerILi128ELi64ELi256ELi256ELb1ELb1ELb0ELb1ELb0ELb1EEEEEEEEEvNT_6ParamsE,(.L_x_68 - _ZN7cutlass13device_kernelIN5flash19enable_sm80_to_sm89INS1_16FlashAttnFwdSm80INS1_25CollectiveMainloopFwdSm80ILi8ELi2ELb0EN4cute5tupleIJNS5_1CILi128EEENS7_ILi64EEENS7_ILi192EEEEEELi192ENS_10bfloat16_tEfNS_4arch4Sm80ELb0ELb1ELb0ELb1ELb1ELb1ELb1ELb1EEENS1_21CollectiveEpilogueFwdINS6_IJS8_SA_S9_EEENS6_IJNS7_ILi1EEESI_SI_EEESC_SE_Li256ELb1ELb1ELb1ELb0EEENS1_36VarlenDynamicPersistentTileSchedulerILi128ELi64ELi256ELi256ELb1ELb1ELb0ELb1ELb0ELb1EEEEEEEEEvNT_6ParamsE)
        .other          _ZN7cutlass13device_kernelIN5flash19enable_sm80_to_sm89INS1_16FlashAttnFwdSm80INS1_25CollectiveMainloopFwdSm80ILi8ELi2ELb0EN4cute5tupleIJNS5_1CILi128EEENS7_ILi64EEENS7_ILi192EEEEEELi192ENS_10bfloat16_tEfNS_4arch4Sm80ELb0ELb1ELb0ELb1ELb1ELb1ELb1ELb1EEENS1_21CollectiveEpilogueFwdINS6_IJS8_SA_S9_EEENS6_IJNS7_ILi1EEESI_SI_EEESC_SE_Li256ELb1ELb1ELb1ELb0EEENS1_36VarlenDynamicPersistentTileSchedulerILi128ELi64ELi256ELi256ELb1ELb1ELb0ELb1ELb0ELb1EEEEEEEEEvNT_6ParamsE,@"STO_CUDA_ENTRY STV_DEFAULT"
_ZN7cutlass13device_kernelIN5flash19enable_sm80_to_sm89INS1_16FlashAttnFwdSm80INS1_25CollectiveMainloopFwdSm80ILi8ELi2ELb0EN4cute5tupleIJNS5_1CILi128EEENS7_ILi64EEENS7_ILi192EEEEEELi192ENS_10bfloat16_tEfNS_4arch4Sm80ELb0ELb1ELb0ELb1ELb1ELb1ELb1ELb1EEENS1_21CollectiveEpilogueFwdINS6_IJS8_SA_S9_EEENS6_IJNS7_ILi1EEESI_SI_EEESC_SE_Li256ELb1ELb1ELb1ELb0EEENS1_36VarlenDynamicPersistentTileSchedulerILi128ELi64ELi256ELi256ELb1ELb1ELb0ELb1ELb0ELb1EEEEEEEEEvNT_6ParamsE:
[----:B------:R-:W-:Y:S01]  /*0000*/  LDC R1, c[0x0][0x37c] ;  /* 0x0000df00ff017b82 */ /* 0x000fe20000000800 */
[----:B------:R-:W-:Y:S05]  /*0010*/  EXIT ;  /* 0x000000000000794d */ /* 0x000fea0003800000 */
.L_x_32:
        /* <DEDUP_REMOVED lines=14> */
.L_x_68:


//--------------------- .text._ZN7cutlass13device_kernelIN5flash19enable_sm80_to_sm89INS1_16FlashAttnFwdSm80INS1_25CollectiveMainloopFwdSm80ILi8ELi2ELb0EN4cute5tupleIJNS5_1CILi128EEENS7_ILi64EEENS7_ILi192EEEEEELi192ENS_10bfloat16_tEfNS_4arch4Sm80ELb1ELb0ELb0ELb0ELb1ELb0ELb1ELb1EEENS1_21CollectiveEpilogueFwdINS6_IJS8_SA_S9_EEENS6_IJNS7_ILi1EEESI_SI_EEESC_SE_Li256ELb0ELb1ELb1ELb0EEENS1_30DynamicPersistentTileSchedulerILi256ELi256ELb1ELb1ELb0EEEEEEEEEvNT_6ParamsE --------------------------
	.section	.text._ZN7cutlass13device_kernelIN5flash19enable_sm80_to_sm89INS1_16FlashAttnFwdSm80INS1_25CollectiveMainloopFwdSm80ILi8ELi2ELb0EN4cute5tupleIJNS5_1CILi128EEENS7_ILi64EEENS7_ILi192EEEEEELi192ENS_10bfloat16_tEfNS_4arch4Sm80ELb1ELb0ELb0ELb0ELb1ELb0ELb1ELb1EEENS1_21CollectiveEpilogueFwdINS6_IJS8_SA_S9_EEENS6_IJNS7_ILi1EEESI_SI_EEESC_SE_Li256ELb0ELb1ELb1ELb0EEENS1_30DynamicPersistentTileSchedulerILi256ELi256ELb1ELb1ELb0EEEEEEEEEvNT_6ParamsE,"ax",@progbits
	.align	128
.text._ZN7cutlass13device_kernelIN5flash19enable_sm80_to_sm89INS1_16FlashAttnFwdSm80INS1_25CollectiveMainloopFwdSm80ILi8ELi2ELb0EN4cute5tupleIJNS5_1CILi128EEENS7_ILi64EEENS7_ILi192EEEEEELi192ENS_10bfloat16_tEfNS_4arch4Sm80ELb1ELb0ELb0ELb0ELb1ELb0ELb1ELb1EEENS1_21CollectiveEpilogueFwdINS6_IJS8_SA_S9_EEENS6_IJNS7_ILi1EEESI_SI_EEESC_SE_Li256ELb0ELb1ELb1ELb0EEENS1_30DynamicPersistentTileSchedulerILi256ELi256ELb1ELb1ELb0EEEEEEEEEvNT_6ParamsE:
        .type           _ZN7cutlass13device_kernelIN5flash19enable_sm80_to_sm89INS1_16FlashAttnFwdSm80INS1_25CollectiveMainloopFwdSm80ILi8ELi2ELb0EN4cute5tupleIJNS5_1CILi128EEENS7_ILi64EEENS7_ILi192EEEEEELi192ENS_10bfloat16_tEfNS_4arch4Sm80ELb1ELb0ELb0ELb0ELb1ELb0ELb1ELb1EEENS1_21CollectiveEpilogueFwdINS6_IJS8_SA_S9_EEENS6_IJNS7_ILi1EEESI_SI_EEESC_SE_Li256ELb0ELb1ELb1ELb0EEENS1_30DynamicPersistentTileSchedulerILi256ELi256ELb1ELb1ELb0EEEEEEEEEvNT_6ParamsE,@function
        .size           _ZN7cutlass13device_kernelIN5flash19enable_sm80_to_sm89INS1_16FlashAttnFwdSm80INS1_25CollectiveMainloopFwdSm80ILi8ELi2ELb0EN4cute5tupleIJNS5_1CILi128EEENS7_ILi64EEENS7_ILi192EEEEEELi192ENS_10bfloat16_tEfNS_4arch4Sm80ELb1ELb0ELb0ELb0ELb1ELb0ELb1ELb1EEENS1_21CollectiveEpilogueFwdINS6_IJS8_SA_S9_EEENS6_IJNS7_ILi1EEESI_SI_EEESC_SE_Li256ELb0ELb1ELb1ELb0EEENS1_30DynamicPersistentTileSchedulerILi256ELi256ELb1ELb1ELb0EEEEEEEEEvNT_6ParamsE,(.L_x_69 - _ZN7cutlass13device_kernelIN5flash19enable_sm80_to_sm89INS1_16FlashAttnFwdSm80INS1_25CollectiveMainloopFwdSm80ILi8ELi2ELb0EN4cute5tupleIJNS5_1CILi128EEENS7_ILi64EEENS7_ILi192EEEEEELi192ENS_10bfloat16_tEfNS_4arch4Sm80ELb1ELb0ELb0ELb0ELb1ELb0ELb1ELb1EEENS1_21CollectiveEpilogueFwdINS6_IJS8_SA_S9_EEENS6_IJNS7_ILi1EEESI_SI_EEESC_SE_Li256ELb0ELb1ELb1ELb0EEENS1_30DynamicPersistentTileSchedulerILi256ELi256ELb1ELb1ELb0EEEEEEEEEvNT_6ParamsE)
        .other          _ZN7cutlass13device_kernelIN5flash19enable_sm80_to_sm89INS1_16FlashAttnFwdSm80INS1_25CollectiveMainloopFwdSm80ILi8ELi2ELb0EN4cute5tupleIJNS5_1CILi128EEENS7_ILi64EEENS7_ILi192EEEEEELi192ENS_10bfloat16_tEfNS_4arch4Sm80ELb1ELb0ELb0ELb0ELb1ELb0ELb1ELb1EEENS1_21CollectiveEpilogueFwdINS6_IJS8_SA_S9_EEENS6_IJNS7_ILi1EEESI_SI_EEESC_SE_Li256ELb0ELb1ELb1ELb0EEENS1_30DynamicPersistentTileSchedulerILi256ELi256ELb1ELb1ELb0EEEEEEEEEvNT_6ParamsE,@"STO_CUDA_ENTRY STV_DEFAULT"
_ZN7cutlass13device_kernelIN5flash19enable_sm80_to_sm89INS1_16FlashAttnFwdSm80INS1_25CollectiveMainloopFwdSm80ILi8ELi2ELb0EN4cute5tupleIJNS5_1CILi128EEENS7_ILi64EEENS7_ILi192EEEEEELi192ENS_10bfloat16_tEfNS_4arch4Sm80ELb1ELb0ELb0ELb0ELb1ELb0ELb1ELb1EEENS1_21CollectiveEpilogueFwdINS6_IJS8_SA_S9_EEENS6_IJNS7_ILi1EEESI_SI_EEESC_SE_Li256ELb0ELb1ELb1ELb0EEENS1_30DynamicPersistentTileSchedulerILi256ELi256ELb1ELb1ELb0EEEEEEEEEvNT_6ParamsE:
[----:B------:R-:W-:Y:S01]  /*0000*/  LDC R1, c[0x0][0x37c] ;  /* 0x0000df00ff017b82 */ /* 0x000fe20000000800 */
[----:B------:R-:W-:Y:S05]  /*0010*/  EXIT ;  /* 0x000000000000794d */ /* 0x000fea0003800000 */
.L_x_33:
        /* <DEDUP_REMOVED lines=14> */
.L_x_69:


//--------------------- .text._ZN7cutlass13device_kernelIN5flash19enable_sm80_to_sm89INS1_16FlashAttnFwdSm80INS1_25CollectiveMainloopFwdSm80ILi8ELi2ELb0EN4cute5tupleIJNS5_1CILi128EEENS7_ILi64EEENS7_ILi192EEEEEELi192ENS_10bfloat16_tEfNS_4arch4Sm80ELb1ELb0ELb0ELb1ELb1ELb0ELb1ELb1EEENS1_21CollectiveEpilogueFwdINS6_IJS8_SA_S9_EEENS6_IJNS7_ILi1EEESI_SI_EEESC_SE_Li256ELb1ELb1ELb1ELb0EEENS1_36VarlenDynamicPersistentTileSchedulerILi128ELi64ELi256ELi256ELb1ELb1ELb0ELb1ELb1ELb1EEEEEEEEEvNT_6ParamsE --------------------------
	.section	.text._ZN7cutlass13device_kernelIN5flash19enable_sm80_to_sm89INS1_16FlashAttnFwdSm80INS1_25CollectiveMainloopFwdSm80ILi8ELi2ELb0EN4cute5tupleIJNS5_1CILi128EEENS7_ILi64EEENS7_ILi192EEEEEELi192ENS_10bfloat16_tEfNS_4arch4Sm80ELb1ELb0ELb0ELb1ELb1ELb0ELb1ELb1EEENS1_21CollectiveEpilogueFwdINS6_IJS8_SA_S9_EEENS6_IJNS7_ILi1EEESI_SI_EEESC_SE_Li256ELb1ELb1ELb1ELb0EEENS1_36VarlenDynamicPersistentTileSchedulerILi128ELi64ELi256ELi256ELb1ELb1ELb0ELb1ELb1ELb1EEEEEEEEEvNT_6ParamsE,"ax",@progbits
	.align	128
.text._ZN7cutlass13device_kernelIN5flash19enable_sm80_to_sm89INS1_16FlashAttnFwdSm80INS1_25CollectiveMainloopFwdSm80ILi8ELi2ELb0EN4cute5tupleIJNS5_1CILi128EEENS7_ILi64EEENS7_ILi192EEEEEELi192ENS_10bfloat16_tEfNS_4arch4Sm80ELb1ELb0ELb0ELb1ELb1ELb0ELb1ELb1EEENS1_21CollectiveEpilogueFwdINS6_IJS8_SA_S9_EEENS6_IJNS7_ILi1EEESI_SI_EEESC_SE_Li256ELb1ELb1ELb1ELb0EEENS1_36VarlenDynamicPersistentTileSchedulerILi128ELi64ELi256ELi256ELb1ELb1ELb0ELb1ELb1ELb1EEEEEEEEEvNT_6ParamsE:
        .type           _ZN7cutlass13device_kernelIN5flash19enable_sm80_to_sm89INS1_16FlashAttnFwdSm80INS1_25CollectiveMainloopFwdSm80ILi8ELi2ELb0EN4cute5tupleIJNS5_1CILi128EEENS7_ILi64EEENS7_ILi192EEEEEELi192ENS_10bfloat16_tEfNS_4arch4Sm80ELb1ELb0ELb0ELb1ELb1ELb0ELb1ELb1EEENS1_21CollectiveEpilogueFwdINS6_IJS8_SA_S9_EEENS6_IJNS7_ILi1EEESI_SI_EEESC_SE_Li256ELb1ELb1ELb1ELb0EEENS1_36VarlenDynamicPersistentTileSchedulerILi128ELi64ELi256ELi256ELb1ELb1ELb0ELb1ELb1ELb1EEEEEEEEEvNT_6ParamsE,@function
        .size           _ZN7cutlass13device_kernelIN5flash19enable_sm80_to_sm89INS1_16FlashAttnFwdSm80INS1_25CollectiveMainloopFwdSm80ILi8ELi2ELb0EN4cute5tupleIJNS5_1CILi128EEENS7_ILi64EEENS7_ILi192EEEEEELi192ENS_10bfloat16_tEfNS_4arch4Sm80ELb1ELb0ELb0ELb1ELb1ELb0ELb1ELb1EEENS1_21CollectiveEpilogueFwdINS6_IJS8_SA_S9_EEENS6_IJNS7_ILi1EEESI_SI_EEESC_SE_Li256ELb1ELb1ELb1ELb0EEENS1_36VarlenDynamicPersistentTileSchedulerILi128ELi64ELi256ELi256ELb1ELb1ELb0ELb1ELb1ELb1EEEEEEEEEvNT_6ParamsE,(.L_x_70 - _ZN7cutlass13device_kernelIN5flash19enable_sm80_to_sm89INS1_16FlashAttnFwdSm80INS1_25CollectiveMainloopFwdSm80ILi8ELi2ELb0EN4cute5tupleIJNS5_1CILi128EEENS7_ILi64EEENS7_ILi192EEEEEELi192ENS_10bfloat16_tEfNS_4arch4Sm80ELb1ELb0ELb0ELb1ELb1ELb0ELb1ELb1EEENS1_21CollectiveEpilogueFwdINS6_IJS8_SA_S9_EEENS6_IJNS7_ILi1EEESI_SI_EEESC_SE_Li256ELb1ELb1ELb1ELb0EEENS1_36VarlenDynamicPersistentTileSchedulerILi128ELi64ELi256ELi256ELb1ELb1ELb0ELb1ELb1ELb1EEEEEEEEEvNT_6ParamsE)
        .other          _ZN7cutlass13device_kernelIN5flash19enable_sm80_to_sm89INS1_16FlashAttnFwdSm80INS1_25CollectiveMainloopFwdSm80ILi8ELi2ELb0EN4cute5tupleIJNS5_1CILi128EEENS7_ILi64EEENS7_ILi192EEEEEELi192ENS_10bfloat16_tEfNS_4arch4Sm80ELb1ELb0ELb0ELb1ELb1ELb0ELb1ELb1EEENS1_21CollectiveEpilogueFwdINS6_IJS8_SA_S9_EEENS6_IJNS7_ILi1EEESI_SI_EEESC_SE_Li256ELb1ELb1ELb1ELb0EEENS1_36VarlenDynamicPersistentTileSchedulerILi128ELi64ELi256ELi256ELb1ELb1ELb0ELb1ELb1ELb1EEEEEEEEEvNT_6ParamsE,@"STO_CUDA_ENTRY STV_DEFAULT"
_ZN7cutlass13device_kernelIN5flash19enable_sm80_to_sm89INS1_16FlashAttnFwdSm80INS1_25CollectiveMainloopFwdSm80ILi8ELi2ELb0EN4cute5tupleIJNS5_1CILi128EEENS7_ILi64EEENS7_ILi192EEEEEELi192ENS_10bfloat16_tEfNS_4arch4Sm80ELb1ELb0ELb0ELb1ELb1ELb0ELb1ELb1EEENS1_21CollectiveEpilogueFwdINS6_IJS8_SA_S9_EEENS6_IJNS7_ILi1EEESI_SI_EEESC_SE_Li256ELb1ELb1ELb1ELb0EEENS1_36VarlenDynamicPersistentTileSchedulerILi128ELi64ELi256ELi256ELb1ELb1ELb0ELb1ELb1ELb1EEEEEEEEEvNT_6ParamsE:
[----:B------:R-:W-:Y:S01]  /*0000*/  LDC R1, c[0x0][0x37c] ;  /* 0x0000df00ff017b82 */ /* 0x000fe20000000800 */
[----:B------:R-:W-:Y:S05]  /*0010*/  EXIT ;  /* 0x000000000000794d */ /* 0x000fea0003800000 */
.L_x_34:
        /* <DEDUP_REMOVED lines=14> */
.L_x_70:


//--------------------- .text._ZN7cutlass13device_kernelIN5flash19enable_sm80_to_sm89INS1_16FlashAttnFwdSm80INS1_25CollectiveMainloopFwdSm80ILi8ELi2ELb0EN4cute5tupleIJNS5_1CILi128EEENS7_ILi64EEENS7_ILi192EEEEEELi192ENS_10bfloat16_tEfNS_4arch4Sm80ELb1ELb0ELb0ELb1ELb1ELb1ELb1ELb1EEENS1_21CollectiveEpilogueFwdINS6_IJS8_SA_S9_EEENS6_IJNS7_ILi1EEESI_SI_EEESC_SE_Li256ELb1ELb1ELb1ELb0EEENS1_36VarlenDynamicPersistentTileSchedulerILi128ELi64ELi256ELi256ELb1ELb1ELb0ELb1ELb1ELb1EEEEEEEEEvNT_6ParamsE --------------------------
	.section	.text._ZN7cutlass13device_kernelIN5flash19enable_sm80_to_sm89INS1_16FlashAttnFwdSm80INS1_25CollectiveMainloopFwdSm80ILi8ELi2ELb0EN4cute5tupleIJNS5_1CILi128EEENS7_ILi64EEENS7_ILi192EEEEEELi192ENS_10bfloat16_tEfNS_4arch4Sm80ELb1ELb0ELb0ELb1ELb1ELb1ELb1ELb1EEENS1_21CollectiveEpilogueFwdINS6_IJS8_SA_S9_EEENS6_IJNS7_ILi1EEESI_SI_EEESC_SE_Li256ELb1ELb1ELb1ELb0EEENS1_36VarlenDynamicPersistentTileSchedulerILi128ELi64ELi256ELi256ELb1ELb1ELb0ELb1ELb1ELb1EEEEEEEEEvNT_6ParamsE,"ax",@progbits
	.align	128
.text._ZN7cutlass13device_kernelIN5flash19enable_sm80_to_sm89INS1_16FlashAttnFwdSm80INS1_25CollectiveMainloopFwdSm80ILi8ELi2ELb0EN4cute5tupleIJNS5_1CILi128EEENS7_ILi64EEENS7_ILi192EEEEEELi192ENS_10bfloat16_tEfNS_4arch4Sm80ELb1ELb0ELb0ELb1ELb1ELb1ELb1ELb1EEENS1_21CollectiveEpilogueFwdINS6_IJS8_SA_S9_EEENS6_IJNS7_ILi1EEESI_SI_EEESC_SE_Li256ELb1ELb1ELb1ELb0EEENS1_36VarlenDynamicPersistentTileSchedulerILi128ELi64ELi256ELi256ELb1ELb1ELb0ELb1ELb1ELb1EEEEEEEEEvNT_6ParamsE:
        .type           _ZN7cutlass13device_kernelIN5flash19enable_sm80_to_sm89INS1_16FlashAttnFwdSm80INS1_25CollectiveMainloopFwdSm80ILi8ELi2ELb0EN4cute5tupleIJNS5_1CILi128EEENS7_ILi64EEENS7_ILi192EEEEEELi192ENS_10bfloat16_tEfNS_4arch4Sm80ELb1ELb0ELb0ELb1ELb1ELb1ELb1ELb1EEENS1_21CollectiveEpilogueFwdINS6_IJS8_SA_S9_EEENS6_IJNS7_ILi1EEESI_SI_EEESC_SE_Li256ELb1ELb1ELb1ELb0EEENS1_36VarlenDynamicPersistentTileSchedulerILi128ELi64ELi256ELi256ELb1ELb1ELb0ELb1ELb1ELb1EEEEEEEEEvNT_6ParamsE,@function
        .size           _ZN7cutlass13device_kernelIN5flash19enable_sm80_to_sm89INS1_16FlashAttnFwdSm80INS1_25CollectiveMainloopFwdSm80ILi8ELi2ELb0EN4cute5tupleIJNS5_1CILi128EEENS7_ILi64EEENS7_ILi192EEEEEELi192ENS_10bfloat16_tEfNS_4arch4Sm80ELb1ELb0ELb0ELb1ELb1ELb1ELb1ELb1EEENS1_21CollectiveEpilogueFwdINS6_IJS8_SA_S9_EEENS6_IJNS7_ILi1EEESI_SI_EEESC_SE_Li256ELb1ELb1ELb1ELb0EEENS1_36VarlenDynamicPersistentTileSchedulerILi128ELi64ELi256ELi256ELb1ELb1ELb0ELb1ELb1ELb1EEEEEEEEEvNT_6ParamsE,(.L_x_71 - _ZN7cutlass13device_kernelIN5flash19enable_sm80_to_sm89INS1_16FlashAttnFwdSm80INS1_25CollectiveMainloopFwdSm80ILi8ELi2ELb0EN4cute5tupleIJNS5_1CILi128EEENS7_ILi64EEENS7_ILi192EEEEEELi192ENS_10bfloat16_tEfNS_4arch4Sm80ELb1ELb0ELb0ELb1ELb1ELb1ELb1ELb1EEENS1_21CollectiveEpilogueFwdINS6_IJS8_SA_S9_EEENS6_IJNS7_ILi1EEESI_SI_EEESC_SE_Li256ELb1ELb1ELb1ELb0EEENS1_36VarlenDynamicPersistentTileSchedulerILi128ELi64ELi256ELi256ELb1ELb1ELb0ELb1ELb1ELb1EEEEEEEEEvNT_6ParamsE)
        .other          _ZN7cutlass13device_kernelIN5flash19enable_sm80_to_sm89INS1_16FlashAttnFwdSm80INS1_25CollectiveMainloopFwdSm80ILi8ELi2ELb0EN4cute5tupleIJNS5_1CILi128EEENS7_ILi64EEENS7_ILi192EEEEEELi192ENS_10bfloat16_tEfNS_4arch4Sm80ELb1ELb0ELb0ELb1ELb1ELb1ELb1ELb1EEENS1_21CollectiveEpilogueFwdINS6_IJS8_SA_S9_EEENS6_IJNS7_ILi1EEESI_SI_EEESC_SE_Li256ELb1ELb1ELb1ELb0EEENS1_36VarlenDynamicPersistentTileSchedulerILi128ELi64ELi256ELi256ELb1ELb1ELb0ELb1ELb1ELb1EEEEEEEEEvNT_6ParamsE,@"STO_CUDA_ENTRY STV_DEFAULT"
_ZN7cutlass13device_kernelIN5flash19enable_sm80_to_sm89INS1_16FlashAttnFwdSm80INS1_25CollectiveMainloopFwdSm80ILi8ELi2ELb0EN4cute5tupleIJNS5_1CILi128EEENS7_ILi64EEENS7_ILi192EEEEEELi192ENS_10bfloat16_tEfNS_4arch4Sm80ELb1ELb0ELb0ELb1ELb1ELb1ELb1ELb1EEENS1_21CollectiveEpilogueFwdINS6_IJS8_SA_S9_EEENS6_IJNS7_ILi1EEESI_SI_EEESC_SE_Li256ELb1ELb1ELb1ELb0EEENS1_36VarlenDynamicPersistentTileSchedulerILi128ELi64ELi256ELi256ELb1ELb1ELb0ELb1ELb1ELb1EEEEEEEEEvNT_6ParamsE:
[----:B------:R-:W-:Y:S01]  /*0000*/  LDC R1, c[0x0][0x37c] ;  /* 0x0000df00ff017b82 */ /* 0x000fe20000000800 */
[----:B------:R-:W-:Y:S05]  /*0010*/  EXIT ;  /* 0x000000000000794d */ /* 0x000fea0003800000 */
.L_x_35:
        /* <DEDUP_REMOVED lines=14> */
.L_x_71:


//--------------------- .nv.shared.reserved.0     --------------------------
	.section	.nv.shared.reserved.0,"aw",@nobits
	.weak		__nv_reservedSMEM_offset_0_alias
	.size		__nv_reservedSMEM_offset_0_alias, 0, 64
	.other		__nv_reservedSMEM_offset_0_alias,@"STO_CUDA_RESERVED_SHARED STV_DEFAULT"
__nv_reservedSMEM_offset_0_alias:
	.zero		0
	.zero		64


//--------------------- .nv.global                --------------------------
	.section	.nv.global,"aw",@nobits
.nv.global:
	.type		_ZN89_INTERNAL_5a5148a6_53_flash_fwd_hdim192_bf16_paged_split_softcapall_sm80_cu_49158569_30814cute1_E,@object
	.size		_ZN89_INTERNAL_5a5148a6_53_flash_fwd_hdim192_bf16_paged_split_softcapall_sm80_cu_49158569_30814cute1_E,(_ZN89_INTERNAL_5a5148a6_53_flash_fwd_hdim192_bf16_paged_split_softcapall_sm80_cu_49158569_30814cuda3std3__45__cpo6cbeginE - _ZN89_INTERNAL_5a5148a6_53_flash_fwd_hdim192_bf16_paged_split_softcapall_sm80_cu_49158569_30814cute1_E)
_ZN89_INTERNAL_5a5148a6_53_flash_fwd_hdim192_bf16_paged_split_softcapall_sm80_cu_49158569_30814cute1_E:
	.zero		1
	.type		_ZN89_INTERNAL_5a5148a6_53_flash_fwd_hdim192_bf16_paged_split_softcapall_sm80_cu_49158569_30814cuda3std3__45__cpo6cbeginE,@object
	.size		_ZN89_INTERNAL_5a5148a6_53_flash_fwd_hdim192_bf16_paged_split_softcapall_sm80_cu_49158569_30814cuda3std3__45__cpo6cbeginE,(_ZN89_INTERNAL_5a5148a6_53_flash_fwd_hdim192_bf16_paged_split_softcapall_sm80_cu_49158569_30814cuda3std3__48in_placeE - _ZN89_INTERNAL_5a5148a6_53_flash_fwd_hdim192_bf16_paged_split_softcapall_sm80_cu_49158569_30814cuda3std3__45__cpo6cbeginE)
_ZN89_INTERNAL_5a5148a6_53_flash_fwd_hdim192_bf16_paged_split_softcapall_sm80_cu_49158569_30814cuda3std3__45__cpo6cbeginE:
	.zero		1
	.type		_ZN89_INTERNAL_5a5148a6_53_flash_fwd_hdim192_bf16_paged_split_softcapall_sm80_cu_49158569_30814cuda3std3__48in_placeE,@object
	.size		_ZN89_INTERNAL_5a5148a6_53_flash_fwd_hdim192_bf16_paged_split_softcapall_sm80_cu_49158569_30814cuda3std3__48in_placeE,(_ZN89_INTERNAL_5a5148a6_53_flash_fwd_hdim192_bf16_paged_split_softcapall_sm80_cu_49158569_30814cuda3std6ranges3__45__cpo9iter_moveE - _ZN89_INTERNAL_5a5148a6_53_flash_fwd_hdim192_bf16_paged_split_softcapall_sm80_cu_49158569_30814cuda3std3__48in_placeE)
_ZN89_INTERNAL_5a5148a6_53_flash_fwd_hdim192_bf16_paged_split_softcapall_sm80_cu_49158569_30814cuda3std3__48in_placeE:
	.zero		1
	.type		_ZN89_INTERNAL_5a5148a6_53_flash_fwd_hdim192_bf16_paged_split_softcapall_sm80_cu_49158569_30814cuda3std6ranges3__45__cpo9iter_moveE,@object
	.size		_ZN89_INTERNAL_5a5148a6_53_flash_fwd_hdim192_bf16_paged_split_softcapall_sm80_cu_49158569_30814cuda3std6ranges3__45__cpo9iter_moveE,(_ZN89_INTERNAL_5a5148a6_53_flash_fwd_hdim192_bf16_paged_split_softcapall_sm80_cu_49158569_30814cuda3std3__45__cpo5beginE - _ZN89_INTERNAL_5a5148a6_53_flash_fwd_hdim192_bf16_paged_split_softcapall_sm80_cu_49158569_30814cuda3std6ranges3__45__cpo9iter_moveE)
_ZN89_INTERNAL_5a5148a6_53_flash_fwd_hdim192_bf16_paged_split_softcapall_sm80_cu_49158569_30814cuda3std6ranges3__45__cpo9iter_moveE:
	.zero		1
	.type		_ZN89_INTERNAL_5a5148a6_53_flash_fwd_hdim192_bf16_paged_split_softcapall_sm80_cu_49158569_30814cuda3std3__45__cpo5beginE,@object
	.size		_ZN89_INTERNAL_5a5148a6_53_flash_fwd_hdim192_bf16_paged_split_softcapall_sm80_cu_49158569_30814cuda3std3__45__cpo5beginE,(_ZN89_INTERNAL_5a5148a6_53_flash_fwd_hdim192_bf16_paged_split_softcapall_sm80_cu_49158569_30814cuda3std3__491_GLOBAL__N__5a5148a6_53_flash_fwd_hdim192_bf16_paged_split_softcapall_sm80_cu_49158569_30816ignoreE - _ZN89_INTERNAL_5a5148a6_53_flash_fwd_hdim192_bf16_paged_split_softcapall_sm80_cu_49158569_30814cuda3std3__45__cpo5beginE)
_ZN89_INTERNAL_5a5148a6_53_flash_fwd_hdim192_bf16_paged_split_softcapall_sm80_cu_49158569_30814cuda3std3__45__cpo5beginE:
	.zero		1
	.type		_ZN89_INTERNAL_5a5148a6_53_flash_fwd_hdim192_bf16_paged_split_softcapall_sm80_cu_49158569_30814cuda3std3__491_GLOBAL__N__5a5148a6_53_flash_fwd_hdim192_bf16_paged_split_softcapall_sm80_cu_49158569_30816ignoreE,@object
	.size		_ZN89_INTERNAL_5a5148a6_53_flash_fwd_hdim192_bf16_paged_split_softcapall_sm80_cu_49158569_30814cuda3std3__491_GLOBAL__N__5a5148a6_53_flash_fwd_hdim192_bf16_paged_split_softcapall_sm80_cu_49158569_30816ignoreE,(_ZN89_INTERNAL_5a5148a6_53_flash_fwd_hdim192_bf16_paged_split_softcapall_sm80_cu_49158569_30814cute7productE - _ZN89_INTERNAL_5a5148a6_53_flash_fwd_hdim192_bf16_paged_split_softcapall_sm80_cu_49158569_30814cuda3std3__491_GLOBAL__N__5a5148a6_53_flash_fwd_hdim192_bf16_paged_split_softcapall_sm80_cu_49158569_30816ignoreE)
_ZN89_INTERNAL_5a5148a6_53_flash_fwd_hdim192_bf16_paged_split_softcapall_sm80_cu_49158569_30814cuda3std3__491_GLOBAL__N__5a5148a6_53_flash_fwd_hdim192_bf16_paged_split_softcapall_sm80_cu_49158569_30816ignoreE:
	.zero		1
	.type		_ZN89_INTERNAL_5a5148a6_53_flash_fwd_hdim192_bf16_paged_split_softcapall_sm80_cu_49158569_30814cute7productE,@object
	.size		_ZN89_INTERNAL_5a5148a6_53_flash_fwd_hdim192_bf16_paged_split_softcapall_sm80_cu_49158569_30814cute7productE,(_ZN89_INTERNAL_5a5148a6_53_flash_fwd_hdim192_bf16_paged_split_softcapall_sm80_cu_49158569_30814cuda3std3__45__cpo3endE - _ZN89_INTERNAL_5a5148a6_53_flash_fwd_hdim192_bf16_paged_split_softcapall_sm80_cu_49158569_30814cute7productE)
_ZN89_INTERNAL_5a5148a6_53_flash_fwd_hdim192_bf16_paged_split_softcapall_sm80_cu_49158569_30814cute7productE:
	.zero		1
	.type		_ZN89_INTERNAL_5a5148a6_53_flash_fwd_hdim192_bf16_paged_split_softcapall_sm80_cu_49158569_30814cuda3std3__45__cpo3endE,@object
	.size		_ZN89_INTERNAL_5a5148a6_53_flash_fwd_hdim192_bf16_paged_split_softcapall_sm80_cu_49158569_30814cuda3std3__45__cpo3endE,(_ZN89_INTERNAL_5a5148a6_53_flash_fwd_hdim192_bf16_paged_split_softcapall_sm80_cu_49158569_30814cuda3std3__419piecewise_constructE - _ZN89_INTERNAL_5a5148a6_53_flash_fwd_hdim192_bf16_paged_split_softcapall_sm80_cu_49158569_30814cuda3std3__45__cpo3endE)
_ZN89_INTERNAL_5a5148a6_53_flash_fwd_hdim192_bf16_paged_split_softcapall_sm80_cu_49158569_30814cuda3std3__45__cpo3endE:
	.zero		1
	.type		_ZN89_INTERNAL_5a5148a6_53_flash_fwd_hdim192_bf16_paged_split_softcapall_sm80_cu_49158569_30814cuda3std3__419piecewise_constructE,@object
	.size		_ZN89_INTERNAL_5a5148a6_53_flash_fwd_hdim192_bf16_paged_split_softcapall_sm80_cu_49158569_30814cuda3std3__419piecewise_constructE,(_ZN89_INTERNAL_5a5148a6_53_flash_fwd_hdim192_bf16_paged_split_softcapall_sm80_cu_49158569_30814cuda3std3__45__cpo4cendE - _ZN89_INTERNAL_5a5148a6_53_flash_fwd_hdim192_bf16_paged_split_softcapall_sm80_cu_49158569_30814cuda3std3__419piecewise_constructE)
_ZN89_INTERNAL_5a5148a6_53_flash_fwd_hdim192_bf16_paged_split_softcapall_sm80_cu_49158569_30814cuda3std3__419piecewise_constructE:
	.zero		1
	.type		_ZN89_INTERNAL_5a5148a6_53_flash_fwd_hdim192_bf16_paged_split_softcapall_sm80_cu_49158569_30814cuda3std3__45__cpo4cendE,@object
	.size		_ZN89_INTERNAL_5a5148a6_53_flash_fwd_hdim192_bf16_paged_split_softcapall_sm80_cu_49158569_30814cuda3std3__45__cpo4cendE,(_ZN89_INTERNAL_5a5148a6_53_flash_fwd_hdim192_bf16_paged_split_softcapall_sm80_cu_49158569_30814cuda3std6ranges3__45__cpo4swapE - _ZN89_INTERNAL_5a5148a6_53_flash_fwd_hdim192_bf16_paged_split_softcapall_sm80_cu_49158569_30814cuda3std3__45__cpo4cendE)
_ZN89_INTERNAL_5a5148a6_53_flash_fwd_hdim192_bf16_paged_split_softcapall_sm80_cu_49158569_30814cuda3std3__45__cpo4cendE:
	.zero		1
	.type		_ZN89_INTERNAL_5a5148a6_53_flash_fwd_hdim192_bf16_paged_split_softcapall_sm80_cu_49158569_30814cuda3std6ranges3__45__cpo4swapE,@object
	.size		_ZN89_INTERNAL_5a5148a6_53_flash_fwd_hdim192_bf16_paged_split_softcapall_sm80_cu_49158569_30814cuda3std6ranges3__45__cpo4swapE,(.L_7 - _ZN89_INTERNAL_5a5148a6_53_flash_fwd_hdim192_bf16_paged_split_softcapall_sm80_cu_49158569_30814cuda3std6ranges3__45__cpo4swapE)
_ZN89_INTERNAL_5a5148a6_53_flash_fwd_hdim192_bf16_paged_split_softcapall_sm80_cu_49158569_30814cuda3std6ranges3__45__cpo4swapE:
	.zero		1
.L_7:


//--------------------- .nv.constant0._ZN7cutlass13device_kernelIN5flash19enable_sm80_to_sm89INS1_16FlashAttnFwdSm80INS1_25CollectiveMainloopFwdSm80ILi8ELi1ELb0EN4cute5tupleIJNS5_1CILi128EEENS7_ILi64EEENS7_ILi192EEEEEELi192ENS_10bfloat16_tEfNS_4arch4Sm80ELb0ELb0ELb1ELb0ELb1ELb0ELb1ELb1EEENS1_21CollectiveEpilogueFwdINS6_IJS8_SA_S9_EEENS6_IJNS7_ILi1EEESI_SI_EEESC_SE_Li256ELb0ELb1ELb1ELb0EEENS1_19SingleTileSchedulerILb0ELb1ELb1ELi128EEEEEEEEEvNT_6ParamsE --------------------------
	.section	.nv.constant0._ZN7cutlass13device_kernelIN5flash19enable_sm80_to_sm89INS1_16FlashAttnFwdSm80INS1_25CollectiveMainloopFwdSm80ILi8ELi1ELb0EN4cute5tupleIJNS5_1CILi128EEENS7_ILi64EEENS7_ILi192EEEEEELi192ENS_10bfloat16_tEfNS_4arch4Sm80ELb0ELb0ELb1ELb0ELb1ELb0ELb1ELb1EEENS1_21CollectiveEpilogueFwdINS6_IJS8_SA_S9_EEENS6_IJNS7_ILi1EEESI_SI_EEESC_SE_Li256ELb0ELb1ELb1ELb0EEENS1_19SingleTileSchedulerILb0ELb1ELb1ELi128EEEEEEEEEvNT_6ParamsE,"a",@progbits
	.sectionflags	@""
	.align	4
.nv.constant0._ZN7cutlass13device_kernelIN5flash19enable_sm80_to_sm89INS1_16FlashAttnFwdSm80INS1_25CollectiveMainloopFwdSm80ILi8ELi1ELb0EN4cute5tupleIJNS5_1CILi128EEENS7_ILi64EEENS7_ILi192EEEEEELi192ENS_10bfloat16_tEfNS_4arch4Sm80ELb0ELb0ELb1ELb0ELb1ELb0ELb1ELb1EEENS1_21CollectiveEpilogueFwdINS6_IJS8_SA_S9_EEENS6_IJNS7_ILi1EEESI_SI_EEESC_SE_Li256ELb0ELb1ELb1ELb0EEENS1_19SingleTileSchedulerILb0ELb1ELb1ELi128EEEEEEEEEvNT_6ParamsE:
	.zero		1944


//--------------------- .nv.constant0._ZN7cutlass13device_kernelIN5flash19enable_sm80_to_sm89INS1_16FlashAttnFwdSm80INS1_25CollectiveMainloopFwdSm80ILi8ELi1ELb0EN4cute5tupleIJNS5_1CILi128EEENS7_ILi64EEENS7_ILi192EEEEEELi192ENS_10bfloat16_tEfNS_4arch4Sm80ELb0ELb0ELb1ELb1ELb1ELb0ELb1ELb1EEENS1_21CollectiveEpilogueFwdINS6_IJS8_SA_S9_EEENS6_IJNS7_ILi1EEESI_SI_EEESC_SE_Li256ELb1ELb1ELb1ELb0EEENS1_36VarlenDynamicPersistentTileSchedulerILi128ELi64ELi256ELi256ELb1ELb1ELb0ELb0ELb1ELb1EEEEEEEEEvNT_6ParamsE --------------------------
	.section	.nv.constant0._ZN7cutlass13device_kernelIN5flash19enable_sm80_to_sm89INS1_16FlashAttnFwdSm80INS1_25CollectiveMainloopFwdSm80ILi8ELi1ELb0EN4cute5tupleIJNS5_1CILi128EEENS7_ILi64EEENS7_ILi192EEEEEELi192ENS_10bfloat16_tEfNS_4arch4Sm80ELb0ELb0ELb1ELb1ELb1ELb0ELb1ELb1EEENS1_21CollectiveEpilogueFwdINS6_IJS8_SA_S9_EEENS6_IJNS7_ILi1EEESI_SI_EEESC_SE_Li256ELb1ELb1ELb1ELb0EEENS1_36VarlenDynamicPersistentTileSchedulerILi128ELi64ELi256ELi256ELb1ELb1ELb0ELb0ELb1ELb1EEEEEEEEEvNT_6ParamsE,"a",@progbits
	.sectionflags	@""
	.align	4
.nv.constant0._ZN7cutlass13device_kernelIN5flash19enable_sm80_to_sm89INS1_16FlashAttnFwdSm80INS1_25CollectiveMainloopFwdSm80ILi8ELi1ELb0EN4cute5tupleIJNS5_1CILi128EEENS7_ILi64EEENS7_ILi192EEEEEELi192ENS_10bfloat16_tEfNS_4arch4Sm80ELb0ELb0ELb1ELb1ELb1ELb0ELb1ELb1EEENS1_21CollectiveEpilogueFwdINS6_IJS8_SA_S9_EEENS6_IJNS7_ILi1EEESI_SI_EEESC_SE_Li256ELb1ELb1ELb1ELb0EEENS1_36VarlenDynamicPersistentTileSchedulerILi128ELi64ELi256ELi256ELb1ELb1ELb0ELb0ELb1ELb1EEEEEEEEEvNT_6ParamsE:
	.zero		1976


//--------------------- .nv.constant0._ZN7cutlass13device_kernelIN5flash19enable_sm80_to_sm89INS1_16FlashAttnFwdSm80INS1_25CollectiveMainloopFwdSm80ILi8ELi1ELb0EN4cute5tupleIJNS5_1CILi128EEENS7_ILi64EEENS7_ILi192EEEEEELi192ENS_10bfloat16_tEfNS_4arch4Sm80ELb0ELb0ELb1ELb1ELb1ELb1ELb1ELb1EEENS1_21CollectiveEpilogueFwdINS6_IJS8_SA_S9_EEENS6_IJNS7_ILi1EEESI_SI_EEESC_SE_Li256ELb1ELb1ELb1ELb0EEENS1_36VarlenDynamicPersistentTileSchedulerILi128ELi64ELi256ELi256ELb1ELb1ELb0ELb0ELb1ELb1EEEEEEEEEvNT_6ParamsE --------------------------
	.section	.nv.constant0._ZN7cutlass13device_kernelIN5flash19enable_sm80_to_sm89INS1_16FlashAttnFwdSm80INS1_25CollectiveMainloopFwdSm80ILi8ELi1ELb0EN4cute5tupleIJNS5_1CILi128EEENS7_ILi64EEENS7_ILi192EEEEEELi192ENS_10bfloat16_tEfNS_4arch4Sm80ELb0ELb0ELb1ELb1ELb1ELb1ELb1ELb1EEENS1_21CollectiveEpilogueFwdINS6_IJS8_SA_S9_EEENS6_IJNS7_ILi1EEESI_SI_EEESC_SE_Li256ELb1ELb1ELb1ELb0EEENS1_36VarlenDynamicPersistentTileSchedulerILi128ELi64ELi256ELi256ELb1ELb1ELb0ELb0ELb1ELb1EEEEEEEEEvNT_6ParamsE,"a",@progbits
	.sectionflags	@""
	.align	4
.nv.constant0._ZN7cutlass13device_kernelIN5flash19enable_sm80_to_sm89INS1_16FlashAttnFwdSm80INS1_25CollectiveMainloopFwdSm80ILi8ELi1ELb0EN4cute5tupleIJNS5_1CILi128EEENS7_ILi64EEENS7_ILi192EEEEEELi192ENS_10bfloat16_tEfNS_4arch4Sm80ELb0ELb0ELb1ELb1ELb1ELb1ELb1ELb1EEENS1_21CollectiveEpilogueFwdINS6_IJS8_SA_S9_EEENS6_IJNS7_ILi1EEESI_SI_EEESC_SE_Li256ELb1ELb1ELb1ELb0EEENS1_36VarlenDynamicPersistentTileSchedulerILi128ELi64ELi256ELi256ELb1ELb1ELb0ELb0ELb1ELb1EEEEEEEEEvNT_6ParamsE:
	.zero		1976


//--------------------- .nv.constant0._ZN7cutlass13device_kernelIN5flash19enable_sm80_to_sm89INS1_16FlashAttnFwdSm80INS1_25CollectiveMainloopFwdSm80ILi8ELi1ELb0EN4cute5tupleIJNS5_1CILi128EEENS7_ILi64EEENS7_ILi192EEEEEELi192ENS_10bfloat16_tEfNS_4arch4Sm80ELb0ELb1ELb1ELb0ELb1ELb0ELb1ELb1EEENS1_21CollectiveEpilogueFwdINS6_IJS8_SA_S9_EEENS6_IJNS7_ILi1EEESI_SI_EEESC_SE_Li256ELb0ELb1ELb1ELb0EEENS1_19SingleTileSchedulerILb0ELb1ELb1ELi128EEEEEEEEEvNT_6ParamsE --------------------------
	.section	.nv.constant0._ZN7cutlass13device_kernelIN5flash19enable_sm80_to_sm89INS1_16FlashAttnFwdSm80INS1_25CollectiveMainloopFwdSm80ILi8ELi1ELb0EN4cute5tupleIJNS5_1CILi128EEENS7_ILi64EEENS7_ILi192EEEEEELi192ENS_10bfloat16_tEfNS_4arch4Sm80ELb0ELb1ELb1ELb0ELb1ELb0ELb1ELb1EEENS1_21CollectiveEpilogueFwdINS6_IJS8_SA_S9_EEENS6_IJNS7_ILi1EEESI_SI_EEESC_SE_Li256ELb0ELb1ELb1ELb0EEENS1_19SingleTileSchedulerILb0ELb1ELb1ELi128EEEEEEEEEvNT_6ParamsE,"a",@progbits
	.sectionflags	@""
	.align	4
.nv.constant0._ZN7cutlass13device_kernelIN5flash19enable_sm80_to_sm89INS1_16FlashAttnFwdSm80INS1_25CollectiveMainloopFwdSm80ILi8ELi1ELb0EN4cute5tupleIJNS5_1CILi128EEENS7_ILi64EEENS7_ILi192EEEEEELi192ENS_10bfloat16_tEfNS_4arch4Sm80ELb0ELb1ELb1ELb0ELb1ELb0ELb1ELb1EEENS1_21CollectiveEpilogueFwdINS6_IJS8_SA_S9_EEENS6_IJNS7_ILi1EEESI_SI_EEESC_SE_Li256ELb0ELb1ELb1ELb0EEENS1_19SingleTileSchedulerILb0ELb1ELb1ELi128EEEEEEEEEvNT_6ParamsE:
	.zero		1944


//--------------------- .nv.constant0._ZN7cutlass13device_kernelIN5flash19enable_sm80_to_sm89INS1_16FlashAttnFwdSm80INS1_25CollectiveMainloopFwdSm80ILi8ELi1ELb0EN4cute5tupleIJNS5_1CILi128EEENS7_ILi64EEENS7_ILi192EEEEEELi192ENS_10bfloat16_tEfNS_4arch4Sm80ELb0ELb1ELb1ELb1ELb1ELb0ELb1ELb1EEENS1_21CollectiveEpilogueFwdINS6_IJS8_SA_S9_EEENS6_IJNS7_ILi1EEESI_SI_EEESC_SE_Li256ELb1ELb1ELb1ELb0EEENS1_36VarlenDynamicPersistentTileSchedulerILi128ELi64ELi256ELi256ELb1ELb1ELb0ELb1ELb0ELb1EEEEEEEEEvNT_6ParamsE --------------------------
	.section	.nv.constant0._ZN7cutlass13device_kernelIN5flash19enable_sm80_to_sm89INS1_16FlashAttnFwdSm80INS1_25CollectiveMainloopFwdSm80ILi8ELi1ELb0EN4cute5tupleIJNS5_1CILi128EEENS7_ILi64EEENS7_ILi192EEEEEELi192ENS_10bfloat16_tEfNS_4arch4Sm80ELb0ELb1ELb1ELb1ELb1ELb0ELb1ELb1EEENS1_21CollectiveEpilogueFwdINS6_IJS8_SA_S9_EEENS6_IJNS7_ILi1EEESI_SI_EEESC_SE_Li256ELb1ELb1ELb1ELb0EEENS1_36VarlenDynamicPersistentTileSchedulerILi128ELi64ELi256ELi256ELb1ELb1ELb0ELb1ELb0ELb1EEEEEEEEEvNT_6ParamsE,"a",@progbits
	.sectionflags	@""
	.align	4
.nv.constant0._ZN7cutlass13device_kernelIN5flash19enable_sm80_to_sm89INS1_16FlashAttnFwdSm80INS1_25CollectiveMainloopFwdSm80ILi8ELi1ELb0EN4cute5tupleIJNS5_1CILi128EEENS7_ILi64EEENS7_ILi192EEEEEELi192ENS_10bfloat16_tEfNS_4arch4Sm80ELb0ELb1ELb1ELb1ELb1ELb0ELb1ELb1EEENS1_21CollectiveEpilogueFwdINS6_IJS8_SA_S9_EEENS6_IJNS7_ILi1EEESI_SI_EEESC_SE_Li256ELb1ELb1ELb1ELb0EEENS1_36VarlenDynamicPersistentTileSchedulerILi128ELi64ELi256ELi256ELb1ELb1ELb0ELb1ELb0ELb1EEEEEEEEEvNT_6ParamsE:
	.zero		1976


//--------------------- .nv.constant0._ZN7cutlass13device_kernelIN5flash19enable_sm80_to_sm89INS1_16FlashAttnFwdSm80INS1_25CollectiveMainloopFwdSm80ILi8ELi1ELb0EN4cute5tupleIJNS5_1CILi128EEENS7_ILi64EEENS7_ILi192EEEEEELi192ENS_10bfloat16_tEfNS_4arch4Sm80ELb0ELb1ELb1ELb1ELb1ELb1ELb1ELb1EEENS1_21CollectiveEpilogueFwdINS6_IJS8_SA_S9_EEENS6_IJNS7_ILi1EEESI_SI_EEESC_SE_Li256ELb1ELb1ELb1ELb0EEENS1_36VarlenDynamicPersistentTileSchedulerILi128ELi64ELi256ELi256ELb1ELb1ELb0ELb1ELb0ELb1EEEEEEEEEvNT_6ParamsE --------------------------
	.section	.nv.constant0._ZN7cutlass13device_kernelIN5flash19enable_sm80_to_sm89INS1_16FlashAttnFwdSm80INS1_25CollectiveMainloopFwdSm80ILi8ELi1ELb0EN4cute5tupleIJNS5_1CILi128EEENS7_ILi64EEENS7_ILi192EEEEEELi192ENS_10bfloat16_tEfNS_4arch4Sm80ELb0ELb1ELb1ELb1ELb1ELb1ELb1ELb1EEENS1_21CollectiveEpilogueFwdINS6_IJS8_SA_S9_EEENS6_IJNS7_ILi1EEESI_SI_EEESC_SE_Li256ELb1ELb1ELb1ELb0EEENS1_36VarlenDynamicPersistentTileSchedulerILi128ELi64ELi256ELi256ELb1ELb1ELb0ELb1ELb0ELb1EEEEEEEEEvNT_6ParamsE,"a",@progbits
	.sectionflags	@""
	.align	4
.nv.constant0._ZN7cutlass13device_kernelIN5flash19enable_sm80_to_sm89INS1_16FlashAttnFwdSm80INS1_25CollectiveMainloopFwdSm80ILi8ELi1ELb0EN4cute5tupleIJNS5_1CILi128EEENS7_ILi64EEENS7_ILi192EEEEEELi192ENS_10bfloat16_tEfNS_4arch4Sm80ELb0ELb1ELb1ELb1ELb1ELb1ELb1ELb1EEENS1_21CollectiveEpilogueFwdINS6_IJS8_SA_S9_EEENS6_IJNS7_ILi1EEESI_SI_EEESC_SE_Li256ELb1ELb1ELb1ELb0EEENS1_36VarlenDynamicPersistentTileSchedulerILi128ELi64ELi256ELi256ELb1ELb1ELb0ELb1ELb0ELb1EEEEEEEEEvNT_6ParamsE:
	.zero		1976


//--------------------- .nv.constant0._ZN7cutlass13device_kernelIN5flash19enable_sm80_to_sm89INS1_16FlashAttnFwdSm80INS1_25CollectiveMainloopFwdSm80ILi8ELi1ELb0EN4cute5tupleIJNS5_1CILi128EEENS7_ILi64EEENS7_ILi192EEEEEELi192ENS_10bfloat16_tEfNS_4arch4Sm80ELb1ELb0ELb1ELb0ELb1ELb0ELb1ELb1EEENS1_21CollectiveEpilogueFwdINS6_IJS8_SA_S9_EEENS6_IJNS7_ILi1EEESI_SI_EEESC_SE_Li256ELb0ELb1ELb1ELb0EEENS1_30DynamicPersistentTileSchedulerILi256ELi256ELb1ELb1ELb0EEEEEEEEEvNT_6ParamsE --------------------------
	.section	.nv.constant0._ZN7cutlass13device_kernelIN5flash19enable_sm80_to_sm89INS1_16FlashAttnFwdSm80INS1_25CollectiveMainloopFwdSm80ILi8ELi1ELb0EN4cute5tupleIJNS5_1CILi128EEENS7_ILi64EEENS7_ILi192EEEEEELi192ENS_10bfloat16_tEfNS_4arch4Sm80ELb1ELb0ELb1ELb0ELb1ELb0ELb1ELb1EEENS1_21CollectiveEpilogueFwdINS6_IJS8_SA_S9_EEENS6_IJNS7_ILi1EEESI_SI_EEESC_SE_Li256ELb0ELb1ELb1ELb0EEENS1_30DynamicPersistentTileSchedulerILi256ELi256ELb1ELb1ELb0EEEEEEEEEvNT_6ParamsE,"a",@progbits
	.sectionflags	@""
	.align	4
.nv.constant0._ZN7cutlass13device_kernelIN5flash19enable_sm80_to_sm89INS1_16FlashAttnFwdSm80INS1_25CollectiveMainloopFwdSm80ILi8ELi1ELb0EN4cute5tupleIJNS5_1CILi128EEENS7_ILi64EEENS7_ILi192EEEEEELi192ENS_10bfloat16_tEfNS_4arch4Sm80ELb1ELb0ELb1ELb0ELb1ELb0ELb1ELb1EEENS1_21CollectiveEpilogueFwdINS6_IJS8_SA_S9_EEENS6_IJNS7_ILi1EEESI_SI_EEESC_SE_Li256ELb0ELb1ELb1ELb0EEENS1_30DynamicPersistentTileSchedulerILi256ELi256ELb1ELb1ELb0EEEEEEEEEvNT_6ParamsE:
	.zero		1960


//--------------------- .nv.constant0._ZN7cutlass13device_kernelIN5flash19enable_sm80_to_sm89INS1_16FlashAttnFwdSm80INS1_25CollectiveMainloopFwdSm80ILi8ELi1ELb0EN4cute5tupleIJNS5_1CILi128EEENS7_ILi64EEENS7_ILi192EEEEEELi192ENS_10bfloat16_tEfNS_4arch4Sm80ELb1ELb0ELb1ELb1ELb1ELb0ELb1ELb1EEENS1_21CollectiveEpilogueFwdINS6_IJS8_SA_S9_EEENS6_IJNS7_ILi1EEESI_SI_EEESC_SE_Li256ELb1ELb1ELb1ELb0EEENS1_36VarlenDynamicPersistentTileSchedulerILi128ELi64ELi256ELi256ELb1ELb1ELb0ELb1ELb1ELb1EEEEEEEEEvNT_6ParamsE --------------------------
	.section	.nv.constant0._ZN7cutlass13device_kernelIN5flash19enable_sm80_to_sm89INS1_16FlashAttnFwdSm80INS1_25CollectiveMainloopFwdSm80ILi8ELi1ELb0EN4cute5tupleIJNS5_1CILi128EEENS7_ILi64EEENS7_ILi192EEEEEELi192ENS_10bfloat16_tEfNS_4arch4Sm80ELb1ELb0ELb1ELb1ELb1ELb0ELb1ELb1EEENS1_21CollectiveEpilogueFwdINS6_IJS8_SA_S9_EEENS6_IJNS7_ILi1EEESI_SI_EEESC_SE_Li256ELb1ELb1ELb1ELb0EEENS1_36VarlenDynamicPersistentTileSchedulerILi128ELi64ELi256ELi256ELb1ELb1ELb0ELb1ELb1ELb1EEEEEEEEEvNT_6ParamsE,"a",@progbits
	.sectionflags	@""
	.align	4
.nv.constant0._ZN7cutlass13device_kernelIN5flash19enable_sm80_to_sm89INS1_16FlashAttnFwdSm80INS1_25CollectiveMainloopFwdSm80ILi8ELi1ELb0EN4cute5tupleIJNS5_1CILi128EEENS7_ILi64EEENS7_ILi192EEEEEELi192ENS_10bfloat16_tEfNS_4arch4Sm80ELb1ELb0ELb1ELb1ELb1ELb0ELb1ELb1EEENS1_21CollectiveEpilogueFwdINS6_IJS8_SA_S9_EEENS6_IJNS7_ILi1EEESI_SI_EEESC_SE_Li256ELb1ELb1ELb1ELb0EEENS1_36VarlenDynamicPersistentTileSchedulerILi128ELi64ELi256ELi256ELb1ELb1ELb0ELb1ELb1ELb1EEEEEEEEEvNT_6ParamsE:
	.zero		1976


//--------------------- .nv.constant0._ZN7cutlass13device_kernelIN5flash19enable_sm80_to_sm89INS1_16FlashAttnFwdSm80INS1_25CollectiveMainloopFwdSm80ILi8ELi1ELb0EN4cute5tupleIJNS5_1CILi128EEENS7_ILi64EEENS7_ILi192EEEEEELi192ENS_10bfloat16_tEfNS_4arch4Sm80ELb1ELb0ELb1ELb1ELb1ELb1ELb1ELb1EEENS1_21CollectiveEpilogueFwdINS6_IJS8_SA_S9_EEENS6_IJNS7_ILi1EEESI_SI_EEESC_SE_Li256ELb1ELb1ELb1ELb0EEENS1_36VarlenDynamicPersistentTileSchedulerILi128ELi64ELi256ELi256ELb1ELb1ELb0ELb1ELb1ELb1EEEEEEEEEvNT_6ParamsE --------------------------
	.section	.nv.constant0._ZN7cutlass13device_kernelIN5flash19enable_sm80_to_sm89INS1_16FlashAttnFwdSm80INS1_25CollectiveMainloopFwdSm80ILi8ELi1ELb0EN4cute5tupleIJNS5_1CILi128EEENS7_ILi64EEENS7_ILi192EEEEEELi192ENS_10bfloat16_tEfNS_4arch4Sm80ELb1ELb0ELb1ELb1ELb1ELb1ELb1ELb1EEENS1_21CollectiveEpilogueFwdINS6_IJS8_SA_S9_EEENS6_IJNS7_ILi1EEESI_SI_EEESC_SE_Li256ELb1ELb1ELb1ELb0EEENS1_36VarlenDynamicPersistentTileSchedulerILi128ELi64ELi256ELi256ELb1ELb1ELb0ELb1ELb1ELb1EEEEEEEEEvNT_6ParamsE,"a",@progbits
	.sectionflags	@""
	.align	4
.nv.constant0._ZN7cutlass13device_kernelIN5flash19enable_sm80_to_sm89INS1_16FlashAttnFwdSm80INS1_25CollectiveMainloopFwdSm80ILi8ELi1ELb0EN4cute5tupleIJNS5_1CILi128EEENS7_ILi64EEENS7_ILi192EEEEEELi192ENS_10bfloat16_tEfNS_4arch4Sm80ELb1ELb0ELb1ELb1ELb1ELb1ELb1ELb1EEENS1_21CollectiveEpilogueFwdINS6_IJS8_SA_S9_EEENS6_IJNS7_ILi1EEESI_SI_EEESC_SE_Li256ELb1ELb1ELb1ELb0EEENS1_36VarlenDynamicPersistentTileSchedulerILi128ELi64ELi256ELi256ELb1ELb1ELb0ELb1ELb1ELb1EEEEEEEEEvNT_6ParamsE:
	.zero		1976


//--------------------- .nv.constant0._ZN7cutlass13device_kernelIN5flash19enable_sm80_to_sm89INS1_16FlashAttnFwdSm80INS1_25CollectiveMainloopFwdSm80ILi8ELi2ELb0EN4cute5tupleIJNS5_1CILi128EEENS7_ILi64EEENS7_ILi192EEEEEELi192ENS_10bfloat16_tEfNS_4arch4Sm80ELb0ELb0ELb1ELb0ELb1ELb0ELb1ELb1EEENS1_21CollectiveEpilogueFwdINS6_IJS8_SA_S9_EEENS6_IJNS7_ILi1EEESI_SI_EEESC_SE_Li256ELb0ELb1ELb1ELb0EEENS1_19SingleTileSchedulerILb0ELb1ELb1ELi128EEEEEEEEEvNT_6ParamsE --------------------------
	.section	.nv.constant0._ZN7cutlass13device_kernelIN5flash19enable_sm80_to_sm89INS1_16FlashAttnFwdSm80INS1_25CollectiveMainloopFwdSm80ILi8ELi2ELb0EN4cute5tupleIJNS5_1CILi128EEENS7_ILi64EEENS7_ILi192EEEEEELi192ENS_10bfloat16_tEfNS_4arch4Sm80ELb0ELb0ELb1ELb0ELb1ELb0ELb1ELb1EEENS1_21CollectiveEpilogueFwdINS6_IJS8_SA_S9_EEENS6_IJNS7_ILi1EEESI_SI_EEESC_SE_Li256ELb0ELb1ELb1ELb0EEENS1_19SingleTileSchedulerILb0ELb1ELb1ELi128EEEEEEEEEvNT_6ParamsE,"a",@progbits
	.sectionflags	@""
	.align	4
.nv.constant0._ZN7cutlass13device_kernelIN5flash19enable_sm80_to_sm89INS1_16FlashAttnFwdSm80INS1_25CollectiveMainloopFwdSm80ILi8ELi2ELb0EN4cute5tupleIJNS5_1CILi128EEENS7_ILi64EEENS7_ILi192EEEEEELi192ENS_10bfloat16_tEfNS_4arch4Sm80ELb0ELb0ELb1ELb0ELb1ELb0ELb1ELb1EEENS1_21CollectiveEpilogueFwdINS6_IJS8_SA_S9_EEENS6_IJNS7_ILi1EEESI_SI_EEESC_SE_Li256ELb0ELb1ELb1ELb0EEENS1_19SingleTileSchedulerILb0ELb1ELb1ELi128EEEEEEEEEvNT_6ParamsE:
	.zero		1944


//--------------------- .nv.constant0._ZN7cutlass13device_kernelIN5flash19enable_sm80_to_sm89INS1_16FlashAttnFwdSm80INS1_25CollectiveMainloopFwdSm80ILi8ELi2ELb0EN4cute5tupleIJNS5_1CILi128EEENS7_ILi64EEENS7_ILi192EEEEEELi192ENS_10bfloat16_tEfNS_4arch4Sm80ELb0ELb0ELb1ELb1ELb1ELb0ELb1ELb1EEENS1_21CollectiveEpilogueFwdINS6_IJS8_SA_S9_EEENS6_IJNS7_ILi1EEESI_SI_EEESC_SE_Li256ELb1ELb1ELb1ELb0EEENS1_36VarlenDynamicPersistentTileSchedulerILi128ELi64ELi256ELi256ELb1ELb1ELb0ELb0ELb1ELb1EEEEEEEEEvNT_6ParamsE --------------------------
	.section	.nv.constant0._ZN7cutlass13device_kernelIN5flash19enable_sm80_to_sm89INS1_16FlashAttnFwdSm80INS1_25CollectiveMainloopFwdSm80ILi8ELi2ELb0EN4cute5tupleIJNS5_1CILi128EEENS7_ILi64EEENS7_ILi192EEEEEELi192ENS_10bfloat16_tEfNS_4arch4Sm80ELb0ELb0ELb1ELb1ELb1ELb0ELb1ELb1EEENS1_21CollectiveEpilogueFwdINS6_IJS8_SA_S9_EEENS6_IJNS7_ILi1EEESI_SI_EEESC_SE_Li256ELb1ELb1ELb1ELb0EEENS1_36VarlenDynamicPersistentTileSchedulerILi128ELi64ELi256ELi256ELb1ELb1ELb0ELb0ELb1ELb1EEEEEEEEEvNT_6ParamsE,"a",@progbits
	.sectionflags	@""
	.align	4
.nv.constant0._ZN7cutlass13device_kernelIN5flash19enable_sm80_to_sm89INS1_16FlashAttnFwdSm80INS1_25CollectiveMainloopFwdSm80ILi8ELi2ELb0EN4cute5tupleIJNS5_1CILi128EEENS7_ILi64EEENS7_ILi192EEEEEELi192ENS_10bfloat16_tEfNS_4arch4Sm80ELb0ELb0ELb1ELb1ELb1ELb0ELb1ELb1EEENS1_21CollectiveEpilogueFwdINS6_IJS8_SA_S9_EEENS6_IJNS7_ILi1EEESI_SI_EEESC_SE_Li256ELb1ELb1ELb1ELb0EEENS1_36VarlenDynamicPersistentTileSchedulerILi128ELi64ELi256ELi256ELb1ELb1ELb0ELb0ELb1ELb1EEEEEEEEEvNT_6ParamsE:
	.zero		1976


//--------------------- .nv.constant0._ZN7cutlass13device_kernelIN5flash19enable_sm80_to_sm89INS1_16FlashAttnFwdSm80INS1_25CollectiveMainloopFwdSm80ILi8ELi2ELb0EN4cute5tupleIJNS5_1CILi128EEENS7_ILi64EEENS7_ILi192EEEEEELi192ENS_10bfloat16_tEfNS_4arch4Sm80ELb0ELb0ELb1ELb1ELb1ELb1ELb1ELb1EEENS1_21CollectiveEpilogueFwdINS6_IJS8_SA_S9_EEENS6_IJNS7_ILi1EEESI_SI_EEESC_SE_Li256ELb1ELb1ELb1ELb0EEENS1_36VarlenDynamicPersistentTileSchedulerILi128ELi64ELi256ELi256ELb1ELb1ELb0ELb0ELb1ELb1EEEEEEEEEvNT_6ParamsE --------------------------
	.section	.nv.constant0._ZN7cutlass13device_kernelIN5flash19enable_sm80_to_sm89INS1_16FlashAttnFwdSm80INS1_25CollectiveMainloopFwdSm80ILi8ELi2ELb0EN4cute5tupleIJNS5_1CILi128EEENS7_ILi64EEENS7_ILi192EEEEEELi192ENS_10bfloat16_tEfNS_4arch4Sm80ELb0ELb0ELb1ELb1ELb1ELb1ELb1ELb1EEENS1_21CollectiveEpilogueFwdINS6_IJS8_SA_S9_EEENS6_IJNS7_ILi1EEESI_SI_EEESC_SE_Li256ELb1ELb1ELb1ELb0EEENS1_36VarlenDynamicPersistentTileSchedulerILi128ELi64ELi256ELi256ELb1ELb1ELb0ELb0ELb1ELb1EEEEEEEEEvNT_6ParamsE,"a",@progbits
	.sectionflags	@""
	.align	4
.nv.constant0._ZN7cutlass13device_kernelIN5flash19enable_sm80_to_sm89INS1_16FlashAttnFwdSm80INS1_25CollectiveMainloopFwdSm80ILi8ELi2ELb0EN4cute5tupleIJNS5_1CILi128EEENS7_ILi64EEENS7_ILi192EEEEEELi192ENS_10bfloat16_tEfNS_4arch4Sm80ELb0ELb0ELb1ELb1ELb1ELb1ELb1ELb1EEENS1_21CollectiveEpilogueFwdINS6_IJS8_SA_S9_EEENS6_IJNS7_ILi1EEESI_SI_EEESC_SE_Li256ELb1ELb1ELb1ELb0EEENS1_36VarlenDynamicPersistentTileSchedulerILi128ELi64ELi256ELi256ELb1ELb1ELb0ELb0ELb1ELb1EEEEEEEEEvNT_6ParamsE:
	.zero		1976


//--------------------- .nv.constant0._ZN7cutlass13device_kernelIN5flash19enable_sm80_to_sm89INS1_16FlashAttnFwdSm80INS1_25CollectiveMainloopFwdSm80ILi8ELi2ELb0EN4cute5tupleIJNS5_1CILi128EEENS7_ILi64EEENS7_ILi192EEEEEELi192ENS_10bfloat16_tEfNS_4arch4Sm80ELb0ELb1ELb1ELb0ELb1ELb0ELb1ELb1EEENS1_21CollectiveEpilogueFwdINS6_IJS8_SA_S9_EEENS6_IJNS7_ILi1EEESI_SI_EEESC_SE_Li256ELb0ELb1ELb1ELb0EEENS1_19SingleTileSchedulerILb0ELb1ELb1ELi128EEEEEEEEEvNT_6ParamsE --------------------------
	.section	.nv.constant0._ZN7cutlass13device_kernelIN5flash19enable_sm80_to_sm89INS1_16FlashAttnFwdSm80INS1_25CollectiveMainloopFwdSm80ILi8ELi2ELb0EN4cute5tupleIJNS5_1CILi128EEENS7_ILi64EEENS7_ILi192EEEEEELi192ENS_10bfloat16_tEfNS_4arch4Sm80ELb0ELb1ELb1ELb0ELb1ELb0ELb1ELb1EEENS1_21CollectiveEpilogueFwdINS6_IJS8_SA_S9_EEENS6_IJNS7_ILi1EEESI_SI_EEESC_SE_Li256ELb0ELb1ELb1ELb0EEENS1_19SingleTileSchedulerILb0ELb1ELb1ELi128EEEEEEEEEvNT_6ParamsE,"a",@progbits
	.sectionflags	@""
	.align	4
.nv.constant0._ZN7cutlass13device_kernelIN5flash19enable_sm80_to_sm89INS1_16FlashAttnFwdSm80INS1_25CollectiveMainloopFwdSm80ILi8ELi2ELb0EN4cute5tupleIJNS5_1CILi128EEENS7_ILi64EEENS7_ILi192EEEEEELi192ENS_10bfloat16_tEfNS_4arch4Sm80ELb0ELb1ELb1ELb0ELb1ELb0ELb1ELb1EEENS1_21CollectiveEpilogueFwdINS6_IJS8_SA_S9_EEENS6_IJNS7_ILi1EEESI_SI_EEESC_SE_Li256ELb0ELb1ELb1ELb0EEENS1_19SingleTileSchedulerILb0ELb1ELb1ELi128EEEEEEEEEvNT_6ParamsE:
	.zero		1944


//--------------------- .nv.constant0._ZN7cutlass13device_kernelIN5flash19enable_sm80_to_sm89INS1_16FlashAttnFwdSm80INS1_25CollectiveMainloopFwdSm80ILi8ELi2ELb0EN4cute5tupleIJNS5_1CILi128EEENS7_ILi64EEENS7_ILi192EEEEEELi192ENS_10bfloat16_tEfNS_4arch4Sm80ELb0ELb1ELb1ELb1ELb1ELb0ELb1ELb1EEENS1_21CollectiveEpilogueFwdINS6_IJS8_SA_S9_EEENS6_IJNS7_ILi1EEESI_SI_EEESC_SE_Li256ELb1ELb1ELb1ELb0EEENS1_36VarlenDynamicPersistentTileSchedulerILi128ELi64ELi256ELi256ELb1ELb1ELb0ELb1ELb0ELb1EEEEEEEEEvNT_6ParamsE --------------------------
	.section	.nv.constant0._ZN7cutlass13device_kernelIN5flash19enable_sm80_to_sm89INS1_16FlashAttnFwdSm80INS1_25CollectiveMainloopFwdSm80ILi8ELi2ELb0EN4cute5tupleIJNS5_1CILi128EEENS7_ILi64EEENS7_ILi192EEEEEELi192ENS_10bfloat16_tEfNS_4arch4Sm80ELb0ELb1ELb1ELb1ELb1ELb0ELb1ELb1EEENS1_21CollectiveEpilogueFwdINS6_IJS8_SA_S9_EEENS6_IJNS7_ILi1EEESI_SI_EEESC_SE_Li256ELb1ELb1ELb1ELb0EEENS1_36VarlenDynamicPersistentTileSchedulerILi128ELi64ELi256ELi256ELb1ELb1ELb0ELb1ELb0ELb1EEEEEEEEEvNT_6ParamsE,"a",@progbits
	.sectionflags	@""
	.align	4
.nv.constant0._ZN7cutlass13device_kernelIN5flash19enable_sm80_to_sm89INS1_16FlashAttnFwdSm80INS1_25CollectiveMainloopFwdSm80ILi8ELi2ELb0EN4cute5tupleIJNS5_1CILi128EEENS7_ILi64EEENS7_ILi192EEEEEELi192ENS_10bfloat16_tEfNS_4arch4Sm80ELb0ELb1ELb1ELb1ELb1ELb0ELb1ELb1EEENS1_21CollectiveEpilogueFwdINS6_IJS8_SA_S9_EEENS6_IJNS7_ILi1EEESI_SI_EEESC_SE_Li256ELb1ELb1ELb1ELb0EEENS1_36VarlenDynamicPersistentTileSchedulerILi128ELi64ELi256ELi256ELb1ELb1ELb0ELb1ELb0ELb1EEEEEEEEEvNT_6ParamsE:
	.zero		1976


//--------------------- .nv.constant0._ZN7cutlass13device_kernelIN5flash19enable_sm80_to_sm89INS1_16FlashAttnFwdSm80INS1_25CollectiveMainloopFwdSm80ILi8ELi2ELb0EN4cute5tupleIJNS5_1CILi128EEENS7_ILi64EEENS7_ILi192EEEEEELi192ENS_10bfloat16_tEfNS_4arch4Sm80ELb0ELb1ELb1ELb1ELb1ELb1ELb1ELb1EEENS1_21CollectiveEpilogueFwdINS6_IJS8_SA_S9_EEENS6_IJNS7_ILi1EEESI_SI_EEESC_SE_Li256ELb1ELb1ELb1ELb0EEENS1_36VarlenDynamicPersistentTileSchedulerILi128ELi64ELi256ELi256ELb1ELb1ELb0ELb1ELb0ELb1EEEEEEEEEvNT_6ParamsE --------------------------
	.section	.nv.constant0._ZN7cutlass13device_kernelIN5flash19enable_sm80_to_sm89INS1_16FlashAttnFwdSm80INS1_25CollectiveMainloopFwdSm80ILi8ELi2ELb0EN4cute5tupleIJNS5_1CILi128EEENS7_ILi64EEENS7_ILi192EEEEEELi192ENS_10bfloat16_tEfNS_4arch4Sm80ELb0ELb1ELb1ELb1ELb1ELb1ELb1ELb1EEENS1_21CollectiveEpilogueFwdINS6_IJS8_SA_S9_EEENS6_IJNS7_ILi1EEESI_SI_EEESC_SE_Li256ELb1ELb1ELb1ELb0EEENS1_36VarlenDynamicPersistentTileSchedulerILi128ELi64ELi256ELi256ELb1ELb1ELb0ELb1ELb0ELb1EEEEEEEEEvNT_6ParamsE,"a",@progbits
	.sectionflags	@""
	.align	4
.nv.constant0._ZN7cutlass13device_kernelIN5flash19enable_sm80_to_sm89INS1_16FlashAttnFwdSm80INS1_25CollectiveMainloopFwdSm80ILi8ELi2ELb0EN4cute5tupleIJNS5_1CILi128EEENS7_ILi64EEENS7_ILi192EEEEEELi192ENS_10bfloat16_tEfNS_4arch4Sm80ELb0ELb1ELb1ELb1ELb1ELb1ELb1ELb1EEENS1_21CollectiveEpilogueFwdINS6_IJS8_SA_S9_EEENS6_IJNS7_ILi1EEESI_SI_EEESC_SE_Li256ELb1ELb1ELb1ELb0EEENS1_36VarlenDynamicPersistentTileSchedulerILi128ELi64ELi256ELi256ELb1ELb1ELb0ELb1ELb0ELb1EEEEEEEEEvNT_6ParamsE:
	.zero		1976


//--------------------- .nv.constant0._ZN7cutlass13device_kernelIN5flash19enable_sm80_to_sm89INS1_16FlashAttnFwdSm80INS1_25CollectiveMainloopFwdSm80ILi8ELi2ELb0EN4cute5tupleIJNS5_1CILi128EEENS7_ILi64EEENS7_ILi192EEEEEELi192ENS_10bfloat16_tEfNS_4arch4Sm80ELb1ELb0ELb1ELb0ELb1ELb0ELb1ELb1EEENS1_21CollectiveEpilogueFwdINS6_IJS8_SA_S9_EEENS6_IJNS7_ILi1EEESI_SI_EEESC_SE_Li256ELb0ELb1ELb1ELb0EEENS1_30DynamicPersistentTileSchedulerILi256ELi256ELb1ELb1ELb0EEEEEEEEEvNT_6ParamsE --------------------------
	.section	.nv.constant0._ZN7cutlass13device_kernelIN5flash19enable_sm80_to_sm89INS1_16FlashAttnFwdSm80INS1_25CollectiveMainloopFwdSm80ILi8ELi2ELb0EN4cute5tupleIJNS5_1CILi128EEENS7_ILi64EEENS7_ILi192EEEEEELi192ENS_10bfloat16_tEfNS_4arch4Sm80ELb1ELb0ELb1ELb0ELb1ELb0ELb1ELb1EEENS1_21CollectiveEpilogueFwdINS6_IJS8_SA_S9_EEENS6_IJNS7_ILi1EEESI_SI_EEESC_SE_Li256ELb0ELb1ELb1ELb0EEENS1_30DynamicPersistentTileSchedulerILi256ELi256ELb1ELb1ELb0EEEEEEEEEvNT_6ParamsE,"a",@progbits
	.sectionflags	@""
	.align	4
.nv.constant0._ZN7cutlass13device_kernelIN5flash19enable_sm80_to_sm89INS1_16FlashAttnFwdSm80INS1_25CollectiveMainloopFwdSm80ILi8ELi2ELb0EN4cute5tupleIJNS5_1CILi128EEENS7_ILi64EEENS7_ILi192EEEEEELi192ENS_10bfloat16_tEfNS_4arch4Sm80ELb1ELb0ELb1ELb0ELb1ELb0ELb1ELb1EEENS1_21CollectiveEpilogueFwdINS6_IJS8_SA_S9_EEENS6_IJNS7_ILi1EEESI_SI_EEESC_SE_Li256ELb0ELb1ELb1ELb0EEENS1_30DynamicPersistentTileSchedulerILi256ELi256ELb1ELb1ELb0EEEEEEEEEvNT_6ParamsE:
	.zero		1960


//--------------------- .nv.constant0._ZN7cutlass13device_kernelIN5flash19enable_sm80_to_sm89INS1_16FlashAttnFwdSm80INS1_25CollectiveMainloopFwdSm80ILi8ELi2ELb0EN4cute5tupleIJNS5_1CILi128EEENS7_ILi64EEENS7_ILi192EEEEEELi192ENS_10bfloat16_tEfNS_4arch4Sm80ELb1ELb0ELb1ELb1ELb1ELb0ELb1ELb1EEENS1_21CollectiveEpilogueFwdINS6_IJS8_SA_S9_EEENS6_IJNS7_ILi1EEESI_SI_EEESC_SE_Li256ELb1ELb1ELb1ELb0EEENS1_36VarlenDynamicPersistentTileSchedulerILi128ELi64ELi256ELi256ELb1ELb1ELb0ELb1ELb1ELb1EEEEEEEEEvNT_6ParamsE --------------------------
	.section	.nv.constant0._ZN7cutlass13device_kernelIN5flash19enable_sm80_to_sm89INS1_16FlashAttnFwdSm80INS1_25CollectiveMainloopFwdSm80ILi8ELi2ELb0EN4cute5tupleIJNS5_1CILi128EEENS7_ILi64EEENS7_ILi192EEEEEELi192ENS_10bfloat16_tEfNS_4arch4Sm80ELb1ELb0ELb1ELb1ELb1ELb0ELb1ELb1EEENS1_21CollectiveEpilogueFwdINS6_IJS8_SA_S9_EEENS6_IJNS7_ILi1EEESI_SI_EEESC_SE_Li256ELb1ELb1ELb1ELb0EEENS1_36VarlenDynamicPersistentTileSchedulerILi128ELi64ELi256ELi256ELb1ELb1ELb0ELb1ELb1ELb1EEEEEEEEEvNT_6ParamsE,"a",@progbits
	.sectionflags	@""
	.align	4
.nv.constant0._ZN7cutlass13device_kernelIN5flash19enable_sm80_to_sm89INS1_16FlashAttnFwdSm80INS1_25CollectiveMainloopFwdSm80ILi8ELi2ELb0EN4cute5tupleIJNS5_1CILi128EEENS7_ILi64EEENS7_ILi192EEEEEELi192ENS_10bfloat16_tEfNS_4arch4Sm80ELb1ELb0ELb1ELb1ELb1ELb0ELb1ELb1EEENS1_21CollectiveEpilogueFwdINS6_IJS8_SA_S9_EEENS6_IJNS7_ILi1EEESI_SI_EEESC_SE_Li256ELb1ELb1ELb1ELb0EEENS1_36VarlenDynamicPersistentTileSchedulerILi128ELi64ELi256ELi256ELb1ELb1ELb0ELb1ELb1ELb1EEEEEEEEEvNT_6ParamsE:
	.zero		1976


//--------------------- .nv.constant0._ZN7cutlass13device_kernelIN5flash19enable_sm80_to_sm89INS1_16FlashAttnFwdSm80INS1_25CollectiveMainloopFwdSm80ILi8ELi2ELb0EN4cute5tupleIJNS5_1CILi128EEENS7_ILi64EEENS7_ILi192EEEEEELi192ENS_10bfloat16_tEfNS_4arch4Sm80ELb1ELb0ELb1ELb1ELb1ELb1ELb1ELb1EEENS1_21CollectiveEpilogueFwdINS6_IJS8_SA_S9_EEENS6_IJNS7_ILi1EEESI_SI_EEESC_SE_Li256ELb1ELb1ELb1ELb0EEENS1_36VarlenDynamicPersistentTileSchedulerILi128ELi64ELi256ELi256ELb1ELb1ELb0ELb1ELb1ELb1EEEEEEEEEvNT_6ParamsE --------------------------
	.section	.nv.constant0._ZN7cutlass13device_kernelIN5flash19enable_sm80_to_sm89INS1_16FlashAttnFwdSm80INS1_25CollectiveMainloopFwdSm80ILi8ELi2ELb0EN4cute5tupleIJNS5_1CILi128EEENS7_ILi64EEENS7_ILi192EEEEEELi192ENS_10bfloat16_tEfNS_4arch4Sm80ELb1ELb0ELb1ELb1ELb1ELb1ELb1ELb1EEENS1_21CollectiveEpilogueFwdINS6_IJS8_SA_S9_EEENS6_IJNS7_ILi1EEESI_SI_EEESC_SE_Li256ELb1ELb1ELb1ELb0EEENS1_36VarlenDynamicPersistentTileSchedulerILi128ELi64ELi256ELi256ELb1ELb1ELb0ELb1ELb1ELb1EEEEEEEEEvNT_6ParamsE,"a",@progbits
	.sectionflags	@""
	.align	4
.nv.constant0._ZN7cutlass13device_kernelIN5flash19enable_sm80_to_sm89INS1_16FlashAttnFwdSm80INS1_25CollectiveMainloopFwdSm80ILi8ELi2ELb0EN4cute5tupleIJNS5_1CILi128EEENS7_ILi64EEENS7_ILi192EEEEEELi192ENS_10bfloat16_tEfNS_4arch4Sm80ELb1ELb0ELb1ELb1ELb1ELb1ELb1ELb1EEENS1_21CollectiveEpilogueFwdINS6_IJS8_SA_S9_EEENS6_IJNS7_ILi1EEESI_SI_EEESC_SE_Li256ELb1ELb1ELb1ELb0EEENS1_36VarlenDynamicPersistentTileSchedulerILi128ELi64ELi256ELi256ELb1ELb1ELb0ELb1ELb1ELb1EEEEEEEEEvNT_6ParamsE:
	.zero		1976


//--------------------- .nv.constant0._ZN7cutlass13device_kernelIN5flash19enable_sm80_to_sm89INS1_16FlashAttnFwdSm80INS1_25CollectiveMainloopFwdSm80ILi8ELi1ELb0EN4cute5tupleIJNS5_1CILi128EEENS7_ILi64EEENS7_ILi192EEEEEELi192ENS_10bfloat16_tEfNS_4arch4Sm80ELb0ELb0ELb0ELb0ELb1ELb0ELb1ELb1EEENS1_21CollectiveEpilogueFwdINS6_IJS8_SA_S9_EEENS6_IJNS7_ILi1EEESI_SI_EEESC_SE_Li256ELb0ELb1ELb1ELb0EEENS1_19SingleTileSchedulerILb0ELb1ELb1ELi128EEEEEEEEEvNT_6ParamsE --------------------------
	.section	.nv.constant0._ZN7cutlass13device_kernelIN5flash19enable_sm80_to_sm89INS1_16FlashAttnFwdSm80INS1_25CollectiveMainloopFwdSm80ILi8ELi1ELb0EN4cute5tupleIJNS5_1CILi128EEENS7_ILi64EEENS7_ILi192EEEEEELi192ENS_10bfloat16_tEfNS_4arch4Sm80ELb0ELb0ELb0ELb0ELb1ELb0ELb1ELb1EEENS1_21CollectiveEpilogueFwdINS6_IJS8_SA_S9_EEENS6_IJNS7_ILi1EEESI_SI_EEESC_SE_Li256ELb0ELb1ELb1ELb0EEENS1_19SingleTileSchedulerILb0ELb1ELb1ELi128EEEEEEEEEvNT_6ParamsE,"a",@progbits
	.sectionflags	@""
	.align	4
.nv.constant0._ZN7cutlass13device_kernelIN5flash19enable_sm80_to_sm89INS1_16FlashAttnFwdSm80INS1_25CollectiveMainloopFwdSm80ILi8ELi1ELb0EN4cute5tupleIJNS5_1CILi128EEENS7_ILi64EEENS7_ILi192EEEEEELi192ENS_10bfloat16_tEfNS_4arch4Sm80ELb0ELb0ELb0ELb0ELb1ELb0ELb1ELb1EEENS1_21CollectiveEpilogueFwdINS6_IJS8_SA_S9_EEENS6_IJNS7_ILi1EEESI_SI_EEESC_SE_Li256ELb0ELb1ELb1ELb0EEENS1_19SingleTileSchedulerILb0ELb1ELb1ELi128EEEEEEEEEvNT_6ParamsE:
	.zero		1944


//--------------------- .nv.constant0._ZN7cutlass13device_kernelIN5flash19enable_sm80_to_sm89INS1_16FlashAttnFwdSm80INS1_25CollectiveMainloopFwdSm80ILi8ELi1ELb0EN4cute5tupleIJNS5_1CILi128EEENS7_ILi64EEENS7_ILi192EEEEEELi192ENS_10bfloat16_tEfNS_4arch4Sm80ELb0ELb0ELb0ELb1ELb1ELb0ELb1ELb1EEENS1_21CollectiveEpilogueFwdINS6_IJS8_SA_S9_EEENS6_IJNS7_ILi1EEESI_SI_EEESC_SE_Li256ELb1ELb1ELb1ELb0EEENS1_36VarlenDynamicPersistentTileSchedulerILi128ELi64ELi256ELi256ELb1ELb1ELb0ELb0ELb1ELb1EEEEEEEEEvNT_6ParamsE --------------------------
	.section	.nv.constant0._ZN7cutlass13device_kernelIN5flash19enable_sm80_to_sm89INS1_16FlashAttnFwdSm80INS1_25CollectiveMainloopFwdSm80ILi8ELi1ELb0EN4cute5tupleIJNS5_1CILi128EEENS7_ILi64EEENS7_ILi192EEEEEELi192ENS_10bfloat16_tEfNS_4arch4Sm80ELb0ELb0ELb0ELb1ELb1ELb0ELb1ELb1EEENS1_21CollectiveEpilogueFwdINS6_IJS8_SA_S9_EEENS6_IJNS7_ILi1EEESI_SI_EEESC_SE_Li256ELb1ELb1ELb1ELb0EEENS1_36VarlenDynamicPersistentTileSchedulerILi128ELi64ELi256ELi256ELb1ELb1ELb0ELb0ELb1ELb1EEEEEEEEEvNT_6ParamsE,"a",@progbits
	.sectionflags	@""
	.align	4
.nv.constant0._ZN7cutlass13device_kernelIN5flash19enable_sm80_to_sm89INS1_16FlashAttnFwdSm80INS1_25CollectiveMainloopFwdSm80ILi8ELi1ELb0EN4cute5tupleIJNS5_1CILi128EEENS7_ILi64EEENS7_ILi192EEEEEELi192ENS_10bfloat16_tEfNS_4arch4Sm80ELb0ELb0ELb0ELb1ELb1ELb0ELb1ELb1EEENS1_21CollectiveEpilogueFwdINS6_IJS8_SA_S9_EEENS6_IJNS7_ILi1EEESI_SI_EEESC_SE_Li256ELb1ELb1ELb1ELb0EEENS1_36VarlenDynamicPersistentTileSchedulerILi128ELi64ELi256ELi256ELb1ELb1ELb0ELb0ELb1ELb1EEEEEEEEEvNT_6ParamsE:
	.zero		1976


//--------------------- .nv.constant0._ZN7cutlass13device_kernelIN5flash19enable_sm80_to_sm89INS1_16FlashAttnFwdSm80INS1_25CollectiveMainloopFwdSm80ILi8ELi1ELb0EN4cute5tupleIJNS5_1CILi128EEENS7_ILi64EEENS7_ILi192EEEEEELi192ENS_10bfloat16_tEfNS_4arch4Sm80ELb0ELb0ELb0ELb1ELb1ELb1ELb1ELb1EEENS1_21CollectiveEpilogueFwdINS6_IJS8_SA_S9_EEENS6_IJNS7_ILi1EEESI_SI_EEESC_SE_Li256ELb1ELb1ELb1ELb0EEENS1_36VarlenDynamicPersistentTileSchedulerILi128ELi64ELi256ELi256ELb1ELb1ELb0ELb0ELb1ELb1EEEEEEEEEvNT_6ParamsE --------------------------
	.section	.nv.constant0._ZN7cutlass13device_kernelIN5flash19enable_sm80_to_sm89INS1_16FlashAttnFwdSm80INS1_25CollectiveMainloopFwdSm80ILi8ELi1ELb0EN4cute5tupleIJNS5_1CILi128EEENS7_ILi64EEENS7_ILi192EEEEEELi192ENS_10bfloat16_tEfNS_4arch4Sm80ELb0ELb0ELb0ELb1ELb1ELb1ELb1ELb1EEENS1_21CollectiveEpilogueFwdINS6_IJS8_SA_S9_EEENS6_IJNS7_ILi1EEESI_SI_EEESC_SE_Li256ELb1ELb1ELb1ELb0EEENS1_36VarlenDynamicPersistentTileSchedulerILi128ELi64ELi256ELi256ELb1ELb1ELb0ELb0ELb1ELb1EEEEEEEEEvNT_6ParamsE,"a",@progbits
	.sectionflags	@""
	.align	4
.nv.constant0._ZN7cutlass13device_kernelIN5flash19enable_sm80_to_sm89INS1_16FlashAttnFwdSm80INS1_25CollectiveMainloopFwdSm80ILi8ELi1ELb0EN4cute5tupleIJNS5_1CILi128EEENS7_ILi64EEENS7_ILi192EEEEEELi192ENS_10bfloat16_tEfNS_4arch4Sm80ELb0ELb0ELb0ELb1ELb1ELb1ELb1ELb1EEENS1_21CollectiveEpilogueFwdINS6_IJS8_SA_S9_EEENS6_IJNS7_ILi1EEESI_SI_EEESC_SE_Li256ELb1ELb1ELb1ELb0EEENS1_36VarlenDynamicPersistentTileSchedulerILi128ELi64ELi256ELi256ELb1ELb1ELb0ELb0ELb1ELb1EEEEEEEEEvNT_6ParamsE:
	.zero		1976


//--------------------- .nv.constant0._ZN7cutlass13device_kernelIN5flash19enable_sm80_to_sm89INS1_16FlashAttnFwdSm80INS1_25CollectiveMainloopFwdSm80ILi8ELi1ELb0EN4cute5tupleIJNS5_1CILi128EEENS7_ILi64EEENS7_ILi192EEEEEELi192ENS_10bfloat16_tEfNS_4arch4Sm80ELb0ELb1ELb0ELb0ELb1ELb0ELb1ELb1EEENS1_21CollectiveEpilogueFwdINS6_IJS8_SA_S9_EEENS6_IJNS7_ILi1EEESI_SI_EEESC_SE_Li256ELb0ELb1ELb1ELb0EEENS1_19SingleTileSchedulerILb0ELb1ELb1ELi128EEEEEEEEEvNT_6ParamsE --------------------------
	.section	.nv.constant0._ZN7cutlass13device_kernelIN5flash19enable_sm80_to_sm89INS1_16FlashAttnFwdSm80INS1_25CollectiveMainloopFwdSm80ILi8ELi1ELb0EN4cute5tupleIJNS5_1CILi128EEENS7_ILi64EEENS7_ILi192EEEEEELi192ENS_10bfloat16_tEfNS_4arch4Sm80ELb0ELb1ELb0ELb0ELb1ELb0ELb1ELb1EEENS1_21CollectiveEpilogueFwdINS6_IJS8_SA_S9_EEENS6_IJNS7_ILi1EEESI_SI_EEESC_SE_Li256ELb0ELb1ELb1ELb0EEENS1_19SingleTileSchedulerILb0ELb1ELb1ELi128EEEEEEEEEvNT_6ParamsE,"a",@progbits
	.sectionflags	@""
	.align	4
.nv.constant0._ZN7cutlass13device_kernelIN5flash19enable_sm80_to_sm89INS1_16FlashAttnFwdSm80INS1_25CollectiveMainloopFwdSm80ILi8ELi1ELb0EN4cute5tupleIJNS5_1CILi128EEENS7_ILi64EEENS7_ILi192EEEEEELi192ENS_10bfloat16_tEfNS_4arch4Sm80ELb0ELb1ELb0ELb0ELb1ELb0ELb1ELb1EEENS1_21CollectiveEpilogueFwdINS6_IJS8_SA_S9_EEENS6_IJNS7_ILi1EEESI_SI_EEESC_SE_Li256ELb0ELb1ELb1ELb0EEENS1_19SingleTileSchedulerILb0ELb1ELb1ELi128EEEEEEEEEvNT_6ParamsE:
	.zero		1944


//--------------------- .nv.constant0._ZN7cutlass13device_kernelIN5flash19enable_sm80_to_sm89INS1_16FlashAttnFwdSm80INS1_25CollectiveMainloopFwdSm80ILi8ELi1ELb0EN4cute5tupleIJNS5_1CILi128EEENS7_ILi64EEENS7_ILi192EEEEEELi192ENS_10bfloat16_tEfNS_4arch4Sm80ELb0ELb1ELb0ELb1ELb1ELb0ELb1ELb1EEENS1_21CollectiveEpilogueFwdINS6_IJS8_SA_S9_EEENS6_IJNS7_ILi1EEESI_SI_EEESC_SE_Li256ELb1ELb1ELb1ELb0EEENS1_36VarlenDynamicPersistentTileSchedulerILi128ELi64ELi256ELi256ELb1ELb1ELb0ELb1ELb0ELb1EEEEEEEEEvNT_6ParamsE --------------------------
	.section	.nv.constant0._ZN7cutlass13device_kernelIN5flash19enable_sm80_to_sm89INS1_16FlashAttnFwdSm80INS1_25CollectiveMainloopFwdSm80ILi8ELi1ELb0EN4cute5tupleIJNS5_1CILi128EEENS7_ILi64EEENS7_ILi192EEEEEELi192ENS_10bfloat16_tEfNS_4arch4Sm80ELb0ELb1ELb0ELb1ELb1ELb0ELb1ELb1EEENS1_21CollectiveEpilogueFwdINS6_IJS8_SA_S9_EEENS6_IJNS7_ILi1EEESI_SI_EEESC_SE_Li256ELb1ELb1ELb1ELb0EEENS1_36VarlenDynamicPersistentTileSchedulerILi128ELi64ELi256ELi256ELb1ELb1ELb0ELb1ELb0ELb1EEEEEEEEEvNT_6ParamsE,"a",@progbits
	.sectionflags	@""
	.align	4
.nv.constant0._ZN7cutlass13device_kernelIN5flash19enable_sm80_to_sm89INS1_16FlashAttnFwdSm80INS1_25CollectiveMainloopFwdSm80ILi8ELi1ELb0EN4cute5tupleIJNS5_1CILi128EEENS7_ILi64EEENS7_ILi192EEEEEELi192ENS_10bfloat16_tEfNS_4arch4Sm80ELb0ELb1ELb0ELb1ELb1ELb0ELb1ELb1EEENS1_21CollectiveEpilogueFwdINS6_IJS8_SA_S9_EEENS6_IJNS7_ILi1EEESI_SI_EEESC_SE_Li256ELb1ELb1ELb1ELb0EEENS1_36VarlenDynamicPersistentTileSchedulerILi128ELi64ELi256ELi256ELb1ELb1ELb0ELb1ELb0ELb1EEEEEEEEEvNT_6ParamsE:
	.zero		1976


//--------------------- .nv.constant0._ZN7cutlass13device_kernelIN5flash19enable_sm80_to_sm89INS1_16FlashAttnFwdSm80INS1_25CollectiveMainloopFwdSm80ILi8ELi1ELb0EN4cute5tupleIJNS5_1CILi128EEENS7_ILi64EEENS7_ILi192EEEEEELi192ENS_10bfloat16_tEfNS_4arch4Sm80ELb0ELb1ELb0ELb1ELb1ELb1ELb1ELb1EEENS1_21CollectiveEpilogueFwdINS6_IJS8_SA_S9_EEENS6_IJNS7_ILi1EEESI_SI_EEESC_SE_Li256ELb1ELb1ELb1ELb0EEENS1_36VarlenDynamicPersistentTileSchedulerILi128ELi64ELi256ELi256ELb1ELb1ELb0ELb1ELb0ELb1EEEEEEEEEvNT_6ParamsE --------------------------
	.section	.nv.constant0._ZN7cutlass13device_kernelIN5flash19enable_sm80_to_sm89INS1_16FlashAttnFwdSm80INS1_25CollectiveMainloopFwdSm80ILi8ELi1ELb0EN4cute5tupleIJNS5_1CILi128EEENS7_ILi64EEENS7_ILi192EEEEEELi192ENS_10bfloat16_tEfNS_4arch4Sm80ELb0ELb1ELb0ELb1ELb1ELb1ELb1ELb1EEENS1_21CollectiveEpilogueFwdINS6_IJS8_SA_S9_EEENS6_IJNS7_ILi1EEESI_SI_EEESC_SE_Li256ELb1ELb1ELb1ELb0EEENS1_36VarlenDynamicPersistentTileSchedulerILi128ELi64ELi256ELi256ELb1ELb1ELb0ELb1ELb0ELb1EEEEEEEEEvNT_6ParamsE,"a",@progbits
	.sectionflags	@""
	.align	4
.nv.constant0._ZN7cutlass13device_kernelIN5flash19enable_sm80_to_sm89INS1_16FlashAttnFwdSm80INS1_25CollectiveMainloopFwdSm80ILi8ELi1ELb0EN4cute5tupleIJNS5_1CILi128EEENS7_ILi64EEENS7_ILi192EEEEEELi192ENS_10bfloat16_tEfNS_4arch4Sm80ELb0ELb1ELb0ELb1ELb1ELb1ELb1ELb1EEENS1_21CollectiveEpilogueFwdINS6_IJS8_SA_S9_EEENS6_IJNS7_ILi1EEESI_SI_EEESC_SE_Li256ELb1ELb1ELb1ELb0EEENS1_36VarlenDynamicPersistentTileSchedulerILi128ELi64ELi256ELi256ELb1ELb1ELb0ELb1ELb0ELb1EEEEEEEEEvNT_6ParamsE:
	.zero		1976


//--------------------- .nv.constant0._ZN7cutlass13device_kernelIN5flash19enable_sm80_to_sm89INS1_16FlashAttnFwdSm80INS1_25CollectiveMainloopFwdSm80ILi8ELi1ELb0EN4cute5tupleIJNS5_1CILi128EEENS7_ILi64EEENS7_ILi192EEEEEELi192ENS_10bfloat16_tEfNS_4arch4Sm80ELb1ELb0ELb0ELb0ELb1ELb0ELb1ELb1EEENS1_21CollectiveEpilogueFwdINS6_IJS8_SA_S9_EEENS6_IJNS7_ILi1EEESI_SI_EEESC_SE_Li256ELb0ELb1ELb1ELb0EEENS1_30DynamicPersistentTileSchedulerILi256ELi256ELb1ELb1ELb0EEEEEEEEEvNT_6ParamsE --------------------------
	.section	.nv.constant0._ZN7cutlass13device_kernelIN5flash19enable_sm80_to_sm89INS1_16FlashAttnFwdSm80INS1_25CollectiveMainloopFwdSm80ILi8ELi1ELb0EN4cute5tupleIJNS5_1CILi128EEENS7_ILi64EEENS7_ILi192EEEEEELi192ENS_10bfloat16_tEfNS_4arch4Sm80ELb1ELb0ELb0ELb0ELb1ELb0ELb1ELb1EEENS1_21CollectiveEpilogueFwdINS6_IJS8_SA_S9_EEENS6_IJNS7_ILi1EEESI_SI_EEESC_SE_Li256ELb0ELb1ELb1ELb0EEENS1_30DynamicPersistentTileSchedulerILi256ELi256ELb1ELb1ELb0EEEEEEEEEvNT_6ParamsE,"a",@progbits
	.sectionflags	@""
	.align	4
.nv.constant0._ZN7cutlass13device_kernelIN5flash19enable_sm80_to_sm89INS1_16FlashAttnFwdSm80INS1_25CollectiveMainloopFwdSm80ILi8ELi1ELb0EN4cute5tupleIJNS5_1CILi128EEENS7_ILi64EEENS7_ILi192EEEEEELi192ENS_10bfloat16_tEfNS_4arch4Sm80ELb1ELb0ELb0ELb0ELb1ELb0ELb1ELb1EEENS1_21CollectiveEpilogueFwdINS6_IJS8_SA_S9_EEENS6_IJNS7_ILi1EEESI_SI_EEESC_SE_Li256ELb0ELb1ELb1ELb0EEENS1_30DynamicPersistentTileSchedulerILi256ELi256ELb1ELb1ELb0EEEEEEEEEvNT_6ParamsE:
	.zero		1960


//--------------------- .nv.constant0._ZN7cutlass13device_kernelIN5flash19enable_sm80_to_sm89INS1_16FlashAttnFwdSm80INS1_25CollectiveMainloopFwdSm80ILi8ELi1ELb0EN4cute5tupleIJNS5_1CILi128EEENS7_ILi64EEENS7_ILi192EEEEEELi192ENS_10bfloat16_tEfNS_4arch4Sm80ELb1ELb0ELb0ELb1ELb1ELb0ELb1ELb1EEENS1_21CollectiveEpilogueFwdINS6_IJS8_SA_S9_EEENS6_IJNS7_ILi1EEESI_SI_EEESC_SE_Li256ELb1ELb1ELb1ELb0EEENS1_36VarlenDynamicPersistentTileSchedulerILi128ELi64ELi256ELi256ELb1ELb1ELb0ELb1ELb1ELb1EEEEEEEEEvNT_6ParamsE --------------------------
	.section	.nv.constant0._ZN7cutlass13device_kernelIN5flash19enable_sm80_to_sm89INS1_16FlashAttnFwdSm80INS1_25CollectiveMainloopFwdSm80ILi8ELi1ELb0EN4cute5tupleIJNS5_1CILi128EEENS7_ILi64EEENS7_ILi192EEEEEELi192ENS_10bfloat16_tEfNS_4arch4Sm80ELb1ELb0ELb0ELb1ELb1ELb0ELb1ELb1EEENS1_21CollectiveEpilogueFwdINS6_IJS8_SA_S9_EEENS6_IJNS7_ILi1EEESI_SI_EEESC_SE_Li256ELb1ELb1ELb1ELb0EEENS1_36VarlenDynamicPersistentTileSchedulerILi128ELi64ELi256ELi256ELb1ELb1ELb0ELb1ELb1ELb1EEEEEEEEEvNT_6ParamsE,"a",@progbits
	.sectionflags	@""
	.align	4
.nv.constant0._ZN7cutlass13device_kernelIN5flash19enable_sm80_to_sm89INS1_16FlashAttnFwdSm80INS1_25CollectiveMainloopFwdSm80ILi8ELi1ELb0EN4cute5tupleIJNS5_1CILi128EEENS7_ILi64EEENS7_ILi192EEEEEELi192ENS_10bfloat16_tEfNS_4arch4Sm80ELb1ELb0ELb0ELb1ELb1ELb0ELb1ELb1EEENS1_21CollectiveEpilogueFwdINS6_IJS8_SA_S9_EEENS6_IJNS7_ILi1EEESI_SI_EEESC_SE_Li256ELb1ELb1ELb1ELb0EEENS1_36VarlenDynamicPersistentTileSchedulerILi128ELi64ELi256ELi256ELb1ELb1ELb0ELb1ELb1ELb1EEEEEEEEEvNT_6ParamsE:
	.zero		1976


//--------------------- .nv.constant0._ZN7cutlass13device_kernelIN5flash19enable_sm80_to_sm89INS1_16FlashAttnFwdSm80INS1_25CollectiveMainloopFwdSm80ILi8ELi1ELb0EN4cute5tupleIJNS5_1CILi128EEENS7_ILi64EEENS7_ILi192EEEEEELi192ENS_10bfloat16_tEfNS_4arch4Sm80ELb1ELb0ELb0ELb1ELb1ELb1ELb1ELb1EEENS1_21CollectiveEpilogueFwdINS6_IJS8_SA_S9_EEENS6_IJNS7_ILi1EEESI_SI_EEESC_SE_Li256ELb1ELb1ELb1ELb0EEENS1_36VarlenDynamicPersistentTileSchedulerILi128ELi64ELi256ELi256ELb1ELb1ELb0ELb1ELb1ELb1EEEEEEEEEvNT_6ParamsE --------------------------
	.section	.nv.constant0._ZN7cutlass13device_kernelIN5flash19enable_sm80_to_sm89INS1_16FlashAttnFwdSm80INS1_25CollectiveMainloopFwdSm80ILi8ELi1ELb0EN4cute5tupleIJNS5_1CILi128EEENS7_ILi64EEENS7_ILi192EEEEEELi192ENS_10bfloat16_tEfNS_4arch4Sm80ELb1ELb0ELb0ELb1ELb1ELb1ELb1ELb1EEENS1_21CollectiveEpilogueFwdINS6_IJS8_SA_S9_EEENS6_IJNS7_ILi1EEESI_SI_EEESC_SE_Li256ELb1ELb1ELb1ELb0EEENS1_36VarlenDynamicPersistentTileSchedulerILi128ELi64ELi256ELi256ELb1ELb1ELb0ELb1ELb1ELb1EEEEEEEEEvNT_6ParamsE,"a",@progbits
	.sectionflags	@""
	.align	4
.nv.constant0._ZN7cutlass13device_kernelIN5flash19enable_sm80_to_sm89INS1_16FlashAttnFwdSm80INS1_25CollectiveMainloopFwdSm80ILi8ELi1ELb0EN4cute5tupleIJNS5_1CILi128EEENS7_ILi64EEENS7_ILi192EEEEEELi192ENS_10bfloat16_tEfNS_4arch4Sm80ELb1ELb0ELb0ELb1ELb1ELb1ELb1ELb1EEENS1_21CollectiveEpilogueFwdINS6_IJS8_SA_S9_EEENS6_IJNS7_ILi1EEESI_SI_EEESC_SE_Li256ELb1ELb1ELb1ELb0EEENS1_36VarlenDynamicPersistentTileSchedulerILi128ELi64ELi256ELi256ELb1ELb1ELb0ELb1ELb1ELb1EEEEEEEEEvNT_6ParamsE:
	.zero		1976


//--------------------- .nv.constant0._ZN7cutlass13device_kernelIN5flash19enable_sm80_to_sm89INS1_16FlashAttnFwdSm80INS1_25CollectiveMainloopFwdSm80ILi8ELi2ELb0EN4cute5tupleIJNS5_1CILi128EEENS7_ILi64EEENS7_ILi192EEEEEELi192ENS_10bfloat16_tEfNS_4arch4Sm80ELb0ELb0ELb0ELb0ELb1ELb0ELb1ELb1EEENS1_21CollectiveEpilogueFwdINS6_IJS8_SA_S9_EEENS6_IJNS7_ILi1EEESI_SI_EEESC_SE_Li256ELb0ELb1ELb1ELb0EEENS1_19SingleTileSchedulerILb0ELb1ELb1ELi128EEEEEEEEEvNT_6ParamsE --------------------------
	.section	.nv.constant0._ZN7cutlass13device_kernelIN5flash19enable_sm80_to_sm89INS1_16FlashAttnFwdSm80INS1_25CollectiveMainloopFwdSm80ILi8ELi2ELb0EN4cute5tupleIJNS5_1CILi128EEENS7_ILi64EEENS7_ILi192EEEEEELi192ENS_10bfloat16_tEfNS_4arch4Sm80ELb0ELb0ELb0ELb0ELb1ELb0ELb1ELb1EEENS1_21CollectiveEpilogueFwdINS6_IJS8_SA_S9_EEENS6_IJNS7_ILi1EEESI_SI_EEESC_SE_Li256ELb0ELb1ELb1ELb0EEENS1_19SingleTileSchedulerILb0ELb1ELb1ELi128EEEEEEEEEvNT_6ParamsE,"a",@progbits
	.sectionflags	@""
	.align	4
.nv.constant0._ZN7cutlass13device_kernelIN5flash19enable_sm80_to_sm89INS1_16FlashAttnFwdSm80INS1_25CollectiveMainloopFwdSm80ILi8ELi2ELb0EN4cute5tupleIJNS5_1CILi128EEENS7_ILi64EEENS7_ILi192EEEEEELi192ENS_10bfloat16_tEfNS_4arch4Sm80ELb0ELb0ELb0ELb0ELb1ELb0ELb1ELb1EEENS1_21CollectiveEpilogueFwdINS6_IJS8_SA_S9_EEENS6_IJNS7_ILi1EEESI_SI_EEESC_SE_Li256ELb0ELb1ELb1ELb0EEENS1_19SingleTileSchedulerILb0ELb1ELb1ELi128EEEEEEEEEvNT_6ParamsE:
	.zero		1944


//--------------------- .nv.constant0._ZN7cutlass13device_kernelIN5flash19enable_sm80_to_sm89INS1_16FlashAttnFwdSm80INS1_25CollectiveMainloopFwdSm80ILi8ELi2ELb0EN4cute5tupleIJNS5_1CILi128EEENS7_ILi64EEENS7_ILi192EEEEEELi192ENS_10bfloat16_tEfNS_4arch4Sm80ELb0ELb0ELb0ELb1ELb1ELb0ELb1ELb1EEENS1_21CollectiveEpilogueFwdINS6_IJS8_SA_S9_EEENS6_IJNS7_ILi1EEESI_SI_EEESC_SE_Li256ELb1ELb1ELb1ELb0EEENS1_36VarlenDynamicPersistentTileSchedulerILi128ELi64ELi256ELi256ELb1ELb1ELb0ELb0ELb1ELb1EEEEEEEEEvNT_6ParamsE --------------------------
	.section	.nv.constant0._ZN7cutlass13device_kernelIN5flash19enable_sm80_to_sm89INS1_16FlashAttnFwdSm80INS1_25CollectiveMainloopFwdSm80ILi8ELi2ELb0EN4cute5tupleIJNS5_1CILi128EEENS7_ILi64EEENS7_ILi192EEEEEELi192ENS_10bfloat16_tEfNS_4arch4Sm80ELb0ELb0ELb0ELb1ELb1ELb0ELb1ELb1EEENS1_21CollectiveEpilogueFwdINS6_IJS8_SA_S9_EEENS6_IJNS7_ILi1EEESI_SI_EEESC_SE_Li256ELb1ELb1ELb1ELb0EEENS1_36VarlenDynamicPersistentTileSchedulerILi128ELi64ELi256ELi256ELb1ELb1ELb0ELb0ELb1ELb1EEEEEEEEEvNT_6ParamsE,"a",@progbits
	.sectionflags	@""
	.align	4
.nv.constant0._ZN7cutlass13device_kernelIN5flash19enable_sm80_to_sm89INS1_16FlashAttnFwdSm80INS1_25CollectiveMainloopFwdSm80ILi8ELi2ELb0EN4cute5tupleIJNS5_1CILi128EEENS7_ILi64EEENS7_ILi192EEEEEELi192ENS_10bfloat16_tEfNS_4arch4Sm80ELb0ELb0ELb0ELb1ELb1ELb0ELb1ELb1EEENS1_21CollectiveEpilogueFwdINS6_IJS8_SA_S9_EEENS6_IJNS7_ILi1EEESI_SI_EEESC_SE_Li256ELb1ELb1ELb1ELb0EEENS1_36VarlenDynamicPersistentTileSchedulerILi128ELi64ELi256ELi256ELb1ELb1ELb0ELb0ELb1ELb1EEEEEEEEEvNT_6ParamsE:
	.zero		1976


//--------------------- .nv.constant0._ZN7cutlass13device_kernelIN5flash19enable_sm80_to_sm89INS1_16FlashAttnFwdSm80INS1_25CollectiveMainloopFwdSm80ILi8ELi2ELb0EN4cute5tupleIJNS5_1CILi128EEENS7_ILi64EEENS7_ILi192EEEEEELi192ENS_10bfloat16_tEfNS_4arch4Sm80ELb0ELb0ELb0ELb1ELb1ELb1ELb1ELb1EEENS1_21CollectiveEpilogueFwdINS6_IJS8_SA_S9_EEENS6_IJNS7_ILi1EEESI_SI_EEESC_SE_Li256ELb1ELb1ELb1ELb0EEENS1_36VarlenDynamicPersistentTileSchedulerILi128ELi64ELi256ELi256ELb1ELb1ELb0ELb0ELb1ELb1EEEEEEEEEvNT_6ParamsE --------------------------
	.section	.nv.constant0._ZN7cutlass13device_kernelIN5flash19enable_sm80_to_sm89INS1_16FlashAttnFwdSm80INS1_25CollectiveMainloopFwdSm80ILi8ELi2ELb0EN4cute5tupleIJNS5_1CILi128EEENS7_ILi64EEENS7_ILi192EEEEEELi192ENS_10bfloat16_tEfNS_4arch4Sm80ELb0ELb0ELb0ELb1ELb1ELb1ELb1ELb1EEENS1_21CollectiveEpilogueFwdINS6_IJS8_SA_S9_EEENS6_IJNS7_ILi1EEESI_SI_EEESC_SE_Li256ELb1ELb1ELb1ELb0EEENS1_36VarlenDynamicPersistentTileSchedulerILi128ELi64ELi256ELi256ELb1ELb1ELb0ELb0ELb1ELb1EEEEEEEEEvNT_6ParamsE,"a",@progbits
	.sectionflags	@""
	.align	4
.nv.constant0._ZN7cutlass13device_kernelIN5flash19enable_sm80_to_sm89INS1_16FlashAttnFwdSm80INS1_25CollectiveMainloopFwdSm80ILi8ELi2ELb0EN4cute5tupleIJNS5_1CILi128EEENS7_ILi64EEENS7_ILi192EEEEEELi192ENS_10bfloat16_tEfNS_4arch4Sm80ELb0ELb0ELb0ELb1ELb1ELb1ELb1ELb1EEENS1_21CollectiveEpilogueFwdINS6_IJS8_SA_S9_EEENS6_IJNS7_ILi1EEESI_SI_EEESC_SE_Li256ELb1ELb1ELb1ELb0EEENS1_36VarlenDynamicPersistentTileSchedulerILi128ELi64ELi256ELi256ELb1ELb1ELb0ELb0ELb1ELb1EEEEEEEEEvNT_6ParamsE:
	.zero		1976


//--------------------- .nv.constant0._ZN7cutlass13device_kernelIN5flash19enable_sm80_to_sm89INS1_16FlashAttnFwdSm80INS1_25CollectiveMainloopFwdSm80ILi8ELi2ELb0EN4cute5tupleIJNS5_1CILi128EEENS7_ILi64EEENS7_ILi192EEEEEELi192ENS_10bfloat16_tEfNS_4arch4Sm80ELb0ELb1ELb0ELb0ELb1ELb0ELb1ELb1EEENS1_21CollectiveEpilogueFwdINS6_IJS8_SA_S9_EEENS6_IJNS7_ILi1EEESI_SI_EEESC_SE_Li256ELb0ELb1ELb1ELb0EEENS1_19SingleTileSchedulerILb0ELb1ELb1ELi128EEEEEEEEEvNT_6ParamsE --------------------------
	.section	.nv.constant0._ZN7cutlass13device_kernelIN5flash19enable_sm80_to_sm89INS1_16FlashAttnFwdSm80INS1_25CollectiveMainloopFwdSm80ILi8ELi2ELb0EN4cute5tupleIJNS5_1CILi128EEENS7_ILi64EEENS7_ILi192EEEEEELi192ENS_10bfloat16_tEfNS_4arch4Sm80ELb0ELb1ELb0ELb0ELb1ELb0ELb1ELb1EEENS1_21CollectiveEpilogueFwdINS6_IJS8_SA_S9_EEENS6_IJNS7_ILi1EEESI_SI_EEESC_SE_Li256ELb0ELb1ELb1ELb0EEENS1_19SingleTileSchedulerILb0ELb1ELb1ELi128EEEEEEEEEvNT_6ParamsE,"a",@progbits
	.sectionflags	@""
	.align	4
.nv.constant0._ZN7cutlass13device_kernelIN5flash19enable_sm80_to_sm89INS1_16FlashAttnFwdSm80INS1_25CollectiveMainloopFwdSm80ILi8ELi2ELb0EN4cute5tupleIJNS5_1CILi128EEENS7_ILi64EEENS7_ILi192EEEEEELi192ENS_10bfloat16_tEfNS_4arch4Sm80ELb0ELb1ELb0ELb0ELb1ELb0ELb1ELb1EEENS1_21CollectiveEpilogueFwdINS6_IJS8_SA_S9_EEENS6_IJNS7_ILi1EEESI_SI_EEESC_SE_Li256ELb0ELb1ELb1ELb0EEENS1_19SingleTileSchedulerILb0ELb1ELb1ELi128EEEEEEEEEvNT_6ParamsE:
	.zero		1944


//--------------------- .nv.constant0._ZN7cutlass13device_kernelIN5flash19enable_sm80_to_sm89INS1_16FlashAttnFwdSm80INS1_25CollectiveMainloopFwdSm80ILi8ELi2ELb0EN4cute5tupleIJNS5_1CILi128EEENS7_ILi64EEENS7_ILi192EEEEEELi192ENS_10bfloat16_tEfNS_4arch4Sm80ELb0ELb1ELb0ELb1ELb1ELb0ELb1ELb1EEENS1_21CollectiveEpilogueFwdINS6_IJS8_SA_S9_EEENS6_IJNS7_ILi1EEESI_SI_EEESC_SE_Li256ELb1ELb1ELb1ELb0EEENS1_36VarlenDynamicPersistentTileSchedulerILi128ELi64ELi256ELi256ELb1ELb1ELb0ELb1ELb0ELb1EEEEEEEEEvNT_6ParamsE --------------------------
	.section	.nv.constant0._ZN7cutlass13device_kernelIN5flash19enable_sm80_to_sm89INS1_16FlashAttnFwdSm80INS1_25CollectiveMainloopFwdSm80ILi8ELi2ELb0EN4cute5tupleIJNS5_1CILi128EEENS7_ILi64EEENS7_ILi192EEEEEELi192ENS_10bfloat16_tEfNS_4arch4Sm80ELb0ELb1ELb0ELb1ELb1ELb0ELb1ELb1EEENS1_21CollectiveEpilogueFwdINS6_IJS8_SA_S9_EEENS6_IJNS7_ILi1EEESI_SI_EEESC_SE_Li256ELb1ELb1ELb1ELb0EEENS1_36VarlenDynamicPersistentTileSchedulerILi128ELi64ELi256ELi256ELb1ELb1ELb0ELb1ELb0ELb1EEEEEEEEEvNT_6ParamsE,"a",@progbits
	.sectionflags	@""
	.align	4
.nv.constant0._ZN7cutlass13device_kernelIN5flash19enable_sm80_to_sm89INS1_16FlashAttnFwdSm80INS1_25CollectiveMainloopFwdSm80ILi8ELi2ELb0EN4cute5tupleIJNS5_1CILi128EEENS7_ILi64EEENS7_ILi192EEEEEELi192ENS_10bfloat16_tEfNS_4arch4Sm80ELb0ELb1ELb0ELb1ELb1ELb0ELb1ELb1EEENS1_21CollectiveEpilogueFwdINS6_IJS8_SA_S9_EEENS6_IJNS7_ILi1EEESI_SI_EEESC_SE_Li256ELb1ELb1ELb1ELb0EEENS1_36VarlenDynamicPersistentTileSchedulerILi128ELi64ELi256ELi256ELb1ELb1ELb0ELb1ELb0ELb1EEEEEEEEEvNT_6ParamsE:
	.zero		1976


//--------------------- .nv.constant0._ZN7cutlass13device_kernelIN5flash19enable_sm80_to_sm89INS1_16FlashAttnFwdSm80INS1_25CollectiveMainloopFwdSm80ILi8ELi2ELb0EN4cute5tupleIJNS5_1CILi128EEENS7_ILi64EEENS7_ILi192EEEEEELi192ENS_10bfloat16_tEfNS_4arch4Sm80ELb0ELb1ELb0ELb1ELb1ELb1ELb1ELb1EEENS1_21CollectiveEpilogueFwdINS6_IJS8_SA_S9_EEENS6_IJNS7_ILi1EEESI_SI_EEESC_SE_Li256ELb1ELb1ELb1ELb0EEENS1_36VarlenDynamicPersistentTileSchedulerILi128ELi64ELi256ELi256ELb1ELb1ELb0ELb1ELb0ELb1EEEEEEEEEvNT_6ParamsE --------------------------
	.section	.nv.constant0._ZN7cutlass13device_kernelIN5flash19enable_sm80_to_sm89INS1_16FlashAttnFwdSm80INS1_25CollectiveMainloopFwdSm80ILi8ELi2ELb0EN4cute5tupleIJNS5_1CILi128EEENS7_ILi64EEENS7_ILi192EEEEEELi192ENS_10bfloat16_tEfNS_4arch4Sm80ELb0ELb1ELb0ELb1ELb1ELb1ELb1ELb1EEENS1_21CollectiveEpilogueFwdINS6_IJS8_SA_S9_EEENS6_IJNS7_ILi1EEESI_SI_EEESC_SE_Li256ELb1ELb1ELb1ELb0EEENS1_36VarlenDynamicPersistentTileSchedulerILi128ELi64ELi256ELi256ELb1ELb1ELb0ELb1ELb0ELb1EEEEEEEEEvNT_6ParamsE,"a",@progbits
	.sectionflags	@""
	.align	4
.nv.constant0._ZN7cutlass13device_kernelIN5flash19enable_sm80_to_sm89INS1_16FlashAttnFwdSm80INS1_25CollectiveMainloopFwdSm80ILi8ELi2ELb0EN4cute5tupleIJNS5_1CILi128EEENS7_ILi64EEENS7_ILi192EEEEEELi192ENS_10bfloat16_tEfNS_4arch4Sm80ELb0ELb1ELb0ELb1ELb1ELb1ELb1ELb1EEENS1_21CollectiveEpilogueFwdINS6_IJS8_SA_S9_EEENS6_IJNS7_ILi1EEESI_SI_EEESC_SE_Li256ELb1ELb1ELb1ELb0EEENS1_36VarlenDynamicPersistentTileSchedulerILi128ELi64ELi256ELi256ELb1ELb1ELb0ELb1ELb0ELb1EEEEEEEEEvNT_6ParamsE:
	.zero		1976


//--------------------- .nv.constant0._ZN7cutlass13device_kernelIN5flash19enable_sm80_to_sm89INS1_16FlashAttnFwdSm80INS1_25CollectiveMainloopFwdSm80ILi8ELi2ELb0EN4cute5tupleIJNS5_1CILi128EEENS7_ILi64EEENS7_ILi192EEEEEELi192ENS_10bfloat16_tEfNS_4arch4Sm80ELb1ELb0ELb0ELb0ELb1ELb0ELb1ELb1EEENS1_21CollectiveEpilogueFwdINS6_IJS8_SA_S9_EEENS6_IJNS7_ILi1EEESI_SI_EEESC_SE_Li256ELb0ELb1ELb1ELb0EEENS1_30DynamicPersistentTileSchedulerILi256ELi256ELb1ELb1ELb0EEEEEEEEEvNT_6ParamsE --------------------------
	.section	.nv.constant0._ZN7cutlass13device_kernelIN5flash19enable_sm80_to_sm89INS1_16FlashAttnFwdSm80INS1_25CollectiveMainloopFwdSm80ILi8ELi2ELb0EN4cute5tupleIJNS5_1CILi128EEENS7_ILi64EEENS7_ILi192EEEEEELi192ENS_10bfloat16_tEfNS_4arch4Sm80ELb1ELb0ELb0ELb0ELb1ELb0ELb1ELb1EEENS1_21CollectiveEpilogueFwdINS6_IJS8_SA_S9_EEENS6_IJNS7_ILi1EEESI_SI_EEESC_SE_Li256ELb0ELb1ELb1ELb0EEENS1_30DynamicPersistentTileSchedulerILi256ELi256ELb1ELb1ELb0EEEEEEEEEvNT_6ParamsE,"a",@progbits
	.sectionflags	@""
	.align	4
.nv.constant0._ZN7cutlass13device_kernelIN5flash19enable_sm80_to_sm89INS1_16FlashAttnFwdSm80INS1_25CollectiveMainloopFwdSm80ILi8ELi2ELb0EN4cute5tupleIJNS5_1CILi128EEENS7_ILi64EEENS7_ILi192EEEEEELi192ENS_10bfloat16_tEfNS_4arch4Sm80ELb1ELb0ELb0ELb0ELb1ELb0ELb1ELb1EEENS1_21CollectiveEpilogueFwdINS6_IJS8_SA_S9_EEENS6_IJNS7_ILi1EEESI_SI_EEESC_SE_Li256ELb0ELb1ELb1ELb0EEENS1_30DynamicPersistentTileSchedulerILi256ELi256ELb1ELb1ELb0EEEEEEEEEvNT_6ParamsE:
	.zero		1960


//--------------------- .nv.constant0._ZN7cutlass13device_kernelIN5flash19enable_sm80_to_sm89INS1_16FlashAttnFwdSm80INS1_25CollectiveMainloopFwdSm80ILi8ELi2ELb0EN4cute5tupleIJNS5_1CILi128EEENS7_ILi64EEENS7_ILi192EEEEEELi192ENS_10bfloat16_tEfNS_4arch4Sm80ELb1ELb0ELb0ELb1ELb1ELb0ELb1ELb1EEENS1_21CollectiveEpilogueFwdINS6_IJS8_SA_S9_EEENS6_IJNS7_ILi1EEESI_SI_EEESC_SE_Li256ELb1ELb1ELb1ELb0EEENS1_36VarlenDynamicPersistentTileSchedulerILi128ELi64ELi256ELi256ELb1ELb1ELb0ELb1ELb1ELb1EEEEEEEEEvNT_6ParamsE --------------------------
	.section	.nv.constant0._ZN7cutlass13device_kernelIN5flash19enable_sm80_to_sm89INS1_16FlashAttnFwdSm80INS1_25CollectiveMainloopFwdSm80ILi8ELi2ELb0EN4cute5tupleIJNS5_1CILi128EEENS7_ILi64EEENS7_ILi192EEEEEELi192ENS_10bfloat16_tEfNS_4arch4Sm80ELb1ELb0ELb0ELb1ELb1ELb0ELb1ELb1EEENS1_21CollectiveEpilogueFwdINS6_IJS8_SA_S9_EEENS6_IJNS7_ILi1EEESI_SI_EEESC_SE_Li256ELb1ELb1ELb1ELb0EEENS1_36VarlenDynamicPersistentTileSchedulerILi128ELi64ELi256ELi256ELb1ELb1ELb0ELb1ELb1ELb1EEEEEEEEEvNT_6ParamsE,"a",@progbits
	.sectionflags	@""
	.align	4
.nv.constant0._ZN7cutlass13device_kernelIN5flash19enable_sm80_to_sm89INS1_16FlashAttnFwdSm80INS1_25CollectiveMainloopFwdSm80ILi8ELi2ELb0EN4cute5tupleIJNS5_1CILi128EEENS7_ILi64EEENS7_ILi192EEEEEELi192ENS_10bfloat16_tEfNS_4arch4Sm80ELb1ELb0ELb0ELb1ELb1ELb0ELb1ELb1EEENS1_21CollectiveEpilogueFwdINS6_IJS8_SA_S9_EEENS6_IJNS7_ILi1EEESI_SI_EEESC_SE_Li256ELb1ELb1ELb1ELb0EEENS1_36VarlenDynamicPersistentTileSchedulerILi128ELi64ELi256ELi256ELb1ELb1ELb0ELb1ELb1ELb1EEEEEEEEEvNT_6ParamsE:
	.zero		1976


//--------------------- .nv.constant0._ZN7cutlass13device_kernelIN5flash19enable_sm80_to_sm89INS1_16FlashAttnFwdSm80INS1_25CollectiveMainloopFwdSm80ILi8ELi2ELb0EN4cute5tupleIJNS5_1CILi128EEENS7_ILi64EEENS7_ILi192EEEEEELi192ENS_10bfloat16_tEfNS_4arch4Sm80ELb1ELb0ELb0ELb1ELb1ELb1ELb1ELb1EEENS1_21CollectiveEpilogueFwdINS6_IJS8_SA_S9_EEENS6_IJNS7_ILi1EEESI_SI_EEESC_SE_Li256ELb1ELb1ELb1ELb0EEENS1_36VarlenDynamicPersistentTileSchedulerILi128ELi64ELi256ELi256ELb1ELb1ELb0ELb1ELb1ELb1EEEEEEEEEvNT_6ParamsE --------------------------
	.section	.nv.constant0._ZN7cutlass13device_kernelIN5flash19enable_sm80_to_sm89INS1_16FlashAttnFwdSm80INS1_25CollectiveMainloopFwdSm80ILi8ELi2ELb0EN4cute5tupleIJNS5_1CILi128EEENS7_ILi64EEENS7_ILi192EEEEEELi192ENS_10bfloat16_tEfNS_4arch4Sm80ELb1ELb0ELb0ELb1ELb1ELb1ELb1ELb1EEENS1_21CollectiveEpilogueFwdINS6_IJS8_SA_S9_EEENS6_IJNS7_ILi1EEESI_SI_EEESC_SE_Li256ELb1ELb1ELb1ELb0EEENS1_36VarlenDynamicPersistentTileSchedulerILi128ELi64ELi256ELi256ELb1ELb1ELb0ELb1ELb1ELb1EEEEEEEEEvNT_6ParamsE,"a",@progbits
	.sectionflags	@""
	.align	4
.nv.constant0._ZN7cutlass13device_kernelIN5flash19enable_sm80_to_sm89INS1_16FlashAttnFwdSm80INS1_25CollectiveMainloopFwdSm80ILi8ELi2ELb0EN4cute5tupleIJNS5_1CILi128EEENS7_ILi64EEENS7_ILi192EEEEEELi192ENS_10bfloat16_tEfNS_4arch4Sm80ELb1ELb0ELb0ELb1ELb1ELb1ELb1ELb1EEENS1_21CollectiveEpilogueFwdINS6_IJS8_SA_S9_EEENS6_IJNS7_ILi1EEESI_SI_EEESC_SE_Li256ELb1ELb1ELb1ELb0EEENS1_36VarlenDynamicPersistentTileSchedulerILi128ELi64ELi256ELi256ELb1ELb1ELb0ELb1ELb1ELb1EEEEEEEEEvNT_6ParamsE:
	.zero		1976


//--------------------- SYMBOLS --------------------------

	.type		.nv.reservedSmem.offset0,@object
	.size		.nv.reservedSmem.offset0,0x4
